	.target	sm_90a

	.elftype	@"ET_EXEC"


//--------------------- .note.nv.tkinfo           --------------------------
	.section	.note.nv.tkinfo,"",@"SHT_NOTE"
	.sectionflags	@"SHF_NOTE_NV_TKINFO"
	.tkinfo
        /*0018*/ 	.word	0x00000002
        /*0030*/ 	.string	""
        /*0030*/ 	.string	"ptxas"
        /*0030*/ 	.string	"Cuda compilation tools, release 13.0, V13.0.88"
        /*0030*/ 	.string	"Build cuda_13.0.r13.0/compiler.36424714_0"
        /*0030*/ 	.string	"-arch sm_90a -m 64 "



//--------------------- .note.nv.cuinfo           --------------------------
	.section	.note.nv.cuinfo,"",@"SHT_NOTE"
	.sectionflags	@"SHF_NOTE_NV_CUINFO"
        /*0018*/ 	.short	0x0002
        /*001a*/ 	.short	0x005a
        /*001c*/ 	.short	0x0082
	.zero		2


//--------------------- .nv.info                  --------------------------
	.section	.nv.info,"",@"SHT_CUDA_INFO"
	.align	4


	//----- nvinfo : EIATTR_REGCOUNT
	.align		4
        /*0000*/ 	.byte	0x04, 0x2f
        /*0002*/ 	.short	(.L_12 - .L_11)
	.align		4
.L_11:
        /*0004*/ 	.word	index@(_ZN7cutlass13device_kernelINS_4gemm6kernel13GemmUniversalIN4cute5tupleIJiiiiEEENS1_10collective13CollectiveMmaINS1_37MainloopSm90TmaGmmaWarpSpecializedFP8ILi10ENS5_IJNS4_1CILi1EEESB_SB_EEENS1_35KernelTmaWarpSpecializedCooperativeEEENS5_IJNSA_ILi512EEENSA_ILi160EEENSA_ILi32EEEEEENS_12float_e4m3_tENS5_IJlSB_lEEESJ_SK_NS4_8TiledMMAINS4_8MMA_AtomIJNS4_4SM904GMMA30MMA_64x32x32_F32E4M3E4M3_SS_TNILNSO_7ScaleInE1ELSQ_1EEEEEENS4_6LayoutINS5_IJNSA_ILi2EEESB_SB_EEENS5_IJSB_NSA_ILi0EEESW_EEEEENS5_IJNS4_10UnderscoreESZ_SZ_EEEEENS4_13SM90_TMA_LOADENS4_14ComposedLayoutINS4_7SwizzleILi1ELi4ELi3EEENS4_18smem_ptr_flag_bitsILi8EEENST_INS5_IJNSA_ILi8EEESH_EEENS5_IJSH_SB_EEEEEEEvNS4_8identityES12_S1C_vS1D_EENS_8epilogue10collective6detail29Sm90TmaWarpSpecializedAdapterINS1G_15DefaultEpilogueISJ_SK_SK_NS1F_6thread17LinearCombinationISJ_Li1EffLNS1K_9ScaleType4KindE0ELNS_15FloatRoundStyleE2ESJ_EENS1_15EpilogueDefaultEEEEEvvEEEEvNT_6ParamsE)
        /*0008*/ 	.word	0x000000a8


	//----- nvinfo : EIATTR_FRAME_SIZE
	.align		4
.L_12:
        /*000c*/ 	.byte	0x04, 0x11
        /*000e*/ 	.short	(.L_14 - .L_13)
	.align		4
.L_13:
        /*0010*/ 	.word	index@(_ZN7cutlass13device_kernelINS_4gemm6kernel13GemmUniversalIN4cute5tupleIJiiiiEEENS1_10collective13CollectiveMmaINS1_37MainloopSm90TmaGmmaWarpSpecializedFP8ILi10ENS5_IJNS4_1CILi1EEESB_SB_EEENS1_35KernelTmaWarpSpecializedCooperativeEEENS5_IJNSA_ILi512EEENSA_ILi160EEENSA_ILi32EEEEEENS_12float_e4m3_tENS5_IJlSB_lEEESJ_SK_NS4_8TiledMMAINS4_8MMA_AtomIJNS4_4SM904GMMA30MMA_64x32x32_F32E4M3E4M3_SS_TNILNSO_7ScaleInE1ELSQ_1EEEEEENS4_6LayoutINS5_IJNSA_ILi2EEESB_SB_EEENS5_IJSB_NSA_ILi0EEESW_EEEEENS5_IJNS4_10UnderscoreESZ_SZ_EEEEENS4_13SM90_TMA_LOADENS4_14ComposedLayoutINS4_7SwizzleILi1ELi4ELi3EEENS4_18smem_ptr_flag_bitsILi8EEENST_INS5_IJNSA_ILi8EEESH_EEENS5_IJSH_SB_EEEEEEEvNS4_8identityES12_S1C_vS1D_EENS_8epilogue10collective6detail29Sm90TmaWarpSpecializedAdapterINS1G_15DefaultEpilogueISJ_SK_SK_NS1F_6thread17LinearCombinationISJ_Li1EffLNS1K_9ScaleType4KindE0ELNS_15FloatRoundStyleE2ESJ_EENS1_15EpilogueDefaultEEEEEvvEEEEvNT_6ParamsE)
        /*0014*/ 	.word	0x00000778


	//----- nvinfo : EIATTR_MIN_STACK_SIZE
	.align		4
.L_14:
        /*0018*/ 	.byte	0x04, 0x12
        /*001a*/ 	.short	(.L_16 - .L_15)
	.align		4
.L_15:
        /*001c*/ 	.word	index@(_ZN7cutlass13device_kernelINS_4gemm6kernel13GemmUniversalIN4cute5tupleIJiiiiEEENS1_10collective13CollectiveMmaINS1_37MainloopSm90TmaGmmaWarpSpecializedFP8ILi10ENS5_IJNS4_1CILi1EEESB_SB_EEENS1_35KernelTmaWarpSpecializedCooperativeEEENS5_IJNSA_ILi512EEENSA_ILi160EEENSA_ILi32EEEEEENS_12float_e4m3_tENS5_IJlSB_lEEESJ_SK_NS4_8TiledMMAINS4_8MMA_AtomIJNS4_4SM904GMMA30MMA_64x32x32_F32E4M3E4M3_SS_TNILNSO_7ScaleInE1ELSQ_1EEEEEENS4_6LayoutINS5_IJNSA_ILi2EEESB_SB_EEENS5_IJSB_NSA_ILi0EEESW_EEEEENS5_IJNS4_10UnderscoreESZ_SZ_EEEEENS4_13SM90_TMA_LOADENS4_14ComposedLayoutINS4_7SwizzleILi1ELi4ELi3EEENS4_18smem_ptr_flag_bitsILi8EEENST_INS5_IJNSA_ILi8EEESH_EEENS5_IJSH_SB_EEEEEEEvNS4_8identityES12_S1C_vS1D_EENS_8epilogue10collective6detail29Sm90TmaWarpSpecializedAdapterINS1G_15DefaultEpilogueISJ_SK_SK_NS1F_6thread17LinearCombinationISJ_Li1EffLNS1K_9ScaleType4KindE0ELNS_15FloatRoundStyleE2ESJ_EENS1_15EpilogueDefaultEEEEEvvEEEEvNT_6ParamsE)
        /*0020*/ 	.word	0x00000778
.L_16:


//--------------------- .nv.compat                --------------------------
	.section	.nv.compat,"",@"SHT_CUDA_COMPAT_INFO"
	.align	4
        /*0000*/ 	.byte	0x02, 0x09, 0x01, 0x00, 0x02, 0x02, 0x04, 0x00, 0x02, 0x05, 0x05, 0x00, 0x03, 0x07, 0x01, 0x01
        /*0010*/ 	.byte	0x02, 0x03, 0x01, 0x00, 0x02, 0x06, 0x01, 0x00, 0x04, 0x0b, 0x08, 0x00, 0x00, 0x00, 0x00, 0x00
        /*0020*/ 	.byte	0x00, 0x00, 0x00, 0x00


//--------------------- .nv.info._ZN7cutlass13device_kernelINS_4gemm6kernel13GemmUniversalIN4cute5tupleIJiiiiEEENS1_10collective13CollectiveMmaINS1_37MainloopSm90TmaGmmaWarpSpecializedFP8ILi10ENS5_IJNS4_1CILi1EEESB_SB_EEENS1_35KernelTmaWarpSpecializedCooperativeEEENS5_IJNSA_ILi512EEENSA_ILi160EEENSA_ILi32EEEEEENS_12float_e4m3_tENS5_IJlSB_lEEESJ_SK_NS4_8TiledMMAINS4_8MMA_AtomIJNS4_4SM904GMMA30MMA_64x32x32_F32E4M3E4M3_SS_TNILNSO_7ScaleInE1ELSQ_1EEEEEENS4_6LayoutINS5_IJNSA_ILi2EEESB_SB_EEENS5_IJSB_NSA_ILi0EEESW_EEEEENS5_IJNS4_10UnderscoreESZ_SZ_EEEEENS4_13SM90_TMA_LOADENS4_14ComposedLayoutINS4_7SwizzleILi1ELi4ELi3EEENS4_18smem_ptr_flag_bitsILi8EEENST_INS5_IJNSA_ILi8EEESH_EEENS5_IJSH_SB_EEEEEEEvNS4_8identityES12_S1C_vS1D_EENS_8epilogue10collective6detail29Sm90TmaWarpSpecializedAdapterINS1G_15DefaultEpilogueISJ_SK_SK_NS1F_6thread17LinearCombinationISJ_Li1EffLNS1K_9ScaleType4KindE0ELNS_15FloatRoundStyleE2ESJ_EENS1_15EpilogueDefaultEEEEEvvEEEEvNT_6ParamsE --------------------------
	.section	.nv.info._ZN7cutlass13device_kernelINS_4gemm6kernel13GemmUniversalIN4cute5tupleIJiiiiEEENS1_10collective13CollectiveMmaINS1_37MainloopSm90TmaGmmaWarpSpecializedFP8ILi10ENS5_IJNS4_1CILi1EEESB_SB_EEENS1_35KernelTmaWarpSpecializedCooperativeEEENS5_IJNSA_ILi512EEENSA_ILi160EEENSA_ILi32EEEEEENS_12float_e4m3_tENS5_IJlSB_lEEESJ_SK_NS4_8TiledMMAINS4_8MMA_AtomIJNS4_4SM904GMMA30MMA_64x32x32_F32E4M3E4M3_SS_TNILNSO_7ScaleInE1ELSQ_1EEEEEENS4_6LayoutINS5_IJNSA_ILi2EEESB_SB_EEENS5_IJSB_NSA_ILi0EEESW_EEEEENS5_IJNS4_10UnderscoreESZ_SZ_EEEEENS4_13SM90_TMA_LOADENS4_14ComposedLayoutINS4_7SwizzleILi1ELi4ELi3EEENS4_18smem_ptr_flag_bitsILi8EEENST_INS5_IJNSA_ILi8EEESH_EEENS5_IJSH_SB_EEEEEEEvNS4_8identityES12_S1C_vS1D_EENS_8epilogue10collective6detail29Sm90TmaWarpSpecializedAdapterINS1G_15DefaultEpilogueISJ_SK_SK_NS1F_6thread17LinearCombinationISJ_Li1EffLNS1K_9ScaleType4KindE0ELNS_15FloatRoundStyleE2ESJ_EENS1_15EpilogueDefaultEEEEEvvEEEEvNT_6ParamsE,"",@"SHT_CUDA_INFO"
	.sectionflags	@""
	.align	4


	//----- nvinfo : EIATTR_CUDA_API_VERSION
	.align		4
        /*0000*/ 	.byte	0x04, 0x37
        /*0002*/ 	.short	(.L_18 - .L_17)
.L_17:
        /*0004*/ 	.word	0x00000082


	//----- nvinfo : EIATTR_KPARAM_INFO
	.align		4
.L_18:
        /*0008*/ 	.byte	0x04, 0x17
        /*000a*/ 	.short	(.L_20 - .L_19)
.L_19:
        /*000c*/ 	.word	0x00000000
        /*0010*/ 	.short	0x0000
        /*0012*/ 	.short	0x0070
        /*0014*/ 	.byte	0x00, 0xf0, 0x01, 0x10


	//----- nvinfo : EIATTR_SPARSE_MMA_MASK
	.align		4
.L_20:
        /*0018*/ 	.byte	0x03, 0x50
        /*001a*/ 	.short	0x0000


	//----- nvinfo : EIATTR_MAXREG_COUNT
	.align		4
        /*001c*/ 	.byte	0x03, 0x1b
        /*001e*/ 	.short	0x00a8


	//----- nvinfo : EIATTR_NUM_BARRIERS
	.align		4
        /*0020*/ 	.byte	0x02, 0x4c
        /*0022*/ 	.byte	0x01
	.zero		1


	//----- nvinfo : EIATTR_ANNOTATIONS
	.align		4
        /*0024*/ 	.byte	0x04, 0x55
        /*0026*/ 	.short	(.L_22 - .L_21)


	//   ....[0]....
.L_21:
        /*0028*/ 	.word	0x00000001
        /*002c*/ 	.byte	0xa0, 0x06, 0x00, 0x00, 0x01, 0x00, 0x00, 0x00, 0xc0, 0x06, 0x00, 0x00, 0x01, 0x00, 0x00, 0x00
        /* <DEDUP_REMOVED lines=1831> */
        /*72ac*/ 	.byte	0xc0, 0xb8, 0x03, 0x00, 0x01, 0x00, 0x00, 0x00, 0x10, 0xb9, 0x03, 0x00


	//----- nvinfo : EIATTR_MERCURY_ISA_VERSION
	.align		4
.L_22:
        /*72b8*/ 	.byte	0x03, 0x5f
        /*72ba*/ 	.short	0x0101


	//----- nvinfo : EIATTR_INT_WARP_WIDE_INSTR_OFFSETS
	.align		4
        /*72bc*/ 	.byte	0x04, 0x31
        /*72be*/ 	.short	(.L_24 - .L_23)


	//   ....[0]....
.L_23:
        /*72c0*/ 	.word	0x00000560


	//   ....[1]....
        /*72c4*/ 	.word	0x00000570


	//   ....[2]....
        /*72c8*/ 	.word	0x000006b0


	//----- nvinfo : EIATTR_COOP_GROUP_MASK_REGIDS
	.align		4
.L_24:
        /*72cc*/ 	.byte	0x04, 0x29
        /*72ce*/ 	.short	(.L_26 - .L_25)


	//   ....[0]....
.L_25:
        /*72d0*/ 	.word	0xffffffff


	//   ....[1]....
        /*72d4*/ 	.word	0xffffffff


	//   ....[2]....
        /*72d8*/ 	.word	0xffffffff


	//   ....[3]....
        /*72dc*/ 	.word	0xffffffff


	//   ....[4]....
        /*72e0*/ 	.word	0xffffffff


	//----- nvinfo : EIATTR_COOP_GROUP_INSTR_OFFSETS
	.align		4
.L_26:
        /*72e4*/ 	.byte	0x04, 0x28
        /*72e6*/ 	.short	(.L_28 - .L_27)


	//   ....[0]....
.L_27:
        /*72e8*/ 	.word	0x00000070


	//   ....[1]....
        /*72ec*/ 	.word	0x00000080


	//   ....[2]....
        /*72f0*/ 	.word	0x000001a0


	//   ....[3]....
        /*72f4*/ 	.word	0x000004a0


	//   ....[4]....
        /*72f8*/ 	.word	0x00003060


	//----- nvinfo : EIATTR_REG_RECONFIG
	.align		4
.L_28:
        /*72fc*/ 	.byte	0x01, 0x54
	.zero		2


	//----- nvinfo : EIATTR_MBARRIER_INSTR_OFFSETS
	.align		4
        /*7300*/ 	.byte	0x04, 0x39
        /*7302*/ 	.short	(.L_30 - .L_29)


	//   ....[0]....
.L_29:
        /*7304*/ 	.word	0x00000340
        /*7308*/ 	.word	0x000000ff
        /*730c*/ 	.word	0x00000000
        /*7310*/ 	.short	0x0100
        /*7312*/ 	.byte	0x0a
	.zero		1


	//   ....[1]....
        /*7314*/ 	.word	0x00000350
        /*7318*/ 	.word	0x000000ff
        /*731c*/ 	.word	0x00000050
        /*7320*/ 	.short	0x0100
        /*7322*/ 	.byte	0x0a
	.zero		1


	//   ....[2]....
        /*7324*/ 	.word	0x00000360
        /*7328*/ 	.word	0x000000ff
        /*732c*/ 	.word	0x00000008
        /*7330*/ 	.short	0x0100
        /*7332*/ 	.byte	0x0a
	.zero		1


	//   ....[3]....
        /*7334*/ 	.word	0x00000370
        /*7338*/ 	.word	0x000000ff
        /*733c*/ 	.word	0x00000058
        /*7340*/ 	.short	0x0100
        /*7342*/ 	.byte	0x0a
	.zero		1


	//   ....[4]....
        /*7344*/ 	.word	0x00000380
        /*7348*/ 	.word	0x000000ff
        /*734c*/ 	.word	0x00000010
        /*7350*/ 	.short	0x0100
        /*7352*/ 	.byte	0x0a
	.zero		1


	//   ....[5]....
        /*7354*/ 	.word	0x00000390
        /*7358*/ 	.word	0x000000ff
        /*735c*/ 	.word	0x00000060
        /*7360*/ 	.short	0x0100
        /*7362*/ 	.byte	0x0a
	.zero		1


	//   ....[6]....
        /*7364*/ 	.word	0x000003a0
        /*7368*/ 	.word	0x000000ff
        /*736c*/ 	.word	0x00000018
        /*7370*/ 	.short	0x0100
        /*7372*/ 	.byte	0x0a
	.zero		1


	//   ....[7]....
        /*7374*/ 	.word	0x000003b0
        /*7378*/ 	.word	0x000000ff
        /*737c*/ 	.word	0x00000068
        /*7380*/ 	.short	0x0100
        /*7382*/ 	.byte	0x0a
	.zero		1


	//   ....[8]....
        /*7384*/ 	.word	0x000003c0
        /*7388*/ 	.word	0x000000ff
        /*738c*/ 	.word	0x00000020
        /*7390*/ 	.short	0x0100
        /*7392*/ 	.byte	0x0a
	.zero		1


	//   ....[9]....
        /*7394*/ 	.word	0x000003d0
        /*7398*/ 	.word	0x000000ff
        /*739c*/ 	.word	0x00000070
        /*73a0*/ 	.short	0x0100
        /*73a2*/ 	.byte	0x0a
	.zero		1


	//   ....[10]....
        /*73a4*/ 	.word	0x000003e0
        /*73a8*/ 	.word	0x000000ff
        /*73ac*/ 	.word	0x00000028
        /*73b0*/ 	.short	0x0100
        /*73b2*/ 	.byte	0x0a
	.zero		1


	//   ....[11]....
        /*73b4*/ 	.word	0x000003f0
        /*73b8*/ 	.word	0x000000ff
        /*73bc*/ 	.word	0x00000078
        /*73c0*/ 	.short	0x0100
        /*73c2*/ 	.byte	0x0a
	.zero		1


	//   ....[12]....
        /*73c4*/ 	.word	0x00000400
        /*73c8*/ 	.word	0x000000ff
        /*73cc*/ 	.word	0x00000030
        /*73d0*/ 	.short	0x0100
        /*73d2*/ 	.byte	0x0a
	.zero		1


	//   ....[13]....
        /*73d4*/ 	.word	0x00000410
        /*73d8*/ 	.word	0x000000ff
        /*73dc*/ 	.word	0x00000080
        /*73e0*/ 	.short	0x0100
        /*73e2*/ 	.byte	0x0a
	.zero		1


	//   ....[14]....
        /*73e4*/ 	.word	0x00000420
        /*73e8*/ 	.word	0x000000ff
        /*73ec*/ 	.word	0x00000038
        /*73f0*/ 	.short	0x0100
        /*73f2*/ 	.byte	0x0a
	.zero		1


	//   ....[15]....
        /*73f4*/ 	.word	0x00000430
        /*73f8*/ 	.word	0x000000ff
        /*73fc*/ 	.word	0x00000088
        /*7400*/ 	.short	0x0100
        /*7402*/ 	.byte	0x0a
	.zero		1


	//   ....[16]....
        /*7404*/ 	.word	0x00000440
        /*7408*/ 	.word	0x000000ff
        /*740c*/ 	.word	0x00000040
        /*7410*/ 	.short	0x0100
        /*7412*/ 	.byte	0x0a
	.zero		1


	//   ....[17]....
        /*7414*/ 	.word	0x00000450
        /*7418*/ 	.word	0x000000ff
        /*741c*/ 	.word	0x00000090
        /*7420*/ 	.short	0x0100
        /*7422*/ 	.byte	0x0a
	.zero		1


	//   ....[18]....
        /*7424*/ 	.word	0x00000460
        /*7428*/ 	.word	0x000000ff
        /*742c*/ 	.word	0x00000048
        /*7430*/ 	.short	0x0100
        /*7432*/ 	.byte	0x0a
	.zero		1


	//   ....[19]....
        /*7434*/ 	.word	0x00000470
        /*7438*/ 	.word	0x000000ff
        /*743c*/ 	.word	0x00000098
        /*7440*/ 	.short	0x0100
        /*7442*/ 	.byte	0x0a
	.zero		1


	//   ....[20]....
        /*7444*/ 	.word	0x000006e0
        /*7448*/ 	.word	0x000000ff
        /*744c*/ 	.word	0x000000b0
        /*7450*/ 	.short	0x0100
        /*7452*/ 	.byte	0x08
	.zero		1


	//   ....[21]....
        /*7454*/ 	.word	0x000006f0
        /*7458*/ 	.word	0x000000ff
        /*745c*/ 	.word	0x000000b8
        /*7460*/ 	.short	0x0100
        /*7462*/ 	.byte	0x08
	.zero		1


	//   ....[22]....
        /*7464*/ 	.word	0x00003460
        /*7468*/ 	.word	0x000000ff
        /*746c*/ 	.word	0x00000000
        /*7470*/ 	.short	0x010a
        /*7472*/ 	.byte	0x0c
	.zero		1


	//   ....[23]....
        /*7474*/ 	.word	0x000034c0
        /*7478*/ 	.word	0x000000ff
        /*747c*/ 	.word	0x00000000
        /*7480*/ 	.short	0x010a
        /*7482*/ 	.byte	0x0c
	.zero		1


	//   ....[24]....
        /*7484*/ 	.word	0x00008860
        /*7488*/ 	.word	0x000000ff
        /*748c*/ 	.word	0x00000000
        /*7490*/ 	.short	0x010a
        /*7492*/ 	.byte	0x0d
	.zero		1


	//   ....[25]....
        /*7494*/ 	.word	0x000088a0
        /*7498*/ 	.word	0x000000ff
        /*749c*/ 	.word	0x00000000
        /*74a0*/ 	.short	0x010a
        /*74a2*/ 	.byte	0x0d
	.zero		1


	//   ....[26]....
        /*74a4*/ 	.word	0x0000e270
        /*74a8*/ 	.word	0x000000ff
        /*74ac*/ 	.word	0x00000000
        /*74b0*/ 	.short	0x0101
        /*74b2*/ 	.byte	0x0c
	.zero		1


	//   ....[27]....
        /*74b4*/ 	.word	0x00012c40
        /*74b8*/ 	.word	0x000000ff
        /*74bc*/ 	.word	0x00000000
        /*74c0*/ 	.short	0x0101
        /*74c2*/ 	.byte	0x0e
	.zero		1


	//   ....[28]....
        /*74c4*/ 	.word	0x0003a7c0
        /*74c8*/ 	.word	0x00000010
        /*74cc*/ 	.word	0x00000050
        /*74d0*/ 	.short	0x010a
        /*74d2*/ 	.byte	0x3f
	.zero		1


	//   ....[29]....
        /*74d4*/ 	.word	0x0003ab20
        /*74d8*/ 	.word	0x00000002
        /*74dc*/ 	.word	0x000000b8
        /*74e0*/ 	.short	0x0101
        /*74e2*/ 	.byte	0x3f
	.zero		1


	//   ....[30]....
        /*74e4*/ 	.word	0x0003b2f0
        /*74e8*/ 	.word	0x00000003
        /*74ec*/ 	.word	0x00000000
        /*74f0*/ 	.short	0x010a
        /*74f2*/ 	.byte	0x3f
	.zero		1


	//   ....[31]....
        /*74f4*/ 	.word	0x0003b380
        /*74f8*/ 	.word	0x00000003
        /*74fc*/ 	.word	0x00000000
        /*7500*/ 	.short	0x010a
        /*7502*/ 	.byte	0x3f
	.zero		1


	//   ....[32]....
        /*7504*/ 	.word	0x0003b410
        /*7508*/ 	.word	0x00000003
        /*750c*/ 	.word	0x00000000
        /*7510*/ 	.short	0x010a
        /*7512*/ 	.byte	0x3f
	.zero		1


	//   ....[33]....
        /*7514*/ 	.word	0x0003b4a0
        /*7518*/ 	.word	0x00000003
        /*751c*/ 	.word	0x00000000
        /*7520*/ 	.short	0x010a
        /*7522*/ 	.byte	0x3f
	.zero		1


	//   ....[34]....
        /*7524*/ 	.word	0x0003b530
        /*7528*/ 	.word	0x00000003
        /*752c*/ 	.word	0x00000000
        /*7530*/ 	.short	0x010a
        /*7532*/ 	.byte	0x3f
	.zero		1


	//   ....[35]....
        /*7534*/ 	.word	0x0003b5c0
        /*7538*/ 	.word	0x00000003
        /*753c*/ 	.word	0x00000000
        /*7540*/ 	.short	0x010a
        /*7542*/ 	.byte	0x3f
	.zero		1


	//   ....[36]....
        /*7544*/ 	.word	0x0003b650
        /*7548*/ 	.word	0x00000003
        /*754c*/ 	.word	0x00000000
        /*7550*/ 	.short	0x010a
        /*7552*/ 	.byte	0x3f
	.zero		1


	//   ....[37]....
        /*7554*/ 	.word	0x0003b6e0
        /*7558*/ 	.word	0x00000003
        /*755c*/ 	.word	0x00000000
        /*7560*/ 	.short	0x010a
        /*7562*/ 	.byte	0x3f
	.zero		1


	//   ....[38]....
        /*7564*/ 	.word	0x0003b770
        /*7568*/ 	.word	0x00000003
        /*756c*/ 	.word	0x00000000
        /*7570*/ 	.short	0x010a
        /*7572*/ 	.byte	0x3f
	.zero		1


	//   ....[39]....
        /*7574*/ 	.word	0x0003b800
        /*7578*/ 	.word	0x00000003
        /*757c*/ 	.word	0x00000000
        /*7580*/ 	.short	0x010a
        /*7582*/ 	.byte	0x3f
	.zero		1


	//   ....[40]....
        /*7584*/ 	.word	0x0003b870
        /*7588*/ 	.word	0x00000005
        /*758c*/ 	.word	0x00000000
        /*7590*/ 	.short	0x010a
        /*7592*/ 	.byte	0x3f
	.zero		1


	//   ....[41]....
        /*7594*/ 	.word	0x0003b8e0
        /*7598*/ 	.word	0x00000000
        /*759c*/ 	.word	0x00000000
        /*75a0*/ 	.short	0x010a
        /*75a2*/ 	.byte	0x3f
	.zero		1


	//   ....[42]....
        /*75a4*/ 	.word	0x0003b9c0
        /*75a8*/ 	.word	0x00000010
        /*75ac*/ 	.word	0x00000050
        /*75b0*/ 	.short	0x010a
        /*75b2*/ 	.byte	0x3f
	.zero		1


	//   ....[43]....
        /*75b4*/ 	.word	0x0003baa0
        /*75b8*/ 	.word	0x00000003
        /*75bc*/ 	.word	0x00000000
        /*75c0*/ 	.short	0x010a
        /*75c2*/ 	.byte	0x3f
	.zero		1


	//   ....[44]....
        /*75c4*/ 	.word	0x0003baf0
        /*75c8*/ 	.word	0x00000003
        /*75cc*/ 	.word	0x00000000
        /*75d0*/ 	.short	0x010a
        /*75d2*/ 	.byte	0x3f
	.zero		1


	//   ....[45]....
        /*75d4*/ 	.word	0x0003bb40
        /*75d8*/ 	.word	0x00000003
        /*75dc*/ 	.word	0x00000000
        /*75e0*/ 	.short	0x010a
        /*75e2*/ 	.byte	0x3f
	.zero		1


	//   ....[46]....
        /*75e4*/ 	.word	0x0003bb90
        /*75e8*/ 	.word	0x00000003
        /*75ec*/ 	.word	0x00000000
        /*75f0*/ 	.short	0x010a
        /*75f2*/ 	.byte	0x3f
	.zero		1


	//   ....[47]....
        /*75f4*/ 	.word	0x0003bbe0
        /*75f8*/ 	.word	0x00000003
        /*75fc*/ 	.word	0x00000000
        /*7600*/ 	.short	0x010a
        /*7602*/ 	.byte	0x3f
	.zero		1


	//   ....[48]....
        /*7604*/ 	.word	0x0003bc30
        /*7608*/ 	.word	0x00000003
        /*760c*/ 	.word	0x00000000
        /*7610*/ 	.short	0x010a
        /*7612*/ 	.byte	0x3f
	.zero		1


	//   ....[49]....
        /*7614*/ 	.word	0x0003bc80
        /*7618*/ 	.word	0x00000003
        /*761c*/ 	.word	0x00000000
        /*7620*/ 	.short	0x010a
        /*7622*/ 	.byte	0x3f
	.zero		1


	//   ....[50]....
        /*7624*/ 	.word	0x0003bcd0
        /*7628*/ 	.word	0x00000003
        /*762c*/ 	.word	0x00000000
        /*7630*/ 	.short	0x010a
        /*7632*/ 	.byte	0x3f
	.zero		1


	//   ....[51]....
        /*7634*/ 	.word	0x0003bd20
        /*7638*/ 	.word	0x00000003
        /*763c*/ 	.word	0x00000000
        /*7640*/ 	.short	0x010a
        /*7642*/ 	.byte	0x3f
	.zero		1


	//----- nvinfo : EIATTR_NUM_MBARRIERS
	.align		4
.L_30:
        /*7644*/ 	.byte	0x03, 0x38
        /*7646*/ 	.short	0x0016


	//----- nvinfo : EIATTR_EXIT_INSTR_OFFSETS
	.align		4
        /*7648*/ 	.byte	0x04, 0x1c
        /*764a*/ 	.short	(.L_32 - .L_31)


	//   ....[0]....
.L_31:
        /*764c*/ 	.word	0x00000750


	//   ....[1]....
        /*7650*/ 	.word	0x000010b0


	//   ....[2]....
        /*7654*/ 	.word	0x00039de0


	//   ....[3]....
        /*7658*/ 	.word	0x0003a450


	//   ....[4]....
        /*765c*/ 	.word	0x0003b850


	//----- nvinfo : EIATTR_MAX_THREADS
	.align		4
.L_32:
        /*7660*/ 	.byte	0x04, 0x05
        /*7662*/ 	.short	(.L_34 - .L_33)
.L_33:
        /*7664*/ 	.word	0x00000180
        /*7668*/ 	.word	0x00000001
        /*766c*/ 	.word	0x00000001


	//----- nvinfo : EIATTR_CRS_STACK_SIZE
	.align		4
.L_34:
        /*7670*/ 	.byte	0x04, 0x1e
        /*7672*/ 	.short	(.L_36 - .L_35)
.L_35:
        /*7674*/ 	.word	0x00000000


	//----- nvinfo : EIATTR_CBANK_PARAM_SIZE
	.align		4
.L_36:
        /*7678*/ 	.byte	0x03, 0x19
        /*767a*/ 	.short	0x0470


	//----- nvinfo : EIATTR_PARAM_CBANK
	.align		4
        /*767c*/ 	.byte	0x04, 0x0a
        /*767e*/ 	.short	(.L_38 - .L_37)
	.align		4
.L_37:
        /*7680*/ 	.word	index@(.nv.constant0._ZN7cutlass13device_kernelINS_4gemm6kernel13GemmUniversalIN4cute5tupleIJiiiiEEENS1_10collective13CollectiveMmaINS1_37MainloopSm90TmaGmmaWarpSpecializedFP8ILi10ENS5_IJNS4_1CILi1EEESB_SB_EEENS1_35KernelTmaWarpSpecializedCooperativeEEENS5_IJNSA_ILi512EEENSA_ILi160EEENSA_ILi32EEEEEENS_12float_e4m3_tENS5_IJlSB_lEEESJ_SK_NS4_8TiledMMAINS4_8MMA_AtomIJNS4_4SM904GMMA30MMA_64x32x32_F32E4M3E4M3_SS_TNILNSO_7ScaleInE1ELSQ_1EEEEEENS4_6LayoutINS5_IJNSA_ILi2EEESB_SB_EEENS5_IJSB_NSA_ILi0EEESW_EEEEENS5_IJNS4_10UnderscoreESZ_SZ_EEEEENS4_13SM90_TMA_LOADENS4_14ComposedLayoutINS4_7SwizzleILi1ELi4ELi3EEENS4_18smem_ptr_flag_bitsILi8EEENST_INS5_IJNSA_ILi8EEESH_EEENS5_IJSH_SB_EEEEEEEvNS4_8identityES12_S1C_vS1D_EENS_8epilogue10collective6detail29Sm90TmaWarpSpecializedAdapterINS1G_15DefaultEpilogueISJ_SK_SK_NS1F_6thread17LinearCombinationISJ_Li1EffLNS1K_9ScaleType4KindE0ELNS_15FloatRoundStyleE2ESJ_EENS1_15EpilogueDefaultEEEEEvvEEEEvNT_6ParamsE)
        /*7684*/ 	.short	0x0210
        /*7686*/ 	.short	0x0470


	//----- nvinfo : EIATTR_SW_WAR
	.align		4
.L_38:
        /*7688*/ 	.byte	0x04, 0x36
        /*768a*/ 	.short	(.L_40 - .L_39)
.L_39:
        /*768c*/ 	.word	0x00000008
.L_40:


//--------------------- .nv.callgraph             --------------------------
	.section	.nv.callgraph,"",@"SHT_CUDA_CALLGRAPH"
	.align	4
	.sectionentsize	8
	.align		4
        /*0000*/ 	.word	0x00000000
	.align		4
        /*0004*/ 	.word	0xffffffff
	.align		4
        /*0008*/ 	.word	0x00000000
	.align		4
        /*000c*/ 	.word	0xfffffffe
	.align		4
        /*0010*/ 	.word	0x00000000
	.align		4
        /*0014*/ 	.word	0xfffffffd
	.align		4
        /*0018*/ 	.word	0x00000000
	.align		4
        /*001c*/ 	.word	0xfffffffc


//--------------------- .nv.constant4             --------------------------
	.section	.nv.constant4,"a",@progbits
	.align	8
	.align		8
.nv.constant4:
        /*0000*/ 	.dword	_ZN39_INTERNAL_830dff3e_4_k_cu_ede639cc_88324cuda3std3__45__cpo5beginE
	.align		8
        /*0008*/ 	.dword	_ZN39_INTERNAL_830dff3e_4_k_cu_ede639cc_88324cuda3std3__45__cpo3endE
	.align		8
        /*0010*/ 	.dword	_ZN39_INTERNAL_830dff3e_4_k_cu_ede639cc_88324cuda3std3__45__cpo6cbeginE
	.align		8
        /*0018*/ 	.dword	_ZN39_INTERNAL_830dff3e_4_k_cu_ede639cc_88324cuda3std3__45__cpo4cendE
	.align		8
        /*0020*/ 	.dword	_ZN39_INTERNAL_830dff3e_4_k_cu_ede639cc_88324cuda3std3__441_GLOBAL__N__830dff3e_4_k_cu_ede639cc_88326ignoreE
	.align		8
        /*0028*/ 	.dword	_ZN39_INTERNAL_830dff3e_4_k_cu_ede639cc_88324cuda3std3__419piecewise_constructE
	.align		8
        /*0030*/ 	.dword	_ZN39_INTERNAL_830dff3e_4_k_cu_ede639cc_88324cuda3std3__48in_placeE
	.align		8
        /*0038*/ 	.dword	_ZN39_INTERNAL_830dff3e_4_k_cu_ede639cc_88324cuda3std6ranges3__45__cpo4swapE
	.align		8
        /*0040*/ 	.dword	_ZN39_INTERNAL_830dff3e_4_k_cu_ede639cc_88324cuda3std6ranges3__45__cpo9iter_moveE
	.align		8
        /*0048*/ 	.dword	_ZN39_INTERNAL_830dff3e_4_k_cu_ede639cc_88324cute7productE
	.align		8
        /*0050*/ 	.dword	_ZN39_INTERNAL_830dff3e_4_k_cu_ede639cc_88324cute1_E


//--------------------- .text._ZN7cutlass13device_kernelINS_4gemm6kernel13GemmUniversalIN4cute5tupleIJiiiiEEENS1_10collective13CollectiveMmaINS1_37MainloopSm90TmaGmmaWarpSpecializedFP8ILi10ENS5_IJNS4_1CILi1EEESB_SB_EEENS1_35KernelTmaWarpSpecializedCooperativeEEENS5_IJNSA_ILi512EEENSA_ILi160EEENSA_ILi32EEEEEENS_12float_e4m3_tENS5_IJlSB_lEEESJ_SK_NS4_8TiledMMAINS4_8MMA_AtomIJNS4_4SM904GMMA30MMA_64x32x32_F32E4M3E4M3_SS_TNILNSO_7ScaleInE1ELSQ_1EEEEEENS4_6LayoutINS5_IJNSA_ILi2EEESB_SB_EEENS5_IJSB_NSA_ILi0EEESW_EEEEENS5_IJNS4_10UnderscoreESZ_SZ_EEEEENS4_13SM90_TMA_LOADENS4_14ComposedLayoutINS4_7SwizzleILi1ELi4ELi3EEENS4_18smem_ptr_flag_bitsILi8EEENST_INS5_IJNSA_ILi8EEESH_EEENS5_IJSH_SB_EEEEEEEvNS4_8identityES12_S1C_vS1D_EENS_8epilogue10collective6detail29Sm90TmaWarpSpecializedAdapterINS1G_15DefaultEpilogueISJ_SK_SK_NS1F_6thread17LinearCombinationISJ_Li1EffLNS1K_9ScaleType4KindE0ELNS_15FloatRoundStyleE2ESJ_EENS1_15EpilogueDefaultEEEEEvvEEEEvNT_6ParamsE --------------------------
	.section	.text._ZN7cutlass13device_kernelINS_4gemm6kernel13GemmUniversalIN4cute5tupleIJiiiiEEENS1_10collective13CollectiveMmaINS1_37MainloopSm90TmaGmmaWarpSpecializedFP8ILi10ENS5_IJNS4_1CILi1EEESB_SB_EEENS1_35KernelTmaWarpSpecializedCooperativeEEENS5_IJNSA_ILi512EEENSA_ILi160EEENSA_ILi32EEEEEENS_12float_e4m3_tENS5_IJlSB_lEEESJ_SK_NS4_8TiledMMAINS4_8MMA_AtomIJNS4_4SM904GMMA30MMA_64x32x32_F32E4M3E4M3_SS_TNILNSO_7ScaleInE1ELSQ_1EEEEEENS4_6LayoutINS5_IJNSA_ILi2EEESB_SB_EEENS5_IJSB_NSA_ILi0EEESW_EEEEENS5_IJNS4_10UnderscoreESZ_SZ_EEEEENS4_13SM90_TMA_LOADENS4_14ComposedLayoutINS4_7SwizzleILi1ELi4ELi3EEENS4_18smem_ptr_flag_bitsILi8EEENST_INS5_IJNSA_ILi8EEESH_EEENS5_IJSH_SB_EEEEEEEvNS4_8identityES12_S1C_vS1D_EENS_8epilogue10collective6detail29Sm90TmaWarpSpecializedAdapterINS1G_15DefaultEpilogueISJ_SK_SK_NS1F_6thread17LinearCombinationISJ_Li1EffLNS1K_9ScaleType4KindE0ELNS_15FloatRoundStyleE2ESJ_EENS1_15EpilogueDefaultEEEEEvvEEEEvNT_6ParamsE,"ax",@progbits
	.align	128
.text._ZN7cutlass13device_kernelINS_4gemm6kernel13GemmUniversalIN4cute5tupleIJiiiiEEENS1_10collective13CollectiveMmaINS1_37MainloopSm90TmaGmmaWarpSpecializedFP8ILi10ENS5_IJNS4_1CILi1EEESB_SB_EEENS1_35KernelTmaWarpSpecializedCooperativeEEENS5_IJNSA_ILi512EEENSA_ILi160EEENSA_ILi32EEEEEENS_12float_e4m3_tENS5_IJlSB_lEEESJ_SK_NS4_8TiledMMAINS4_8MMA_AtomIJNS4_4SM904GMMA30MMA_64x32x32_F32E4M3E4M3_SS_TNILNSO_7ScaleInE1ELSQ_1EEEEEENS4_6LayoutINS5_IJNSA_ILi2EEESB_SB_EEENS5_IJSB_NSA_ILi0EEESW_EEEEENS5_IJNS4_10UnderscoreESZ_SZ_EEEEENS4_13SM90_TMA_LOADENS4_14ComposedLayoutINS4_7SwizzleILi1ELi4ELi3EEENS4_18smem_ptr_flag_bitsILi8EEENST_INS5_IJNSA_ILi8EEESH_EEENS5_IJSH_SB_EEEEEEEvNS4_8identityES12_S1C_vS1D_EENS_8epilogue10collective6detail29Sm90TmaWarpSpecializedAdapterINS1G_15DefaultEpilogueISJ_SK_SK_NS1F_6thread17LinearCombinationISJ_Li1EffLNS1K_9ScaleType4KindE0ELNS_15FloatRoundStyleE2ESJ_EENS1_15EpilogueDefaultEEEEEvvEEEEvNT_6ParamsE:
        .type           _ZN7cutlass13device_kernelINS_4gemm6kernel13GemmUniversalIN4cute5tupleIJiiiiEEENS1_10collective13CollectiveMmaINS1_37MainloopSm90TmaGmmaWarpSpecializedFP8ILi10ENS5_IJNS4_1CILi1EEESB_SB_EEENS1_35KernelTmaWarpSpecializedCooperativeEEENS5_IJNSA_ILi512EEENSA_ILi160EEENSA_ILi32EEEEEENS_12float_e4m3_tENS5_IJlSB_lEEESJ_SK_NS4_8TiledMMAINS4_8MMA_AtomIJNS4_4SM904GMMA30MMA_64x32x32_F32E4M3E4M3_SS_TNILNSO_7ScaleInE1ELSQ_1EEEEEENS4_6LayoutINS5_IJNSA_ILi2EEESB_SB_EEENS5_IJSB_NSA_ILi0EEESW_EEEEENS5_IJNS4_10UnderscoreESZ_SZ_EEEEENS4_13SM90_TMA_LOADENS4_14ComposedLayoutINS4_7SwizzleILi1ELi4ELi3EEENS4_18smem_ptr_flag_bitsILi8EEENST_INS5_IJNSA_ILi8EEESH_EEENS5_IJSH_SB_EEEEEEEvNS4_8identityES12_S1C_vS1D_EENS_8epilogue10collective6detail29Sm90TmaWarpSpecializedAdapterINS1G_15DefaultEpilogueISJ_SK_SK_NS1F_6thread17LinearCombinationISJ_Li1EffLNS1K_9ScaleType4KindE0ELNS_15FloatRoundStyleE2ESJ_EENS1_15EpilogueDefaultEEEEEvvEEEEvNT_6ParamsE,@function
        .size           _ZN7cutlass13device_kernelINS_4gemm6kernel13GemmUniversalIN4cute5tupleIJiiiiEEENS1_10collective13CollectiveMmaINS1_37MainloopSm90TmaGmmaWarpSpecializedFP8ILi10ENS5_IJNS4_1CILi1EEESB_SB_EEENS1_35KernelTmaWarpSpecializedCooperativeEEENS5_IJNSA_ILi512EEENSA_ILi160EEENSA_ILi32EEEEEENS_12float_e4m3_tENS5_IJlSB_lEEESJ_SK_NS4_8TiledMMAINS4_8MMA_AtomIJNS4_4SM904GMMA30MMA_64x32x32_F32E4M3E4M3_SS_TNILNSO_7ScaleInE1ELSQ_1EEEEEENS4_6LayoutINS5_IJNSA_ILi2EEESB_SB_EEENS5_IJSB_NSA_ILi0EEESW_EEEEENS5_IJNS4_10UnderscoreESZ_SZ_EEEEENS4_13SM90_TMA_LOADENS4_14ComposedLayoutINS4_7SwizzleILi1ELi4ELi3EEENS4_18smem_ptr_flag_bitsILi8EEENST_INS5_IJNSA_ILi8EEESH_EEENS5_IJSH_SB_EEEEEEEvNS4_8identityES12_S1C_vS1D_EENS_8epilogue10collective6detail29Sm90TmaWarpSpecializedAdapterINS1G_15DefaultEpilogueISJ_SK_SK_NS1F_6thread17LinearCombinationISJ_Li1EffLNS1K_9ScaleType4KindE0ELNS_15FloatRoundStyleE2ESJ_EENS1_15EpilogueDefaultEEEEEvvEEEEvNT_6ParamsE,(.L_x_166 - _ZN7cutlass13device_kernelINS_4gemm6kernel13GemmUniversalIN4cute5tupleIJiiiiEEENS1_10collective13CollectiveMmaINS1_37MainloopSm90TmaGmmaWarpSpecializedFP8ILi10ENS5_IJNS4_1CILi1EEESB_SB_EEENS1_35KernelTmaWarpSpecializedCooperativeEEENS5_IJNSA_ILi512EEENSA_ILi160EEENSA_ILi32EEEEEENS_12float_e4m3_tENS5_IJlSB_lEEESJ_SK_NS4_8TiledMMAINS4_8MMA_AtomIJNS4_4SM904GMMA30MMA_64x32x32_F32E4M3E4M3_SS_TNILNSO_7ScaleInE1ELSQ_1EEEEEENS4_6LayoutINS5_IJNSA_ILi2EEESB_SB_EEENS5_IJSB_NSA_ILi0EEESW_EEEEENS5_IJNS4_10UnderscoreESZ_SZ_EEEEENS4_13SM90_TMA_LOADENS4_14ComposedLayoutINS4_7SwizzleILi1ELi4ELi3EEENS4_18smem_ptr_flag_bitsILi8EEENST_INS5_IJNSA_ILi8EEESH_EEENS5_IJSH_SB_EEEEEEEvNS4_8identityES12_S1C_vS1D_EENS_8epilogue10collective6detail29Sm90TmaWarpSpecializedAdapterINS1G_15DefaultEpilogueISJ_SK_SK_NS1F_6thread17LinearCombinationISJ_Li1EffLNS1K_9ScaleType4KindE0ELNS_15FloatRoundStyleE2ESJ_EENS1_15EpilogueDefaultEEEEEvvEEEEvNT_6ParamsE)
        .other          _ZN7cutlass13device_kernelINS_4gemm6kernel13GemmUniversalIN4cute5tupleIJiiiiEEENS1_10collective13CollectiveMmaINS1_37MainloopSm90TmaGmmaWarpSpecializedFP8ILi10ENS5_IJNS4_1CILi1EEESB_SB_EEENS1_35KernelTmaWarpSpecializedCooperativeEEENS5_IJNSA_ILi512EEENSA_ILi160EEENSA_ILi32EEEEEENS_12float_e4m3_tENS5_IJlSB_lEEESJ_SK_NS4_8TiledMMAINS4_8MMA_AtomIJNS4_4SM904GMMA30MMA_64x32x32_F32E4M3E4M3_SS_TNILNSO_7ScaleInE1ELSQ_1EEEEEENS4_6LayoutINS5_IJNSA_ILi2EEESB_SB_EEENS5_IJSB_NSA_ILi0EEESW_EEEEENS5_IJNS4_10UnderscoreESZ_SZ_EEEEENS4_13SM90_TMA_LOADENS4_14ComposedLayoutINS4_7SwizzleILi1ELi4ELi3EEENS4_18smem_ptr_flag_bitsILi8EEENST_INS5_IJNSA_ILi8EEESH_EEENS5_IJSH_SB_EEEEEEEvNS4_8identityES12_S1C_vS1D_EENS_8epilogue10collective6detail29Sm90TmaWarpSpecializedAdapterINS1G_15DefaultEpilogueISJ_SK_SK_NS1F_6thread17LinearCombinationISJ_Li1EffLNS1K_9ScaleType4KindE0ELNS_15FloatRoundStyleE2ESJ_EENS1_15EpilogueDefaultEEEEEvvEEEEvNT_6ParamsE,@"STO_CUDA_ENTRY STV_DEFAULT"
_ZN7cutlass13device_kernelINS_4gemm6kernel13GemmUniversalIN4cute5tupleIJiiiiEEENS1_10collective13CollectiveMmaINS1_37MainloopSm90TmaGmmaWarpSpecializedFP8ILi10ENS5_IJNS4_1CILi1EEESB_SB_EEENS1_35KernelTmaWarpSpecializedCooperativeEEENS5_IJNSA_ILi512EEENSA_ILi160EEENSA_ILi32EEEEEENS_12float_e4m3_tENS5_IJlSB_lEEESJ_SK_NS4_8TiledMMAINS4_8MMA_AtomIJNS4_4SM904GMMA30MMA_64x32x32_F32E4M3E4M3_SS_TNILNSO_7ScaleInE1ELSQ_1EEEEEENS4_6LayoutINS5_IJNSA_ILi2EEESB_SB_EEENS5_IJSB_NSA_ILi0EEESW_EEEEENS5_IJNS4_10UnderscoreESZ_SZ_EEEEENS4_13SM90_TMA_LOADENS4_14ComposedLayoutINS4_7SwizzleILi1ELi4ELi3EEENS4_18smem_ptr_flag_bitsILi8EEENST_INS5_IJNSA_ILi8EEESH_EEENS5_IJSH_SB_EEEEEEEvNS4_8identityES12_S1C_vS1D_EENS_8epilogue10collective6detail29Sm90TmaWarpSpecializedAdapterINS1G_15DefaultEpilogueISJ_SK_SK_NS1F_6thread17LinearCombinationISJ_Li1EffLNS1K_9ScaleType4KindE0ELNS_15FloatRoundStyleE2ESJ_EENS1_15EpilogueDefaultEEEEEvvEEEEvNT_6ParamsE:
[----:B------:R-:W0:Y:S02]  /*0000*/  LDC R1, c[0x0][0x28] ;  /* 0x00000a00ff017b82 */ /* 0x000e240000000800 */
[----:B0-----:R-:W-:Y:S01]  /*0010*/  VIADD R1, R1, 0xfffff888 ;  /* 0xfffff88801017836 */ /* 0x001fe20000000000 */
[----:B------:R-:W0:Y:S01]  /*0020*/  S2R R2, SR_TID.X ;  /* 0x0000000000027919 */ /* 0x000e220000002100 */
[----:B------:R-:W-:Y:S01]  /*0030*/  ELECT P0, URZ, PT ;  /* 0x00000000003f782f */ /* 0x000fe20003800000 */
[----:B------:R-:W-:Y:S01]  /*0040*/  BSSY B0, `(.L_x_0) ;  /* 0x0000015000007945 */ /* 0x000fe20003800000 */
[--C-:B0-----:R-:W-:Y:S02]  /*0050*/  SHF.R.U32.HI R0, RZ, 0x5, R2.reuse ;  /* 0x00000005ff007819 */ /* 0x101fe40000011602 */
[----:B------:R-:W-:-:S03]  /*0060*/  SHF.R.U32.HI R2, RZ, 0x7, R2 ;  /* 0x00000007ff027819 */ /* 0x000fc60000011602 */
[----:B------:R-:W0:Y:S04]  /*0070*/  SHFL.IDX PT, R3, R0, RZ, 0x1f ;  /* 0x00001fff00037589 */ /* 0x000e2800000e0000 */
[----:B------:R-:W1:Y:S01]  /*0080*/  SHFL.IDX PT, R2, R2, RZ, 0x1f ;  /* 0x00001fff02027589 */ /* 0x000e6200000e0000 */
[----:B0-----:R-:W-:Y:S02]  /*0090*/  R2UR UR4, R3 ;  /* 0x00000000030472ca */ /* 0x001fe400000e0000 */
[----:B-1----:R-:W-:-:S11]  /*00a0*/  R2UR UR6, R2 ;  /* 0x00000000020672ca */ /* 0x002fd600000e0000 */
[----:B------:R-:W-:Y:S02]  /*00b0*/  USHF.R.S32.HI UR5, URZ, 0x1f, UR4 ;  /* 0x0000001f3f057899 */ /* 0x000fe40008011404 */
[----:B------:R-:W-:Y:S02]  /*00c0*/  ISETP.NE.OR P0, PT, RZ, UR4, !P0 ;  /* 0x00000004ff007c0c */ /* 0x000fe4000c705670 */
[----:B------:R-:W-:-:S04]  /*00d0*/  ULEA.HI UR5, UR5, UR4, URZ, 0x2 ;  /* 0x0000000405057291 */ /* 0x000fc8000f8f103f */
[----:B------:R-:W-:-:S04]  /*00e0*/  ULOP3.LUT UR5, UR5, 0xfffffffc, URZ, 0xc0, !UPT ;  /* 0xfffffffc05057892 */ /* 0x000fc8000f8ec03f */
[----:B------:R-:W-:-:S03]  /*00f0*/  UIADD3 UR5, UR4, -UR5, URZ ;  /* 0x8000000504057290 */ /* 0x000fc6000fffe03f */
[----:B------:R-:W-:Y:S09]  /*0100*/  @P0 BRA `(.L_x_1) ;  /* 0x0000000000200947 */ /* 0x000ff20003800000 */
[----:B------:R-:W-:Y:S02]  /*0110*/  ULDC.64 UR8, c[0x0][0x198] ;  /* 0x0000660000087ab9 */ /* 0x000fe40000000a00 */
[----:B------:R-:W-:Y:S02]  /*0120*/  UIADD3 UR10, UP0, UR8, 0xf0, URZ ;  /* 0x000000f0080a7890 */ /* 0x000fe4000ff1e03f */
[----:B------:R-:W-:Y:S02]  /*0130*/  UIADD3 UR8, UP1, UR8, 0x1f0, URZ ;  /* 0x000001f008087890 */ /* 0x000fe4000ff3e03f */
[----:B------:R-:W-:Y:S02]  /*0140*/  UIADD3.X UR11, URZ, UR9, URZ, UP0, !UPT ;  /* 0x000000093f0b7290 */ /* 0x000fe400087fe43f */
[----:B------:R-:W-:-:S07]  /*0150*/  UIADD3.X UR9, URZ, UR9, URZ, UP1, !UPT ;  /* 0x000000093f097290 */ /* 0x000fce0008ffe43f */
[----:B------:R0:W-:Y:S02]  /*0160*/  UTMACCTL.PF [UR10] ;  /* 0x000000000a0079b9 */ /* 0x0001e40008040000 */
[----:B------:R0:W-:Y:S02]  /*0170*/  UTMACCTL.PF [UR8] ;  /* 0x00000000080079b9 */ /* 0x0001e40008040000 */
[----:B0-----:R-:W-:Y:S01]  /*0180*/  NOP ;  /* 0x0000000000007918 */ /* 0x001fe20000000000 */
.L_x_1:
[----:B------:R-:W-:Y:S05]  /*0190*/  BSYNC B0 ;  /* 0x0000000000007941 */ /* 0x000fea0003800000 */
.L_x_0:
[----:B------:R-:W0:Y:S01]  /*01a0*/  SHFL.IDX PT, R2, R0, RZ, 0x1f ;  /* 0x00001fff00027589 */ /* 0x000e2200000e0000 */
[----:B------:R-:W-:Y:S01]  /*01b0*/  UISETP.NE.AND UP0, UPT, UR5, 0x3, UPT ;  /* 0x000000030500788c */ /* 0x000fe2000bf05270 */
[----:B------:R-:W-:Y:S01]  /*01c0*/  ISETP.NE.AND P1, PT, RZ, UR6, PT ;  /* 0x00000006ff007c0c */ /* 0x000fe2000bf25270 */
[----:B------:R-:W-:Y:S02]  /*01d0*/  UIADD3 UR11, UR6, -0x1, URZ ;  /* 0xffffffff060b7890 */ /* 0x000fe4000fffe03f */
[----:B------:R-:W-:Y:S02]  /*01e0*/  UISETP.EQ.OR UP0, UPT, UR5, URZ, !UP0 ;  /* 0x0000003f0500728c */ /* 0x000fe4000c702670 */
[----:B------:R-:W-:Y:S02]  /*01f0*/  UISETP.GE.U32.AND UP1, UPT, UR11, 0x2, UPT ;  /* 0x000000020b00788c */ /* 0x000fe4000bf26070 */
[----:B------:R-:W-:-:S04]  /*0200*/  UISETP.EQ.AND UP0, UPT, UR6, URZ, UP0 ;  /* 0x0000003f0600728c */ /* 0x000fc80008702270 */
[----:B------:R-:W-:-:S04]  /*0210*/  USEL UR4, URZ, 0x1, !UP0 ;  /* 0x000000013f047887 */ /* 0x000fc8000c000000 */
[----:B------:R-:W-:Y:S01]  /*0220*/  USEL UR4, UR4, 0x2, UP1 ;  /* 0x0000000204047887 */ /* 0x000fe20008800000 */
[----:B0-----:R-:W-:-:S13]  /*0230*/  ISETP.NE.AND P0, PT, R2, RZ, PT ;  /* 0x000000ff0200720c */ /* 0x001fda0003f05270 */
[----:B------:R-:W-:Y:S05]  /*0240*/  @P0 BRA `(.L_x_2) ;  /* 0x0000000000940947 */ /* 0x000fea0003800000 */
[----:B------:R-:W-:Y:S01]  /*0250*/  ELECT P0, URZ, PT ;  /* 0x00000000003f782f */ /* 0x000fe20003800000 */
[----:B------:R-:W-:-:S12]  /*0260*/  BSSY B0, `(.L_x_2) ;  /* 0x0000023000007945 */ /* 0x000fd80003800000 */
[----:B------:R-:W-:Y:S05]  /*0270*/  @!P0 BRA `(.L_x_3) ;  /* 0x0000000000848947 */ /* 0x000fea0003800000 */
[----:B------:R-:W0:Y:S01]  /*0280*/  S2UR UR10, SR_CgaCtaId ;  /* 0x00000000000a79c3 */ /* 0x000e220000008800 */
[----:B------:R-:W-:Y:S01]  /*0290*/  UMOV UR6, 0x400 ;  /* 0x0000040000067882 */ /* 0x000fe20000000000 */
[----:B------:R-:W-:Y:S01]  /*02a0*/  UMOV UR7, 0x1 ;  /* 0x0000000100077882 */ /* 0x000fe20000000000 */
[----:B------:R-:W-:Y:S02]  /*02b0*/  UMOV UR8, 0x100 ;  /* 0x0000010000087882 */ /* 0x000fe40000000000 */
[----:B------:R-:W-:-:S04]  /*02c0*/  UIADD3 UR8, -UR8, 0x100000, URZ ;  /* 0x0010000008087890 */ /* 0x000fc8000fffe13f */
[----:B------:R-:W-:Y:S02]  /*02d0*/  USHF.L.U32 UR9, UR8, 0xb, URZ ;  /* 0x0000000b08097899 */ /* 0x000fe4000800063f */
[----:B------:R-:W-:Y:S02]  /*02e0*/  USHF.L.U32 UR8, UR8, 0x1, URZ ;  /* 0x0000000108087899 */ /* 0x000fe4000800063f */
[----:B0-----:R-:W-:Y:S02]  /*02f0*/  ULEA UR10, UR10, UR6, 0x18 ;  /* 0x000000060a0a7291 */ /* 0x001fe4000f8ec03f */
[----:B------:R-:W-:-:S04]  /*0300*/  UIADD3 UR6, -UR7, 0x100000, URZ ;  /* 0x0010000007067890 */ /* 0x000fc8000fffe13f */
[----:B------:R-:W-:Y:S02]  /*0310*/  USHF.L.U32 UR7, UR6, 0xb, URZ ;  /* 0x0000000b06077899 */ /* 0x000fe4000800063f */
[----:B------:R-:W-:Y:S01]  /*0320*/  USHF.L.U32 UR6, UR6, 0x1, URZ ;  /* 0x0000000106067899 */ /* 0x000fe2000800063f */
[----:B------:R-:W0:Y:S11]  /*0330*/  FENCE.VIEW.ASYNC.S ;  /* 0x00000000000073c6 */ /* 0x000e360000000000 */
[----:B0-----:R0:W1:Y:S01]  /*0340*/  SYNCS.EXCH.64 URZ, [UR10], UR6 ;  /* 0x000000060a3f75b2 */ /* 0x0010620008000100 */
[----:B------:R0:W2:Y:S01]  /*0350*/  SYNCS.EXCH.64 URZ, [UR10+0x50], UR8 ;  /* 0x000050080a3f75b2 */ /* 0x0000a20008000100 */
[----:B------:R0:W3:Y:S01]  /*0360*/  SYNCS.EXCH.64 URZ, [UR10+0x8], UR6 ;  /* 0x000008060a3f75b2 */ /* 0x0000e20008000100 */
[----:B------:R0:W4:Y:S01]  /*0370*/  SYNCS.EXCH.64 URZ, [UR10+0x58], UR8 ;  /* 0x000058080a3f75b2 */ /* 0x0001220008000100 */
[----:B------:R0:W0:Y:S01]  /*0380*/  SYNCS.EXCH.64 URZ, [UR10+0x10], UR6 ;  /* 0x000010060a3f75b2 */ /* 0x0000220008000100 */
        /* <DEDUP_REMOVED lines=15> */
[----:B------:R-:W-:Y:S01]  /*0480*/  NOP ;  /* 0x0000000000007918 */ /* 0x000fe20000000000 */
.L_x_3:
[----:B0-----:R-:W-:Y:S05]  /*0490*/  BSYNC B0 ;  /* 0x0000000000007941 */ /* 0x001fea0003800000 */
.L_x_2:
[----:B------:R-:W0:Y:S01]  /*04a0*/  SHFL.IDX PT, R0, R0, RZ, 0x1f ;  /* 0x00001fff00007589 */ /* 0x000e2200000e0000 */
[----:B------:R-:W5:Y:S01]  /*04b0*/  LDC R4, c[0x0][0x65c] ;  /* 0x00019700ff047b82 */ /* 0x000f620000000800 */
[----:B------:R-:W-:Y:S01]  /*04c0*/  ELECT P0, URZ, PT ;  /* 0x00000000003f782f */ /* 0x000fe20003800000 */
[----:B------:R-:W-:Y:S01]  /*04d0*/  IMAD.MOV.U32 R5, RZ, RZ, RZ ;  /* 0x000000ffff057224 */ /* 0x000fe200078e00ff */
[----:B------:R-:W-:Y:S01]  /*04e0*/  UMOV UR6, 0x20 ;  /* 0x0000002000067882 */ /* 0x000fe20000000000 */
[----:B------:R-:W-:Y:S01]  /*04f0*/  NOP ;  /* 0x0000000000007918 */ /* 0x000fe20000000000 */
[----:B------:R-:W-:Y:S01]  /*0500*/  NOP ;  /* 0x0000000000007918 */ /* 0x000fe20000000000 */
[----:B------:R-:W-:Y:S02]  /*0510*/  LOP3.LUT R3, R3, 0xffffffbf, RZ, 0xc0, !PT ;  /* 0xffffffbf03037812 */ /* 0x000fe400078ec0ff */
[----:B0-----:R-:W-:Y:S02]  /*0520*/  ISETP.NE.OR P0, PT, R0, RZ, !P0 ;  /* 0x000000ff0000720c */ /* 0x001fe40004705670 */
[----:B-----5:R-:W-:Y:S01]  /*0530*/  ISETP.NE.AND P2, PT, R4, 0x1, PT ;  /* 0x000000010400780c */ /* 0x020fe20003f45270 */
[----:B------:R-:W0:Y:S01]  /*0540*/  S2R R0, SR_CTAID.Y ;  /* 0x0000000000007919 */ /* 0x000e220000002600 */
[----:B------:R-:W5:Y:S09]  /*0550*/  S2R R4, SR_CTAID.X ;  /* 0x0000000000047919 */ /* 0x000f720000002500 */
[----:B------:R-:W-:Y:S01]  /*0560*/  VOTEU.ALL UP0, P0 ;  /* 0x00000000003f7886 */ /* 0x000fe20000000000 */
[----:B------:R-:W-:Y:S01]  /*0570*/  VOTEU.ALL UP1, P0 ;  /* 0x00000000003f7886 */ /* 0x000fe20000020000 */
[----:B------:R-:W5:Y:S01]  /*0580*/  @P2 LDC R9, c[0x0][0x10] ;  /* 0x00000400ff092b82 */ /* 0x000f620000000800 */
[----:B------:R-:W-:Y:S01]  /*0590*/  @P2 IMAD.MOV.U32 R7, RZ, RZ, RZ ;  /* 0x000000ffff072224 */ /* 0x000fe200078e00ff */
[----:B------:R-:W-:Y:S01]  /*05a0*/  @P2 LOP3.LUT R3, R3, 0x40, RZ, 0xfc, !PT ;  /* 0x0000004003032812 */ /* 0x000fe200078efcff */
[----:B------:R-:W-:Y:S01]  /*05b0*/  @P2 IMAD.MOV.U32 R13, RZ, RZ, RZ ;  /* 0x000000ffff0d2224 */ /* 0x000fe200078e00ff */
[----:B------:R-:W-:Y:S01]  /*05c0*/  @!UP0 UMOV UR8, 0x400 ;  /* 0x0000040000088882 */ /* 0x000fe20000000000 */
[----:B------:R-:W-:-:S04]  /*05d0*/  @!UP0 UIADD3 UR6, -UR6, 0x100000, URZ ;  /* 0x0010000006068890 */ /* 0x000fc8000fffe13f */
[----:B------:R-:W-:Y:S02]  /*05e0*/  @!UP0 USHF.L.U32 UR7, UR6, 0xb, URZ ;  /* 0x0000000b06078899 */ /* 0x000fe4000800063f */
[----:B------:R-:W-:Y:S01]  /*05f0*/  @!UP0 USHF.L.U32 UR6, UR6, 0x1, URZ ;  /* 0x0000000106068899 */ /* 0x000fe2000800063f */
[----:B------:R-:W1:Y:S08]  /*0600*/  @!P2 LDC R11, c[0x0][0xc] ;  /* 0x00000300ff0bab82 */ /* 0x000e700000000800 */
[----:B------:R-:W2:Y:S01]  /*0610*/  @!UP0 S2UR UR9, SR_CgaCtaId ;  /* 0x00000000000989c3 */ /* 0x000ea20000008800 */
[----:B0-----:R-:W-:-:S04]  /*0620*/  @P2 IMAD.MOV.U32 R6, RZ, RZ, R0 ;  /* 0x000000ffff062224 */ /* 0x001fc800078e0000 */
[----:B-----5:R-:W-:-:S04]  /*0630*/  @P2 IMAD.WIDE.U32 R8, R4, R9, R6 ;  /* 0x0000000904082225 */ /* 0x020fc800078e0006 */
[----:B------:R-:W-:Y:S02]  /*0640*/  @P2 IMAD.MOV.U32 R12, RZ, RZ, R8 ;  /* 0x000000ffff0c2224 */ /* 0x000fe400078e0008 */
[----:B------:R-:W-:Y:S02]  /*0650*/  @P2 IMAD.IADD R18, R9, 0x1, R13 ;  /* 0x0000000109122824 */ /* 0x000fe400078e020d */
[----:B-1----:R-:W-:-:S04]  /*0660*/  @!P2 IMAD.WIDE.U32 R6, R11, R0, R4 ;  /* 0x000000000b06a225 */ /* 0x002fc800078e0004 */
[----:B------:R-:W-:Y:S02]  /*0670*/  @!P2 IMAD.MOV.U32 R12, RZ, RZ, R6 ;  /* 0x000000ffff0ca224 */ /* 0x000fe400078e0006 */
[----:B------:R-:W-:Y:S01]  /*0680*/  @!P2 IMAD.MOV.U32 R18, RZ, RZ, R7 ;  /* 0x000000ffff12a224 */ /* 0x000fe200078e0007 */
[----:B--2---:R-:W-:Y:S02]  /*0690*/  @!UP0 ULEA UR8, UR9, UR8, 0x18 ;  /* 0x0000000809088291 */ /* 0x004fe4000f8ec03f */
[----:B------:R0:W-:Y:S01]  /*06a0*/  STL [R1+0x670], R12 ;  /* 0x0006700c01007387 */ /* 0x0001e20000100800 */
[----:B------:R-:W-:-:S03]  /*06b0*/  VOTEU.ALL UP0, P0 ;  /* 0x00000000003f7886 */ /* 0x000fc60000000000 */
[----:B------:R0:W-:Y:S04]  /*06c0*/  STL [R1+0x66c], R18 ;  /* 0x00066c1201007387 */ /* 0x0001e80000100800 */
[----:B------:R-:W1:Y:S02]  /*06d0*/  FENCE.VIEW.ASYNC.S ;  /* 0x00000000000073c6 */ /* 0x000e640000000000 */
[----:B-1----:R0:W3:Y:S01]  /*06e0*/  @!UP0 SYNCS.EXCH.64 URZ, [UR8+0xb0], UR6 ;  /* 0x0000b006083f85b2 */ /* 0x0020e20008000100 */
[----:B------:R0:W3:Y:S01]  /*06f0*/  @!UP1 SYNCS.EXCH.64 URZ, [UR8+0xb8], UR6 ;  /* 0x0000b806083f95b2 */ /* 0x0000e20008000100 */
[----:B------:R-:W-:Y:S01]  /*0700*/  NOP ;  /* 0x0000000000007918 */ /* 0x000fe20000000000 */
[----:B---34-:R-:W-:Y:S06]  /*0710*/  BAR.SYNC.DEFER_BLOCKING 0x0 ;  /* 0x0000000000007b1d */ /* 0x018fec0000010000 */
[----:B0-----:R-:W-:Y:S05]  /*0720*/  @!P1 BRA `(.L_x_4) ;  /* 0x0000039400b09947 */ /* 0x001fea0003800000 */
[----:B------:R-:W-:-:S06]  /*0730*/  UISETP.GT.U32.AND UP0, UPT, UR11, 0x1, UPT ;  /* 0x000000010b00788c */ /* 0x000fcc000bf04070 */
[----:B------:R-:W-:-:S13]  /*0740*/  PLOP3.LUT P0, PT, PT, PT, UP0, 0x80, 0x0 ;  /* 0x000000000000781c */ /* 0x000fda0003f0f008 */
[----:B------:R-:W-:Y:S05]  /*0750*/  @P0 EXIT ;  /* 0x000000000000094d */ /* 0x000fea0003800000 */
[----:B------:R-:W-:Y:S01]  /*0760*/  IMAD.MOV.U32 R7, RZ, RZ, -0x1 ;  /* 0xffffffffff077424 */ /* 0x000fe200078e00ff */
[----:B------:R-:W-:Y:S01]  /*0770*/  ULDC.64 UR6, c[0x0][0x650] ;  /* 0x0001940000067ab9 */ /* 0x000fe20000000a00 */
[----:B------:R-:W-:Y:S01]  /*0780*/  IMAD.MOV.U32 R6, RZ, RZ, -0x1 ;  /* 0xffffffffff067424 */ /* 0x000fe200078e00ff */
[----:B------:R-:W-:Y:S01]  /*0790*/  ISETP.GE.U32.AND P0, PT, R12, UR6, PT ;  /* 0x000000060c007c0c */ /* 0x000fe2000bf06070 */
[----:B------:R-:W-:Y:S01]  /*07a0*/  UMOV UR44, 0xffffffff ;  /* 0xffffffff002c7882 */ /* 0x000fe20000000000 */
[----:B------:R0:W-:Y:S01]  /*07b0*/  STL [R1+0x664], R7 ;  /* 0x0006640701007387 */ /* 0x0001e20000100800 */
[----:B------:R-:W-:Y:S02]  /*07c0*/  PRMT R2, RZ, 0x7610, R2 ;  /* 0x00007610ff027816 */ /* 0x000fe40000000002 */
[----:B------:R-:W-:Y:S01]  /*07d0*/  ISETP.GE.U32.AND.EX P0, PT, R18, UR7, PT, P0 ;  /* 0x0000000712007c0c */ /* 0x000fe2000bf06100 */
[----:B------:R0:W-:-:S12]  /*07e0*/  STL [R1+0x668], R6 ;  /* 0x0006680601007387 */ /* 0x0001d80000100800 */
[----:B0-----:R-:W-:Y:S05]  /*07f0*/  @P0 BRA `(.L_x_5) ;  /* 0x00000004006c0947 */ /* 0x001fea0003800000 */
[----:B------:R-:W0:Y:S01]  /*0800*/  LDC.64 R14, c[0x0][0x628] ;  /* 0x00018a00ff0e7b82 */ /* 0x000e220000000a00 */
[----:B------:R-:W-:Y:S02]  /*0810*/  IMAD.MOV.U32 R6, RZ, RZ, R12 ;  /* 0x000000ffff067224 */ /* 0x000fe400078e000c */
[----:B------:R-:W-:-:S05]  /*0820*/  IMAD.MOV.U32 R7, RZ, RZ, R18 ;  /* 0x000000ffff077224 */ /* 0x000fca00078e0012 */
[----:B------:R-:W1:Y:S08]  /*0830*/  LDC R2, c[0x0][0x630] ;  /* 0x00018c00ff027b82 */ /* 0x000e700000000800 */
[----:B------:R-:W2:Y:S01]  /*0840*/  LDC.64 R16, c[0x0][0x620] ;  /* 0x00018800ff107b82 */ /* 0x000ea20000000a00 */
[----:B0-----:R-:W-:-:S04]  /*0850*/  ISETP.NE.U32.AND P0, PT, R14, RZ, PT ;  /* 0x000000ff0e00720c */ /* 0x001fc80003f05070 */
[----:B------:R-:W-:-:S13]  /*0860*/  ISETP.NE.AND.EX P0, PT, R15, RZ, PT, P0 ;  /* 0x000000ff0f00720c */ /* 0x000fda0003f05300 */
[----:B-12---:R-:W-:Y:S05]  /*0870*/  @!P0 BRA `(.L_x_6) ;  /* 0x0000000000288947 */ /* 0x006fea0003800000 */
[----:B------:R-:W0:Y:S02]  /*0880*/  LDC R11, c[0x0][0x634] ;  /* 0x00018d00ff0b7b82 */ /* 0x000e240000000800 */
[----:B0-----:R-:W-:-:S05]  /*0890*/  IADD3 R11, P0, R12, R11, RZ ;  /* 0x0000000b0c0b7210 */ /* 0x001fca0007f1e0ff */
[----:B------:R-:W-:-:S04]  /*08a0*/  IMAD.X R13, RZ, RZ, R18, P0 ;  /* 0x000000ffff0d7224 */ /* 0x000fc800000e0612 */
[----:B------:R-:W-:-:S04]  /*08b0*/  IMAD.WIDE.U32 R6, R13, R14, RZ ;  /* 0x0000000e0d067225 */ /* 0x000fc800078e00ff */
[----:B------:R-:W-:-:S04]  /*08c0*/  IMAD.WIDE.U32 R8, P0, R11, R15, R6 ;  /* 0x0000000f0b087225 */ /* 0x000fc80007800006 */
[----:B------:R-:W-:-:S04]  /*08d0*/  IMAD.WIDE.U32 R6, R11, R14, RZ ;  /* 0x0000000e0b067225 */ /* 0x000fc800078e00ff */
[----:B------:R-:W-:Y:S01]  /*08e0*/  IMAD.X R11, RZ, RZ, RZ, P0 ;  /* 0x000000ffff0b7224 */ /* 0x000fe200000e06ff */
[----:B------:R-:W-:Y:S01]  /*08f0*/  IADD3 RZ, P0, R7, R8, RZ ;  /* 0x0000000807ff7210 */ /* 0x000fe20007f1e0ff */
[----:B------:R-:W-:-:S04]  /*0900*/  IMAD.MOV.U32 R10, RZ, RZ, R9 ;  /* 0x000000ffff0a7224 */ /* 0x000fc800078e0009 */
[----:B------:R-:W-:-:S08]  /*0910*/  IMAD.WIDE.U32.X R6, R13, R15, R10, P0 ;  /* 0x0000000f0d067225 */ /* 0x000fd000000e040a */
.L_x_6:
[-CC-:B------:R-:W-:Y:S01]  /*0920*/  SHF.R.U64 R23, R6, R2.reuse, R7.reuse ;  /* 0x0000000206177219 */ /* 0x180fe20000001207 */
[----:B------:R-:W0:Y:S01]  /*0930*/  LDC R10, c[0x0][0x618] ;  /* 0x00018600ff0a7b82 */ /* 0x000e220000000800 */
[----:B------:R-:W-:Y:S01]  /*0940*/  SHF.R.U32.HI R5, RZ, R2, R7 ;  /* 0x00000002ff057219 */ /* 0x000fe20000011607 */
[----:B------:R-:W-:Y:S01]  /*0950*/  IMAD.MOV.U32 R7, RZ, RZ, R18 ;  /* 0x000000ffff077224 */ /* 0x000fe200078e0012 */
[----:B------:R-:W-:Y:S01]  /*0960*/  IADD3 R9, P0, RZ, -R23, RZ ;  /* 0x80000017ff097210 */ /* 0x000fe20007f1e0ff */
[----:B------:R-:W-:Y:S01]  /*0970*/  ULDC UR5, c[0x0][0x150] ;  /* 0x0000540000057ab9 */ /* 0x000fe20000000800 */
[----:B------:R-:W-:Y:S01]  /*0980*/  I2FP.F32.U32 R2, R4 ;  /* 0x0000000400027245 */ /* 0x000fe20000201000 */
[----:B------:R-:W-:Y:S02]  /*0990*/  IMAD.MOV.U32 R6, RZ, RZ, R12 ;  /* 0x000000ffff067224 */ /* 0x000fe400078e000c */
[----:B------:R-:W1:Y:S01]  /*09a0*/  LDC.64 R18, c[0x0][0x640] ;  /* 0x00019000ff127b82 */ /* 0x000e620000000a00 */
[----:B------:R-:W-:-:S02]  /*09b0*/  IMAD.X R11, RZ, RZ, ~R5, P0 ;  /* 0x000000ffff0b7224 */ /* 0x000fc400000e0e05 */
[----:B------:R-:W-:Y:S01]  /*09c0*/  FMUL R2, R2, UR5 ;  /* 0x0000000502027c20 */ /* 0x000fe20008400000 */
[----:B------:R-:W-:Y:S01]  /*09d0*/  IMAD.WIDE.U32 R6, R9, R16, R6 ;  /* 0x0000001009067225 */ /* 0x000fe200078e0006 */
[----:B------:R-:W-:-:S03]  /*09e0*/  ULDC UR5, c[0x0][0x154] ;  /* 0x0000550000057ab9 */ /* 0x000fc60000000800 */
[----:B------:R-:W-:Y:S01]  /*09f0*/  IMAD R8, R11, R16, RZ ;  /* 0x000000100b087224 */ /* 0x000fe200078e02ff */
[----:B------:R-:W2:Y:S01]  /*0a00*/  LDC R5, c[0x0][0x144] ;  /* 0x00005100ff057b82 */ /* 0x000ea20000000800 */
[----:B------:R-:W3:Y:S02]  /*0a10*/  F2I.U32.TRUNC.NTZ R2, R2 ;  /* 0x0000000200027305 */ /* 0x000ee4000020f000 */
[----:B------:R-:W-:-:S04]  /*0a20*/  IMAD R9, R9, R17, R8 ;  /* 0x0000001109097224 */ /* 0x000fc800078e0208 */
[----:B------:R-:W-:Y:S01]  /*0a30*/  IMAD.IADD R7, R7, 0x1, R9 ;  /* 0x0000000107077824 */ /* 0x000fe200078e0209 */
[----:B------:R-:W4:Y:S01]  /*0a40*/  LDC R12, c[0x0][0x608] ;  /* 0x00018200ff0c7b82 */ /* 0x000f220000000800 */
[----:B------:R-:W-:-:S03]  /*0a50*/  IMAD.MOV.U32 R9, RZ, RZ, -0x1 ;  /* 0xffffffffff097424 */ /* 0x000fc600078e00ff */
[--C-:B0-----:R-:W-:Y:S02]  /*0a60*/  SHF.R.U64 R14, R6, R10, R7.reuse ;  /* 0x0000000a060e7219 */ /* 0x101fe40000001207 */
[----:B------:R-:W-:Y:S02]  /*0a70*/  I2FP.F32.U32 R6, R0 ;  /* 0x0000000000067245 */ /* 0x000fe40000201000 */
[----:B------:R-:W0:Y:S01]  /*0a80*/  LDC R16, c[0x0][0x658] ;  /* 0x00019600ff107b82 */ /* 0x000e220000000800 */
[----:B-1----:R-:W-:Y:S01]  /*0a90*/  ISETP.NE.U32.AND P0, PT, R18, RZ, PT ;  /* 0x000000ff1200720c */ /* 0x002fe20003f05070 */
[----:B---3--:R-:W-:Y:S01]  /*0aa0*/  IMAD.MOV R8, RZ, RZ, -R2 ;  /* 0x000000ffff087224 */ /* 0x008fe200078e0a02 */
[----:B------:R-:W-:Y:S01]  /*0ab0*/  SHF.R.U32.HI R7, RZ, R10, R7 ;  /* 0x0000000aff077219 */ /* 0x000fe20000011607 */
[----:B------:R-:W-:Y:S01]  /*0ac0*/  FMUL R6, R6, UR5 ;  /* 0x0000000506067c20 */ /* 0x000fe20008400000 */
[----:B------:R-:W-:-:S03]  /*0ad0*/  ISETP.NE.AND.EX P0, PT, R19, RZ, PT, P0 ;  /* 0x000000ff1300720c */ /* 0x000fc60003f05300 */
[----:B------:R-:W1:Y:S01]  /*0ae0*/  LDC R13, c[0x0][0x148] ;  /* 0x00005200ff0d7b82 */ /* 0x000e620000000800 */
[----:B--2---:R-:W-:-:S07]  /*0af0*/  IMAD R2, R5, R8, R4 ;  /* 0x0000000805027224 */ /* 0x004fce00078e0204 */
[----:B------:R-:W2:Y:S01]  /*0b00*/  LDC R17, c[0x0][0x600] ;  /* 0x00018000ff117b82 */ /* 0x000ea20000000800 */
[-CC-:B----4-:R-:W-:Y:S02]  /*0b10*/  SHF.R.U64 R24, R14, R12.reuse, R7.reuse ;  /* 0x0000000c0e187219 */ /* 0x190fe40000001207 */
[----:B------:R-:W-:Y:S01]  /*0b20*/  SHF.R.U32.HI R5, RZ, R12, R7 ;  /* 0x0000000cff057219 */ /* 0x000fe20000011607 */
[----:B------:R-:W-:Y:S01]  /*0b30*/  IMAD.MOV.U32 R7, RZ, RZ, 0x1 ;  /* 0x00000001ff077424 */ /* 0x000fe200078e00ff */
[----:B------:R3:W4:Y:S03]  /*0b40*/  F2I.U32.TRUNC.NTZ R12, R6 ;  /* 0x00000006000c7305 */ /* 0x000726000020f000 */
[----:B------:R-:W1:Y:S01]  /*0b50*/  LDC R20, c[0x0][0x648] ;  /* 0x00019200ff147b82 */ /* 0x000e620000000800 */
[-C--:B0-----:R-:W-:Y:S02]  /*0b60*/  SHF.L.U32 R4, R9, R16.reuse, RZ ;  /* 0x0000001009047219 */ /* 0x081fe400000006ff */
[----:B------:R-:W-:-:S02]  /*0b70*/  SHF.R.U64 R26, R24, R16, R5 ;  /* 0x00000010181a7219 */ /* 0x000fc40000001205 */
[----:B------:R-:W-:Y:S02]  /*0b80*/  LOP3.LUT R11, RZ, R4, RZ, 0x33, !PT ;  /* 0x00000004ff0b7212 */ /* 0x000fe400078e33ff */
[-C--:B------:R-:W-:Y:S01]  /*0b90*/  SHF.R.U32.HI R5, RZ, R16.reuse, R5 ;  /* 0x00000010ff057219 */ /* 0x080fe20000011605 */
[----:B------:R-:W0:Y:S01]  /*0ba0*/  LDC R21, c[0x0][0x638] ;  /* 0x00018e00ff157b82 */ /* 0x000e220000000800 */
[----:B------:R-:W-:Y:S01]  /*0bb0*/  SHF.L.U32 R10, R7, R16, RZ ;  /* 0x00000010070a7219 */ /* 0x000fe200000006ff */
[----:B------:R-:W-:-:S06]  /*0bc0*/  IMAD.MOV.U32 R4, RZ, RZ, R26 ;  /* 0x000000ffff047224 */ /* 0x000fcc00078e001a */
[----:B------:R-:W0:Y:S01]  /*0bd0*/  LDC R22, c[0x0][0x610] ;  /* 0x00018400ff167b82 */ /* 0x000e220000000800 */
[----:B---34-:R-:W-:Y:S05]  /*0be0*/  @!P0 BRA `(.L_x_7) ;  /* 0x0000000000288947 */ /* 0x018fea0003800000 */
[----:B------:R-:W3:Y:S02]  /*0bf0*/  LDC R9, c[0x0][0x64c] ;  /* 0x00019300ff097b82 */ /* 0x000ee40000000800 */
[----:B---3--:R-:W-:-:S05]  /*0c00*/  IADD3 R9, P0, R26, R9, RZ ;  /* 0x000000091a097210 */ /* 0x008fca0007f1e0ff */
        /* <DEDUP_REMOVED lines=8> */
.L_x_7:
[----:B-1----:R-:W-:Y:S01]  /*0c90*/  SHF.R.U64 R4, R4, R20, R5 ;  /* 0x0000001404047219 */ /* 0x002fe20000001205 */
[----:B--2---:R-:W-:Y:S01]  /*0ca0*/  VIADD R5, R17, 0xffffffff ;  /* 0xffffffff11057836 */ /* 0x004fe20000000000 */
[----:B------:R-:W-:Y:S01]  /*0cb0*/  LOP3.LUT R11, R24, R11, RZ, 0xc0, !PT ;  /* 0x0000000b180b7212 */ /* 0x000fe200078ec0ff */
[----:B------:R-:W-:Y:S01]  /*0cc0*/  IMAD.MOV R12, RZ, RZ, -R12 ;  /* 0x000000ffff0c7224 */ /* 0x000fe200078e0a0c */
[----:B------:R-:W-:Y:S01]  /*0cd0*/  R2UR UR44, R23 ;  /* 0x00000000172c72ca */ /* 0x000fe200000e0000 */
[----:B------:R-:W-:Y:S01]  /*0ce0*/  IMAD.MOV R6, RZ, RZ, -R4 ;  /* 0x000000ffff067224 */ /* 0x000fe200078e0a04 */
[----:B------:R-:W-:Y:S01]  /*0cf0*/  LOP3.LUT R5, R14, R5, RZ, 0xc0, !PT ;  /* 0x000000050e057212 */ /* 0x000fe200078ec0ff */
[----:B------:R-:W-:Y:S02]  /*0d00*/  @P2 IMAD R2, R13, R12, R0 ;  /* 0x0000000c0d022224 */ /* 0x000fe400078e0200 */
[----:B------:R-:W-:Y:S02]  /*0d10*/  IMAD R11, R10, R4, R11 ;  /* 0x000000040a0b7224 */ /* 0x000fe400078e020b */
[----:B0-----:R-:W-:-:S02]  /*0d20*/  IMAD R0, R6, R21, R26 ;  /* 0x0000001506007224 */ /* 0x001fc400078e021a */
[----:B------:R-:W-:Y:S02]  /*0d30*/  IMAD R2, R11, R22, R2 ;  /* 0x000000160b027224 */ /* 0x000fe400078e0202 */
[----:B------:R-:W-:Y:S02]  /*0d40*/  IMAD R5, R0, R17, R5 ;  /* 0x0000001100057224 */ /* 0x000fe400078e0205 */
[----:B------:R-:W-:-:S03]  /*0d50*/  IMAD.MOV.U32 R0, RZ, RZ, 0x1 ;  /* 0x00000001ff007424 */ /* 0x000fc600078e00ff */
[----:B------:R-:W-:Y:S02]  /*0d60*/  SEL R6, R5, R2, !P2 ;  /* 0x0000000205067207 */ /* 0x000fe40005000000 */
[----:B------:R-:W-:Y:S02]  /*0d70*/  SEL R4, R2, R5, !P2 ;  /* 0x0000000502047207 */ /* 0x000fe40005000000 */
[----:B------:R-:W-:Y:S01]  /*0d80*/  PRMT R2, R0, 0x7610, R2 ;  /* 0x0000761000027816 */ /* 0x000fe20000000002 */
[----:B------:R0:W-:Y:S04]  /*0d90*/  STL [R1+0x668], R6 ;  /* 0x0006680601007387 */ /* 0x0001e80000100800 */
[----:B------:R0:W-:Y:S02]  /*0da0*/  STL [R1+0x664], R4 ;  /* 0x0006640401007387 */ /* 0x0001e40000100800 */
.L_x_5:
[----:B------:R-:W-:-:S08]  /*0db0*/  NOP ;  /* 0x0000000000007918 */ /* 0x000fd00000000000 */
[----:B------:R-:W1:Y:S02]  /*0dc0*/  USETMAXREG.TRY_ALLOC.CTAPOOL UP0, 0xf0 ;  /* 0x000000f0000079c8 */ /* 0x000e640008000600 */
[----:B-1----:R-:W-:-:S13]  /*0dd0*/  PLOP3.LUT P0, PT, PT, PT, UP0, 0x80, 0x0 ;  /* 0x000000000000781c */ /* 0x002fda0003f0f008 */
[----:B------:R-:W-:Y:S05]  /*0de0*/  @!P0 BRA `(.L_x_5) ;  /* 0xfffffffc00f08947 */ /* 0x000fea000383ffff */
[----:B------:R-:W-:Y:S01]  /*0df0*/  ULDC.64 UR6, c[0x0][0x598] ;  /* 0x0001660000067ab9 */ /* 0x000fe20000000a00 */
[----:B------:R-:W-:Y:S01]  /*0e00*/  ULDC.64 UR46, c[0x0][0x208] ;  /* 0x00008200002e7ab9 */ /* 0x000fe20000000a00 */
[----:B------:R-:W-:-:S04]  /*0e10*/  ISETP.NE.U32.AND P0, PT, RZ, UR6, PT ;  /* 0x00000006ff007c0c */ /* 0x000fc8000bf05070 */
[----:B------:R-:W-:-:S13]  /*0e20*/  ISETP.NE.AND.EX P0, PT, RZ, UR7, PT, P0 ;  /* 0x00000007ff007c0c */ /* 0x000fda000bf05300 */
[----:B------:R-:W-:Y:S05]  /*0e30*/  @!P0 BRA `(.L_x_8) ;  /* 0x0000000000208947 */ /* 0x000fea0003800000 */
[----:B0-----:R-:W0:Y:S02]  /*0e40*/  LDC.64 R4, c[0x0][0x598] ;  /* 0x00016600ff047b82 */ /* 0x001e240000000a00 */
[----:B0-----:R-:W2:Y:S02]  /*0e50*/  LDG.E.64 R4, desc[UR46][R4.64] ;  /* 0x0000002e04047981 */ /* 0x001ea4000c1e1b00 */
[----:B--2---:R-:W-:-:S04]  /*0e60*/  ISETP.NE.U32.AND P0, PT, R4, RZ, PT ;  /* 0x000000ff0400720c */ /* 0x004fc80003f05070 */
[----:B------:R-:W-:-:S13]  /*0e70*/  ISETP.NE.AND.EX P0, PT, R5, RZ, PT, P0 ;  /* 0x000000ff0500720c */ /* 0x000fda0003f05300 */
[----:B------:R-:W-:Y:S05]  /*0e80*/  @!P0 BRA `(.L_x_8) ;  /* 0x00000000000c8947 */ /* 0x000fea0003800000 */
[----:B------:R-:W2:Y:S02]  /*0e90*/  LD.E R4, desc[UR46][R4.64] ;  /* 0x0000002e04047980 */ /* 0x000ea4000c101900 */
[----:B--2---:R-:W-:Y:S01]  /*0ea0*/  R2UR UR43, R4 ;  /* 0x00000000042b72ca */ /* 0x004fe200000e0000 */
[----:B------:R-:W-:-:S14]  /*0eb0*/  BRA `(.L_x_9) ;  /* 0x0000000000247947 */ /* 0x000fdc0003800000 */
.L_x_8:
[----:B------:R-:W-:Y:S02]  /*0ec0*/  ULDC.64 UR6, c[0x0][0x588] ;  /* 0x0001620000067ab9 */ /* 0x000fe40000000a00 */
[----:B------:R-:W-:-:S04]  /*0ed0*/  ISETP.NE.U32.AND P0, PT, RZ, UR6, PT ;  /* 0x00000006ff007c0c */ /* 0x000fc8000bf05070 */
[----:B------:R-:W-:-:S13]  /*0ee0*/  ISETP.NE.AND.EX P0, PT, RZ, UR7, PT, P0 ;  /* 0x00000007ff007c0c */ /* 0x000fda000bf05300 */
[----:B------:R-:W-:Y:S05]  /*0ef0*/  @!P0 BRA `(.L_x_10) ;  /* 0x0000000000108947 */ /* 0x000fea0003800000 */
[----:B0-----:R-:W0:Y:S02]  /*0f00*/  LDC.64 R4, c[0x0][0x588] ;  /* 0x00016200ff047b82 */ /* 0x001e240000000a00 */
[----:B0-----:R-:W2:Y:S02]  /*0f10*/  LDG.E R4, desc[UR46][R4.64] ;  /* 0x0000002e04047981 */ /* 0x001ea4000c1e1900 */
[----:B--2---:R-:W-:Y:S01]  /*0f20*/  R2UR UR43, R4 ;  /* 0x00000000042b72ca */ /* 0x004fe200000e0000 */
[----:B------:R-:W-:-:S14]  /*0f30*/  BRA `(.L_x_9) ;  /* 0x0000000000047947 */ /* 0x000fdc0003800000 */
.L_x_10:
[----:B------:R-:W-:-:S05]  /*0f40*/  ULDC UR43, c[0x0][0x580] ;  /* 0x00016000002b7ab9 */ /* 0x000fca0000000800 */
.L_x_9:
[----:B------:R-:W-:Y:S02]  /*0f50*/  ULDC.64 UR6, c[0x0][0x5a0] ;  /* 0x0001680000067ab9 */ /* 0x000fe40000000a00 */
        /* <DEDUP_REMOVED lines=11> */
.L_x_11:
        /* <DEDUP_REMOVED lines=8> */
.L_x_13:
[----:B------:R-:W-:-:S05]  /*1090*/  ULDC UR42, c[0x0][0x584] ;  /* 0x00016100002a7ab9 */ /* 0x000fca0000000800 */
.L_x_12:
[----:B------:R-:W-:-:S13]  /*10a0*/  LOP3.LUT P0, RZ, R2, 0xff, RZ, 0xc0, !PT ;  /* 0x000000ff02ff7812 */ /* 0x000fda000780c0ff */
[----:B------:R-:W-:Y:S05]  /*10b0*/  @!P0 EXIT ;  /* 0x000000000000894d */ /* 0x000fea0003800000 */
[----:B------:R-:W-:Y:S01]  /*10c0*/  ULDC UR10, c[0x0][0x28c] ;  /* 0x0000a300000a7ab9 */ /* 0x000fe20000000800 */
[----:B------:R-:W-:Y:S01]  /*10d0*/  ULDC.64 UR12, c[0x0][0x5c8] ;  /* 0x00017200000c7ab9 */ /* 0x000fe20000000a00 */
[----:B------:R-:W-:Y:S02]  /*10e0*/  UIADD3 UR10, UR10, 0x1f, URZ ;  /* 0x0000001f0a0a7890 */ /* 0x000fe4000fffe03f */
[----:B------:R-:W-:Y:S02]  /*10f0*/  USHF.L.U64.HI UR5, UR12, 0x7, UR13 ;  /* 0x000000070c057899 */ /* 0x000fe4000801020d */
[----:B------:R-:W-:Y:S02]  /*1100*/  USHF.R.S32.HI UR11, URZ, 0x1f, UR10 ;  /* 0x0000001f3f0b7899 */ /* 0x000fe4000801140a */
[----:B------:R-:W-:Y:S02]  /*1110*/  USHF.L.U32 UR6, UR12, 0x7, URZ ;  /* 0x000000070c067899 */ /* 0x000fe4000800063f */
[----:B------:R-:W-:-:S02]  /*1120*/  ULEA.HI UR11, UR11, UR10, URZ, 0x5 ;  /* 0x0000000a0b0b7291 */ /* 0x000fc4000f8f283f */
[----:B------:R-:W-:Y:S02]  /*1130*/  USHF.L.U64.HI UR7, UR12, 0x3, UR13 ;  /* 0x000000030c077899 */ /* 0x000fe4000801020d */
[----:B------:R-:W-:Y:S02]  /*1140*/  USHF.L.U32 UR8, UR12, 0x3, URZ ;  /* 0x000000030c087899 */ /* 0x000fe4000800063f */
[----:B------:R-:W-:Y:S02]  /*1150*/  USHF.L.U64.HI UR9, UR12, 0x8, UR13 ;  /* 0x000000080c097899 */ /* 0x000fe4000801020d */
[----:B------:R-:W-:Y:S02]  /*1160*/  USHF.L.U32 UR10, UR12, 0x8, URZ ;  /* 0x000000080c0a7899 */ /* 0x000fe4000800063f */
[----:B------:R-:W-:Y:S02]  /*1170*/  ULOP3.LUT UR40, UR4, 0x1, URZ, 0xfc, !UPT ;  /* 0x0000000104287892 */ /* 0x000fe4000f8efc3f */
[----:B------:R-:W-:Y:S01]  /*1180*/  USHF.R.S32.HI UR41, URZ, 0x5, UR11 ;  /* 0x000000053f297899 */ /* 0x000fe2000801140b */
[----:B------:R-:W-:Y:S01]  /*1190*/  UMOV UR39, URZ ;  /* 0x0000003f00277c82 */ /* 0x000fe20008000000 */
[----:B------:R-:W-:-:S10]  /*11a0*/  UMOV UR38, URZ ;  /* 0x0000003f00267c82 */ /* 0x000fd40008000000 */
.L_x_118:
[----:B------:R-:W-:Y:S01]  /*11b0*/  STL [R1+0x660], RZ ;  /* 0x000660ff01007387 */ /* 0x000fe20000100800 */
[----:B-1----:R-:W1:Y:S01]  /*11c0*/  S2UR UR16, SR_CgaCtaId ;  /* 0x00000000001079c3 */ /* 0x002e620000008800 */
[----:B------:R-:W-:Y:S01]  /*11d0*/  UMOV UR15, 0x400 ;  /* 0x00000400000f7882 */ /* 0x000fe20000000000 */
[----:B------:R-:W-:Y:S01]  /*11e0*/  UMOV UR37, URZ ;  /* 0x0000003f00257c82 */ /* 0x000fe20008000000 */
[----:B------:R-:W-:Y:S01]  /*11f0*/  STL [R1+0x65c], RZ ;  /* 0x00065cff01007387 */ /* 0x000fe20000100800 */
[----:B------:R-:W-:Y:S01]  /*1200*/  UMOV UR45, URZ ;  /* 0x0000003f002d7c82 */ /* 0x000fe20008000000 */
[----:B------:R-:W-:Y:S01]  /*1210*/  UMOV UR12, URZ ;  /* 0x0000003f000c7c82 */ /* 0x000fe20008000000 */
[----:B------:R-:W-:Y:S01]  /*1220*/  UMOV UR34, UR38 ;  /* 0x0000002600227c82 */ /* 0x000fe20008000000 */
[----:B------:R-:W-:Y:S01]  /*1230*/  STL [R1+0x658], RZ ;  /* 0x000658ff01007387 */ /* 0x000fe20000100800 */
[----:B--2---:R-:W2:Y:S01]  /*1240*/  LDC R5, c[0x0][0x28c] ;  /* 0x0000a300ff057b82 */ /* 0x004ea20000000800 */
[----:B------:R-:W-:-:S02]  /*1250*/  CS2R R236, SRZ ;  /* 0x0000000000ec7805 */ /* 0x000fc4000001ff00 */
[----:B------:R-:W-:Y:S01]  /*1260*/  CS2R R234, SRZ ;  /* 0x0000000000ea7805 */ /* 0x000fe2000001ff00 */
[----:B------:R-:W-:Y:S01]  /*1270*/  STL [R1+0x654], RZ ;  /* 0x000654ff01007387 */ /* 0x000fe20000100800 */
[----:B------:R-:W-:Y:S02]  /*1280*/  CS2R R232, SRZ ;  /* 0x0000000000e87805 */ /* 0x000fe4000001ff00 */
[----:B------:R-:W-:Y:S02]  /*1290*/  CS2R R22, SRZ ;  /* 0x0000000000167805 */ /* 0x000fe4000001ff00 */
[----:B------:R-:W-:Y:S01]  /*12a0*/  CS2R R20, SRZ ;  /* 0x0000000000147805 */ /* 0x000fe2000001ff00 */
[----:B------:R-:W-:Y:S01]  /*12b0*/  STL [R1+0x650], RZ ;  /* 0x000650ff01007387 */ /* 0x000fe20000100800 */
[----:B0-----:R-:W-:Y:S02]  /*12c0*/  CS2R R18, SRZ ;  /* 0x0000000000127805 */ /* 0x001fe4000001ff00 */
[----:B------:R-:W-:-:S02]  /*12d0*/  CS2R R16, SRZ ;  /* 0x0000000000107805 */ /* 0x000fc4000001ff00 */
[----:B------:R-:W-:Y:S01]  /*12e0*/  CS2R R14, SRZ ;  /* 0x00000000000e7805 */ /* 0x000fe2000001ff00 */
[----:B------:R-:W-:Y:S01]  /*12f0*/  STL [R1+0x64c], RZ ;  /* 0x00064cff01007387 */ /* 0x000fe20000100800 */
[----:B------:R-:W-:Y:S02]  /*1300*/  CS2R R12, SRZ ;  /* 0x00000000000c7805 */ /* 0x000fe4000001ff00 */
[----:B------:R-:W-:Y:S02]  /*1310*/  CS2R R10, SRZ ;  /* 0x00000000000a7805 */ /* 0x000fe4000001ff00 */
[----:B------:R-:W-:Y:S01]  /*1320*/  CS2R R8, SRZ ;  /* 0x0000000000087805 */ /* 0x000fe2000001ff00 */
[----:B------:R-:W-:Y:S01]  /*1330*/  STL [R1+0x648], RZ ;  /* 0x000648ff01007387 */ /* 0x000fe20000100800 */
[----:B------:R-:W-:Y:S01]  /*1340*/  IMAD.MOV.U32 R7, RZ, RZ, RZ ;  /* 0x000000ffff077224 */ /* 0x000fe200078e00ff */
[----:B------:R-:W-:Y:S02]  /*1350*/  CS2R R216, SRZ ;  /* 0x0000000000d87805 */ /* 0x000fe4000001ff00 */
[----:B------:R-:W-:Y:S01]  /*1360*/  CS2R R218, SRZ ;  /* 0x0000000000da7805 */ /* 0x000fe2000001ff00 */
[----:B------:R-:W-:Y:S01]  /*1370*/  STL [R1+0x644], RZ ;  /* 0x000644ff01007387 */ /* 0x000fe20000100800 */
[----:B------:R-:W-:-:S02]  /*1380*/  CS2R R220, SRZ ;  /* 0x0000000000dc7805 */ /* 0x000fc4000001ff00 */
[----:B------:R-:W-:Y:S02]  /*1390*/  CS2R R222, SRZ ;  /* 0x0000000000de7805 */ /* 0x000fe4000001ff00 */
[----:B------:R-:W-:Y:S01]  /*13a0*/  CS2R R224, SRZ ;  /* 0x0000000000e07805 */ /* 0x000fe2000001ff00 */
[----:B------:R-:W-:Y:S01]  /*13b0*/  STL [R1+0x640], RZ ;  /* 0x000640ff01007387 */ /* 0x000fe20000100800 */
[----:B--2---:R-:W-:Y:S02]  /*13c0*/  ISETP.GE.AND P0, PT, R5, 0x1, PT ;  /* 0x000000010500780c */ /* 0x004fe40003f06270 */
[----:B------:R-:W-:Y:S02]  /*13d0*/  CS2R R226, SRZ ;  /* 0x0000000000e27805 */ /* 0x000fe4000001ff00 */
[----:B------:R-:W-:Y:S01]  /*13e0*/  CS2R R228, SRZ ;  /* 0x0000000000e47805 */ /* 0x000fe2000001ff00 */
[----:B------:R-:W-:Y:S01]  /*13f0*/  STL [R1+0x63c], RZ ;  /* 0x00063cff01007387 */ /* 0x000fe20000100800 */
[----:B------:R-:W-:-:S02]  /*1400*/  CS2R R230, SRZ ;  /* 0x0000000000e67805 */ /* 0x000fc4000001ff00 */
[----:B-----5:R-:W-:Y:S02]  /*1410*/  CS2R R200, SRZ ;  /* 0x0000000000c87805 */ /* 0x020fe4000001ff00 */
[----:B------:R-:W-:Y:S01]  /*1420*/  CS2R R202, SRZ ;  /* 0x0000000000ca7805 */ /* 0x000fe2000001ff00 */
[----:B------:R-:W-:Y:S01]  /*1430*/  STL [R1+0x638], RZ ;  /* 0x000638ff01007387 */ /* 0x000fe20000100800 */
[----:B------:R-:W-:Y:S02]  /*1440*/  CS2R R204, SRZ ;  /* 0x0000000000cc7805 */ /* 0x000fe4000001ff00 */
[----:B------:R-:W-:Y:S02]  /*1450*/  CS2R R206, SRZ ;  /* 0x0000000000ce7805 */ /* 0x000fe4000001ff00 */
[----:B------:R-:W-:Y:S01]  /*1460*/  CS2R R208, SRZ ;  /* 0x0000000000d07805 */ /* 0x000fe2000001ff00 */
[----:B------:R-:W-:Y:S01]  /*1470*/  STL [R1+0x634], RZ ;  /* 0x000634ff01007387 */ /* 0x000fe20000100800 */
[----:B------:R-:W-:-:S02]  /*1480*/  CS2R R210, SRZ ;  /* 0x0000000000d27805 */ /* 0x000fc4000001ff00 */
[----:B------:R-:W-:Y:S02]  /*1490*/  CS2R R212, SRZ ;  /* 0x0000000000d47805 */ /* 0x000fe4000001ff00 */
        /* <DEDUP_REMOVED lines=118> */
[----:B------:R-:W-:-:S03]  /*1c00*/  CS2R R38, SRZ ;  /* 0x0000000000267805 */ /* 0x000fc6000001ff00 */
[----:B------:R-:W-:Y:S04]  /*1c10*/  STL [R1+0x5b8], RZ ;  /* 0x0005b8ff01007387 */ /* 0x000fe80000100800 */
        /* <DEDUP_REMOVED lines=278> */
[----:B------:R-:W-:Y:S01]  /*2d80*/  STL [R1+0x160], RZ ;  /* 0x000160ff01007387 */ /* 0x000fe20000100800 */
[----:B0-----:R-:W0:Y:S03]  /*2d90*/  S2R R4, SR_TID.X ;  /* 0x0000000000047919 */ /* 0x001e260000002100 */
        /* <DEDUP_REMOVED lines=8> */
[----:B0-----:R-:W-:-:S03]  /*2e20*/  LOP3.LUT R4, R4, 0x80, RZ, 0xc0, !PT ;  /* 0x0000008004047812 */ /* 0x001fc600078ec0ff */
[----:B------:R-:W-:Y:S01]  /*2e30*/  STL [R1+0x104], RZ ;  /* 0x000104ff01007387 */ /* 0x000fe20000100800 */
[----:B------:R-:W-:-:S03]  /*2e40*/  SHF.R.U32.HI R4, RZ, 0x7, R4 ;  /* 0x00000007ff047819 */ /* 0x000fc60000011604 */
        /* <DEDUP_REMOVED lines=33> */
[----:B------:R-:W0:Y:S04]  /*3060*/  SHFL.IDX PT, R4, R4, RZ, 0x1f ;  /* 0x00001fff04047589 */ /* 0x000e2800000e0000 */
[----:B------:R2:W-:Y:S04]  /*3070*/  STL [R1+0x8c], RZ ;  /* 0x00008cff01007387 */ /* 0x0005e80000100800 */
[----:B------:R2:W-:Y:S04]  /*3080*/  STL [R1+0x90], RZ ;  /* 0x000090ff01007387 */ /* 0x0005e80000100800 */
[----:B------:R2:W-:Y:S04]  /*3090*/  STL [R1+0x94], RZ ;  /* 0x000094ff01007387 */ /* 0x0005e80000100800 */
[----:B------:R2:W-:Y:S04]  /*30a0*/  STL [R1+0x98], RZ ;  /* 0x000098ff01007387 */ /* 0x0005e80000100800 */
[----:B------:R2:W-:Y:S04]  /*30b0*/  STL [R1+0x9c], RZ ;  /* 0x00009cff01007387 */ /* 0x0005e80000100800 */
[----:B------:R2:W-:Y:S01]  /*30c0*/  STL [R1+0xa0], RZ ;  /* 0x0000a0ff01007387 */ /* 0x0005e20000100800 */
[----:B0-----:R-:W-:Y:S01]  /*30d0*/  R2UR UR13, R4 ;  /* 0x00000000040d72ca */ /* 0x001fe200000e0000 */
[----:B------:R-:W-:-:S02]  /*30e0*/  IMAD.U32 R4, RZ, RZ, UR39 ;  /* 0x00000027ff047e24 */ /* 0x000fc4000f8e00ff */
[----:B------:R2:W-:Y:S04]  /*30f0*/  STL [R1+0xa4], RZ ;  /* 0x0000a4ff01007387 */ /* 0x0005e80000100800 */
[----:B------:R2:W-:Y:S04]  /*3100*/  STL [R1+0xa8], RZ ;  /* 0x0000a8ff01007387 */ /* 0x0005e80000100800 */
[----:B------:R2:W-:Y:S02]  /*3110*/  STL [R1+0xac], RZ ;  /* 0x0000acff01007387 */ /* 0x0005e40000100800 */
[----:B------:R-:W-:-:S02]  /*3120*/  ULEA.HI UR11, UR13, UR13, URZ, 0x1 ;  /* 0x0000000d0d0b7291 */ /* 0x000fc4000f8f083f */
[----:B------:R2:W-:Y:S02]  /*3130*/  STL [R1+0xb0], RZ ;  /* 0x0000b0ff01007387 */ /* 0x0005e40000100800 */
[----:B------:R-:W-:Y:S02]  /*3140*/  ULOP3.LUT UR14, UR11, 0x1ffffe, URZ, 0xc0, !UPT ;  /* 0x001ffffe0b0e7892 */ /* 0x000fe4000f8ec03f */
[----:B------:R2:W-:Y:S01]  /*3150*/  STL [R1+0xb4], RZ ;  /* 0x0000b4ff01007387 */ /* 0x0005e20000100800 */
[----:B-1----:R-:W-:Y:S02]  /*3160*/  ULEA UR11, UR16, UR15, 0x18 ;  /* 0x0000000f100b7291 */ /* 0x002fe4000f8ec03f */
[----:B------:R-:W-:Y:S01]  /*3170*/  UIADD3 UR14, UR13, -UR14, URZ ;  /* 0x8000000e0d0e7290 */ /* 0x000fe2000fffe03f */
[----:B------:R2:W-:Y:S03]  /*3180*/  STL [R1+0xb8], RZ ;  /* 0x0000b8ff01007387 */ /* 0x0005e60000100800 */
[----:B------:R-:W-:Y:S01]  /*3190*/  ULEA UR14, UR14, UR11, 0xb ;  /* 0x0000000b0e0e7291 */ /* 0x000fe2000f8e583f */
[----:B------:R2:W-:Y:S03]  /*31a0*/  STL [R1+0xbc], RZ ;  /* 0x0000bcff01007387 */ /* 0x0005e60000100800 */
[----:B------:R-:W-:Y:S01]  /*31b0*/  UIADD3 UR14, UR14, 0x180, URZ ;  /* 0x000001800e0e7890 */ /* 0x000fe2000fffe03f */
[----:B------:R2:W-:Y:S03]  /*31c0*/  STL [R1+0x40], RZ ;  /* 0x000040ff01007387 */ /* 0x0005e60000100800 */
[----:B------:R-:W-:Y:S01]  /*31d0*/  USHF.R.U32.HI UR14, URZ, 0x4, UR14 ;  /* 0x000000043f0e7899 */ /* 0x000fe2000801160e */
[----:B------:R2:W-:Y:S03]  /*31e0*/  STL [R1+0x44], RZ ;  /* 0x000044ff01007387 */ /* 0x0005e60000100800 */
[----:B------:R-:W-:Y:S01]  /*31f0*/  ULOP3.LUT UR36, UR14, 0x3fff, URZ, 0xc0, !UPT ;  /* 0x00003fff0e247892 */ /* 0x000fe2000f8ec03f */
[----:B------:R2:W-:Y:S04]  /*3200*/  STL [R1+0x48], RZ ;  /* 0x000048ff01007387 */ /* 0x0005e80000100800 */
        /* <DEDUP_REMOVED lines=13> */
[----:B------:R2:W-:Y:S04]  /*32e0*/  STL [R1], RZ ;  /* 0x000000ff01007387 */ /* 0x0005e80000100800 */
        /* <DEDUP_REMOVED lines=14> */
[----:B------:R2:W-:Y:S01]  /*33d0*/  STL [R1+0x3c], RZ ;  /* 0x00003cff01007387 */ /* 0x0005e20000100800 */
[----:B---3--:R-:W-:Y:S05]  /*33e0*/  @!P0 BRA `(.L_x_14) ;  /* 0x0000005000d48947 */ /* 0x008fea0003800000 */
[----:B------:R-:W-:-:S06]  /*33f0*/  UISETP.NE.AND UP0, UPT, UR40, 0x3, UPT ;  /* 0x000000032800788c */ /* 0x000fcc000bf05270 */
[----:B------:R-:W-:-:S13]  /*3400*/  PLOP3.LUT P1, PT, PT, PT, UP0, 0x80, 0x0 ;  /* 0x000000000000781c */ /* 0x000fda0003f2f008 */
[----:B------:R-:W-:Y:S05]  /*3410*/  @!P1 BRA `(.L_x_15) ;  /* 0x0000000000049947 */ /* 0x000fea0003800000 */
[----:B------:R-:W-:Y:S01]  /*3420*/  BPT.TRAP 0x1 ;  /* 0x000000040000795c */ /* 0x000fe20000300000 */
.L_x_15:
[----:B------:R-:W-:Y:S01]  /*3430*/  ULEA UR12, UR38, UR11, 0x3 ;  /* 0x0000000b260c7291 */ /* 0x000fe2000f8e183f */
[----:B------:R-:W-:-:S05]  /*3440*/  IMAD.U32 R4, RZ, RZ, UR39 ;  /* 0x00000027ff047e24 */ /* 0x000fca000f8e00ff */
[----:B------:R-:W-:-:S04]  /*3450*/  SHF.L.U32 R4, R4, 0x1f, RZ ;  /* 0x0000001f04047819 */ /* 0x000fc800000006ff */
[----:B------:R0:W1:Y:S01]  /*3460*/  SYNCS.PHASECHK.TRANS64.TRYWAIT P0, [UR12], R4 ;  /* 0x00000004ff0075a7 */ /* 0x000062000800014c */
[----:B------:R-:W-:Y:S05]  /*3470*/  @!P1 BRA `(.L_x_16) ;  /* 0x0000000000049947 */ /* 0x000fea0003800000 */
[----:B------:R-:W-:Y:S01]  /*3480*/  BPT.TRAP 0x1 ;  /* 0x000000040000795c */ /* 0x000fe20000300000 */
.L_x_16:
[----:B------:R3:W-:Y:S01]  /*3490*/  STL [R1+0x660], RZ ;  /* 0x000660ff01007387 */ /* 0x0007e20000100800 */
[----:B------:R-:W-:Y:S01]  /*34a0*/  UMOV UR37, 0x1 ;  /* 0x0000000100257882 */ /* 0x000fe20000000000 */
[----:B-1----:R-:W-:Y:S05]  /*34b0*/  @P0 BRA `(.L_x_17) ;  /* 0x0000000000080947 */ /* 0x002fea0003800000 */
[----:B------:R-:W1:Y:S02]  /*34c0*/  SYNCS.PHASECHK.TRANS64.TRYWAIT P0, [UR12], R4 ;  /* 0x00000004ff0075a7 */ /* 0x000e64000800014c */
[----:B-1----:R-:W-:Y:S05]  /*34d0*/  @!P0 BRA `(.L_x_18) ;  /* 0x0000038000e08947 */ /* 0x002fea0003800000 */
.L_x_17:
[----:B------:R-:W-:Y:S01]  /*34e0*/  STL [R1+0x65c], RZ ;  /* 0x00065cff01007387 */ /* 0x000fe20000100800 */
[----:B------:R-:W-:Y:S01]  /*34f0*/  UIADD3 UR12, UR11, 0x28180, URZ ;  /* 0x000281800b0c7890 */ /* 0x000fe2000fffe03f */
[----:B------:R-:W-:Y:S01]  /*3500*/  WARPGROUP.ARRIVE ;  /* 0x00000000000079c5 */ /* 0x000fe20000000000 */
[----:B------:R-:W-:Y:S01]  /*3510*/  ULOP3.LUT UR32, UR36, 0x10000, URZ, 0xfc, !UPT ;  /* 0x0001000024207892 */ /* 0x000fe2000f8efc3f */
[----:B------:R-:W-:Y:S01]  /*3520*/  STL [R1+0x658], RZ ;  /* 0x000658ff01007387 */ /* 0x000fe20000100800 */
[----:B------:R-:W-:Y:S01]  /*3530*/  USHF.R.U32.HI UR12, URZ, 0x4, UR12 ;  /* 0x000000043f0c7899 */ /* 0x000fe2000801160c */
[----:B------:R-:W-:Y:S01]  /*3540*/  CS2R R236, SRZ ;  /* 0x0000000000ec7805 */ /* 0x000fe2000001ff00 */
[----:B------:R-:W-:Y:S01]  /*3550*/  ULEA UR32, UR38, UR32, 0xa ;  /* 0x0000002026207291 */ /* 0x000fe2000f8e503f */
[----:B------:R-:W-:Y:S01]  /*3560*/  STL [R1+0x654], RZ ;  /* 0x000654ff01007387 */ /* 0x000fe20000100800 */
[----:B------:R-:W-:Y:S01]  /*3570*/  ULOP3.LUT UR12, UR12, 0x3fff, URZ, 0xc0, !UPT ;  /* 0x00003fff0c0c7892 */ /* 0x000fe2000f8ec03f */
[----:B------:R-:W-:Y:S01]  /*3580*/  CS2R R234, SRZ ;  /* 0x0000000000ea7805 */ /* 0x000fe2000001ff00 */
[----:B------:R-:W-:Y:S01]  /*3590*/  UMOV UR21, 0xc0000010 ;  /* 0xc000001000157882 */ /* 0x000fe20000000000 */
[----:B------:R-:W-:Y:S01]  /*35a0*/  STL [R1+0x650], RZ ;  /* 0x000650ff01007387 */ /* 0x000fe20000100800 */
[----:B------:R-:W-:Y:S01]  /*35b0*/  ULOP3.LUT UR12, UR12, 0x10000, URZ, 0xfc, !UPT ;  /* 0x000100000c0c7892 */ /* 0x000fe2000f8efc3f */
[----:B------:R-:W-:Y:S01]  /*35c0*/  CS2R R232, SRZ ;  /* 0x0000000000e87805 */ /* 0x000fe2000001ff00 */
[----:B------:R-:W-:Y:S01]  /*35d0*/  UMOV UR20, UR32 ;  /* 0x0000002000147c82 */ /* 0x000fe20008000000 */
[----:B------:R-:W-:Y:S01]  /*35e0*/  STL [R1+0x64c], RZ ;  /* 0x00064cff01007387 */ /* 0x000fe20000100800 */
[----:B------:R-:W-:Y:S01]  /*35f0*/  UIMAD UR22, UR38, 0x140, UR12 ;  /* 0x00000140261678a4 */ /* 0x000fe2000f8e020c */
[----:B------:R-:W-:Y:S01]  /*3600*/  CS2R R22, SRZ ;  /* 0x0000000000167805 */ /* 0x000fe2000001ff00 */
[----:B------:R-:W-:Y:S01]  /*3610*/  UMOV UR23, 0xc0000010 ;  /* 0xc000001000177882 */ /* 0x000fe20000000000 */
[----:B------:R-:W-:Y:S01]  /*3620*/  STL [R1+0x648], RZ ;  /* 0x000648ff01007387 */ /* 0x000fe20000100800 */
[----:B------:R-:W-:Y:S01]  /*3630*/  UIADD3 UR30, UR22, 0x40, URZ ;  /* 0x00000040161e7890 */ /* 0x000fe2000fffe03f */
[----:B------:R-:W-:Y:S01]  /*3640*/  CS2R R20, SRZ ;  /* 0x0000000000147805 */ /* 0x000fe2000001ff00 */
[----:B------:R-:W-:Y:S01]  /*3650*/  UMOV UR28, UR20 ;  /* 0x00000014001c7c82 */ /* 0x000fe20008000000 */
[----:B------:R-:W-:Y:S01]  /*3660*/  STL [R1+0x644], RZ ;  /* 0x000644ff01007387 */ /* 0x000fe20000100800 */
[----:B------:R-:W-:Y:S01]  /*3670*/  UMOV UR29, UR21 ;  /* 0x00000015001d7c82 */ /* 0x000fe20008000000 */
[----:B------:R-:W-:Y:S01]  /*3680*/  QGMMA.64x32x32.F32.E4M3.E4M3 R24, gdesc[UR20], RZ, !UPT, gsb0 ;  /* 0x00600000141879f3 */ /* 0x000fe2000c0008ff */
[----:B------:R-:W-:Y:S01]  /*3690*/  UMOV UR31, 0xc0000010 ;  /* 0xc0000010001f7882 */ /* 0x000fe20000000000 */
[----:B------:R-:W-:Y:S01]  /*36a0*/  STL [R1+0x640], RZ ;  /* 0x000640ff01007387 */ /* 0x000fe20000100800 */
[----:B------:R-:W-:Y:S01]  /*36b0*/  UIADD3 UR26, UR22, 0x80, URZ ;  /* 0x00000080161a7890 */ /* 0x000fe2000fffe03f */
[----:B------:R-:W-:Y:S01]  /*36c0*/  CS2R R18, SRZ ;  /* 0x0000000000127805 */ /* 0x000fe2000001ff00 */
[----:B------:R-:W-:Y:S01]  /*36d0*/  UMOV UR24, UR20 ;  /* 0x0000001400187c82 */ /* 0x000fe20008000000 */
[----:B------:R-:W-:Y:S01]  /*36e0*/  STL [R1+0x63c], RZ ;  /* 0x00063cff01007387 */ /* 0x000fe20000100800 */
[----:B------:R-:W-:Y:S01]  /*36f0*/  UMOV UR25, UR21 ;  /* 0x0000001500197c82 */ /* 0x000fe20008000000 */
[----:B------:R-:W-:Y:S01]  /*3700*/  UMOV UR27, 0xc0000010 ;  /* 0xc0000010001b7882 */ /* 0x000fe20000000000 */
[----:B------:R-:W-:Y:S01]  /*3710*/  UIADD3 UR14, UR22, 0xc0, URZ ;  /* 0x000000c0160e7890 */ /* 0x000fe2000fffe03f */
[----:B------:R-:W-:Y:S01]  /*3720*/  STL [R1+0x638], RZ ;  /* 0x000638ff01007387 */ /* 0x000fe20000100800 */
[----:B------:R-:W-:Y:S01]  /*3730*/  UMOV UR12, UR20 ;  /* 0x00000014000c7c82 */ /* 0x000fe20008000000 */
[----:B------:R-:W-:Y:S01]  /*3740*/  UMOV UR13, UR21 ;  /* 0x00000015000d7c82 */ /* 0x000fe20008000000 */
        /* <DEDUP_REMOVED lines=12> */
[----:B------:R-:W-:Y:S01]  /*3810*/  CS2R R14, SRZ ;  /* 0x00000000000e7805 */ /* 0x000fe2000001ff00 */
[----:B------:R-:W-:Y:S01]  /*3820*/  STL [R1+0x628], RZ ;  /* 0x000628ff01007387 */ /* 0x000fe20000100800 */
[----:B------:R-:W-:-:S02]  /*3830*/  CS2R R12, SRZ ;  /* 0x00000000000c7805 */ /* 0x000fc4000001ff00 */
[----:B------:R-:W-:Y:S02]  /*3840*/  CS2R R10, SRZ ;  /* 0x00000000000a7805 */ /* 0x000fe4000001ff00 */
[----:B------:R-:W-:Y:S01]  /*3850*/  CS2R R8, SRZ ;  /* 0x0000000000087805 */ /* 0x000fe2000001ff00 */
[----:B------:R-:W-:Y:S01]  /*3860*/  STL [R1+0x624], RZ ;  /* 0x000624ff01007387 */ /* 0x000fe20000100800 */
[----:B------:R-:W-:-:S03]  /*3870*/  IMAD.MOV.U32 R7, RZ, RZ, RZ ;  /* 0x000000ffff077224 */ /* 0x000fc600078e00ff */
[----:B------:R-:W-:Y:S04]  /*3880*/  STL [R1+0x620], RZ ;  /* 0x000620ff01007387 */ /* 0x000fe80000100800 */
[----:B------:R-:W-:Y:S04]  /*3890*/  STL [R1+0x61c], RZ ;  /* 0x00061cff01007387 */ /* 0x000fe80000100800 */
[----:B------:R-:W-:Y:S04]  /*38a0*/  STL [R1+0x618], RZ ;  /* 0x000618ff01007387 */ /* 0x000fe80000100800 */
[----:B------:R-:W-:Y:S04]  /*38b0*/  STL [R1+0x614], RZ ;  /* 0x000614ff01007387 */ /* 0x000fe80000100800 */
[----:B------:R-:W-:Y:S04]  /*38c0*/  STL [R1+0x610], RZ ;  /* 0x000610ff01007387 */ /* 0x000fe80000100800 */
[----:B------:R-:W-:Y:S04]  /*38d0*/  STL [R1+0x60c], RZ ;  /* 0x00060cff01007387 */ /* 0x000fe80000100800 */
[----:B------:R-:W-:Y:S01]  /*38e0*/  STL [R1+0x608], RZ ;  /* 0x000608ff01007387 */ /* 0x000fe20000100800 */
[----:B------:R-:W-:-:S03]  /*38f0*/  WARPGROUP.DEPBAR.LE gsb0, 0x0 ;  /* 0x00008000000079c5 */ /* 0x000fc60000010000 */
        /* <DEDUP_REMOVED lines=274> */
[----:B------:R-:W-:Y:S04]  /*4a20*/  STL.64 [R1+0x180], R24 ;  /* 0x0001801801007387 */ /* 0x000fe80000100a00 */
[----:B------:R-:W-:Y:S04]  /*4a30*/  STL.64 [R1+0x188], R26 ;  /* 0x0001881a01007387 */ /* 0x000fe80000100a00 */
[----:B------:R-:W-:Y:S04]  /*4a40*/  STL.64 [R1+0x190], R28 ;  /* 0x0001901c01007387 */ /* 0x000fe80000100a00 */
[----:B------:R-:W-:Y:S04]  /*4a50*/  STL.64 [R1+0x198], R30 ;  /* 0x0001981e01007387 */ /* 0x000fe80000100a00 */
[----:B------:R-:W-:Y:S04]  /*4a60*/  STL.64 [R1+0x1a0], R32 ;  /* 0x0001a02001007387 */ /* 0x000fe80000100a00 */
[----:B------:R-:W-:Y:S04]  /*4a70*/  STL.64 [R1+0x1a8], R34 ;  /* 0x0001a82201007387 */ /* 0x000fe80000100a00 */
[----:B------:R-:W-:Y:S04]  /*4a80*/  STL.64 [R1+0x1b0], R36 ;  /* 0x0001b02401007387 */ /* 0x000fe80000100a00 */
[----:B------:R4:W-:Y:S02]  /*4a90*/  STL.64 [R1+0x1b8], R38 ;  /* 0x0001b82601007387 */ /* 0x0009e40000100a00 */
[----:B----4-:R-:W-:-:S06]  /*4aa0*/  WARPGROUP.ARRIVE ;  /* 0x00000000000079c5 */ /* 0x010fcc0000000000 */
[----:B------:R-:W-:Y:S03]  /*4ab0*/  QGMMA.64x32x32.F32.E4M3.E4M3 R24, gdesc[UR28], RZ, !UPT, gsb0 ;  /* 0x006000001c1879f3 */ /* 0x000fe6000c0008ff */
[----:B------:R-:W-:Y:S02]  /*4ac0*/  WARPGROUP.DEPBAR.LE gsb0, 0x0 ;  /* 0x00008000000079c5 */ /* 0x000fe40000010000 */
[----:B------:R-:W-:Y:S01]  /*4ad0*/  WARPGROUP.ARRIVE ;  /* 0x00000000000079c5 */ /* 0x000fe20000000000 */
[----:B------:R-:W-:Y:S04]  /*4ae0*/  STL.64 [R1+0x80], R24 ;  /* 0x0000801801007387 */ /* 0x000fe80000100a00 */
[----:B------:R-:W-:Y:S01]  /*4af0*/  STL.64 [R1+0x88], R26 ;  /* 0x0000881a01007387 */ /* 0x000fe20000100a00 */
[----:B------:R-:W-:Y:S01]  /*4b00*/  QGMMA.64x32x32.F32.E4M3.E4M3 R200, gdesc[UR24], RZ, !UPT, gsb0 ;  /* 0x0060000018c879f3 */ /* 0x000fe2000c0008ff */
[----:B------:R-:W-:-:S02]  /*4b10*/  ULDC UR24, c[0x0][0x50c] ;  /* 0x0001430000187ab9 */ /* 0x000fc40000000800 */
[----:B------:R-:W-:Y:S01]  /*4b20*/  UISETP.NE.AND UP0, UPT, UR24, 0x1, UPT ;  /* 0x000000011800788c */ /* 0x000fe2000bf05270 */
[----:B------:R-:W-:Y:S03]  /*4b30*/  STL.64 [R1+0x90], R28 ;  /* 0x0000901c01007387 */ /* 0x000fe60000100a00 */
[----:B------:R-:W-:Y:S01]  /*4b40*/  USEL UR45, URZ, 0x1, UP0 ;  /* 0x000000013f2d7887 */ /* 0x000fe20008000000 */
[----:B------:R-:W-:Y:S04]  /*4b50*/  STL.64 [R1+0x98], R30 ;  /* 0x0000981e01007387 */ /* 0x000fe80000100a00 */
[----:B------:R-:W-:Y:S01]  /*4b60*/  STL.64 [R1+0xa0], R32 ;  /* 0x0000a02001007387 */ /* 0x000fe20000100a00 */
[----:B------:R-:W-:-:S03]  /*4b70*/  ISETP.NE.AND P0, PT, RZ, UR45, PT ;  /* 0x0000002dff007c0c */ /* 0x000fc6000bf05270 */
[----:B------:R-:W-:Y:S04]  /*4b80*/  STL.64 [R1+0xa8], R34 ;  /* 0x0000a82201007387 */ /* 0x000fe80000100a00 */
[----:B------:R-:W-:Y:S04]  /*4b90*/  STL.64 [R1+0xb0], R36 ;  /* 0x0000b02401007387 */ /* 0x000fe80000100a00 */
[----:B------:R4:W-:Y:S01]  /*4ba0*/  STL.64 [R1+0xb8], R38 ;  /* 0x0000b82601007387 */ /* 0x0009e20000100a00 */
[----:B------:R-:W-:Y:S02]  /*4bb0*/  WARPGROUP.DEPBAR.LE gsb0, 0x0 ;  /* 0x00008000000079c5 */ /* 0x000fe40000010000 */
[----:B------:R-:W-:Y:S01]  /*4bc0*/  WARPGROUP.ARRIVE ;  /* 0x00000000000079c5 */ /* 0x000fe20000000000 */
[----:B------:R-:W-:Y:S04]  /*4bd0*/  STL.64 [R1+0x6b0], R214 ;  /* 0x0006b0d601007387 */ /* 0x000fe80000100a00 */
[----:B------:R-:W-:Y:S01]  /*4be0*/  STL.64 [R1+0x6a8], R212 ;  /* 0x0006a8d401007387 */ /* 0x000fe20000100a00 */
[----:B------:R-:W-:Y:S03]  /*4bf0*/  QGMMA.64x32x32.F32.E4M3.E4M3 R136, gdesc[UR12], RZ, !UPT, gsb0 ;  /* 0x006000000c8879f3 */ /* 0x000fe6000c0008ff */
[----:B------:R-:W-:Y:S04]  /*4c00*/  STL.64 [R1+0x6a0], R210 ;  /* 0x0006a0d201007387 */ /* 0x000fe80000100a00 */
[----:B------:R-:W-:Y:S04]  /*4c10*/  STL.64 [R1+0x698], R208 ;  /* 0x000698d001007387 */ /* 0x000fe80000100a00 */
[----:B------:R-:W-:Y:S04]  /*4c20*/  STL.64 [R1+0x690], R206 ;  /* 0x000690ce01007387 */ /* 0x000fe80000100a00 */
[----:B------:R-:W-:Y:S04]  /*4c30*/  STL.64 [R1+0x688], R204 ;  /* 0x000688cc01007387 */ /* 0x000fe80000100a00 */
[----:B------:R-:W-:Y:S04]  /*4c40*/  STL.64 [R1+0x680], R202 ;  /* 0x000680ca01007387 */ /* 0x000fe80000100a00 */
[----:B------:R-:W-:Y:S01]  /*4c50*/  STL.64 [R1+0x678], R200 ;  /* 0x000678c801007387 */ /* 0x000fe20000100a00 */
[----:B------:R-:W-:-:S02]  /*4c60*/  WARPGROUP.DEPBAR.LE gsb0, 0x0 ;  /* 0x00008000000079c5 */ /* 0x000fc40000010000 */
[----:B------:R-:W-:-:S06]  /*4c70*/  WARPGROUP.ARRIVE ;  /* 0x00000000000079c5 */ /* 0x000fcc0000000000 */
[----:B------:R-:W-:Y:S01]  /*4c80*/  QGMMA.64x32x32.F32.E4M3.E4M3 R72, gdesc[UR16], RZ, !UPT, gsb0 ;  /* 0x00600000104879f3 */ /* 0x000fe2000c0008ff */
[----:B------:R-:W-:Y:S01]  /*4c90*/  UMOV UR16, UR33 ;  /* 0x0000002100107c82 */ /* 0x000fe20008000000 */
[----:B------:R-:W-:Y:S01]  /*4ca0*/  UMOV UR17, 0xc0000010 ;  /* 0xc000001000117882 */ /* 0x000fe20000000000 */
[----:B------:R-:W-:Y:S01]  /*4cb0*/  UMOV UR12, UR16 ;  /* 0x00000010000c7c82 */ /* 0x000fe20008000000 */
[----:B------:R-:W-:Y:S01]  /*4cc0*/  UMOV UR13, UR17 ;  /* 0x00000011000d7c82 */ /* 0x000fe20008000000 */
[----:B------:R-:W-:Y:S01]  /*4cd0*/  UMOV UR24, UR16 ;  /* 0x0000001000187c82 */ /* 0x000fe20008000000 */
[----:B------:R-:W-:Y:S01]  /*4ce0*/  UMOV UR25, UR17 ;  /* 0x0000001100197c82 */ /* 0x000fe20008000000 */
[----:B------:R-:W-:Y:S01]  /*4cf0*/  UMOV UR28, UR16 ;  /* 0x00000010001c7c82 */ /* 0x000fe20008000000 */
[----:B------:R-:W-:Y:S01]  /*4d00*/  UMOV UR29, UR17 ;  /* 0x00000011001d7c82 */ /* 0x000fe20008000000 */
[----:B------:R-:W-:Y:S01]  /*4d10*/  UMOV UR20, UR16 ;  /* 0x0000001000147c82 */ /* 0x000fe20008000000 */
[----:B------:R-:W-:Y:S01]  /*4d20*/  UMOV UR21, UR17 ;  /* 0x0000001100157c82 */ /* 0x000fe20008000000 */
[----:B------:R-:W-:Y:S01]  /*4d30*/  UMOV UR33, 0xc0000010 ;  /* 0xc000001000217882 */ /* 0x000fe20000000000 */
[----:B------:R-:W-:-:S02]  /*4d40*/  WARPGROUP.DEPBAR.LE gsb0, 0x0 ;  /* 0x00008000000079c5 */ /* 0x000fc40000010000 */
[----:B------:R-:W-:-:S06]  /*4d50*/  WARPGROUP.ARRIVE ;  /* 0x00000000000079c5 */ /* 0x000fcc0000000000 */
[----:B------:R-:W-:Y:S03]  /*4d60*/  QGMMA.64x32x32.F32.E4M3.E4M3 R56, gdesc[UR16], RZ, !UPT, gsb0 ;  /* 0x00600000103879f3 */ /* 0x000fe6000c0008ff */
[----:B------:R-:W-:Y:S02]  /*4d70*/  WARPGROUP.DEPBAR.LE gsb0, 0x0 ;  /* 0x00008000000079c5 */ /* 0x000fe40000010000 */
[----:B------:R-:W-:-:S06]  /*4d80*/  WARPGROUP.ARRIVE ;  /* 0x00000000000079c5 */ /* 0x000fcc0000000000 */
[----:B------:R-:W-:Y:S01]  /*4d90*/  QGMMA.64x32x32.F32.E4M3.E4M3 R120, gdesc[UR12], RZ, !UPT, gsb0 ;  /* 0x006000000c7879f3 */ /* 0x000fe2000c0008ff */
[----:B------:R-:W-:Y:S02]  /*4da0*/  UIADD3 UR12, UR32, 0x200, URZ ;  /* 0x00000200200c7890 */ /* 0x000fe4000fffe03f */
[----:B------:R-:W-:Y:S01]  /*4db0*/  UIADD3 UR32, UR32, 0x300, URZ ;  /* 0x0000030020207890 */ /* 0x000fe2000fffe03f */
[----:B------:R-:W-:Y:S02]  /*4dc0*/  WARPGROUP.DEPBAR.LE gsb0, 0x0 ;  /* 0x00008000000079c5 */ /* 0x000fe40000010000 */
[----:B------:R-:W-:-:S06]  /*4dd0*/  WARPGROUP.ARRIVE ;  /* 0x00000000000079c5 */ /* 0x000fcc0000000000 */
[----:B------:R-:W-:Y:S03]  /*4de0*/  QGMMA.64x32x32.F32.E4M3.E4M3 R184, gdesc[UR24], RZ, !UPT, gsb0 ;  /* 0x0060000018b879f3 */ /* 0x000fe6000c0008ff */
[----:B------:R-:W-:Y:S02]  /*4df0*/  WARPGROUP.DEPBAR.LE gsb0, 0x0 ;  /* 0x00008000000079c5 */ /* 0x000fe40000010000 */
[----:B----4-:R-:W-:-:S06]  /*4e00*/  WARPGROUP.ARRIVE ;  /* 0x00000000000079c5 */ /* 0x010fcc0000000000 */
[----:B------:R-:W-:Y:S03]  /*4e10*/  QGMMA.64x32x32.F32.E4M3.E4M3 R24, gdesc[UR28], RZ, !UPT, gsb0 ;  /* 0x006000001c1879f3 */ /* 0x000fe6000c0008ff */
[----:B------:R-:W-:Y:S02]  /*4e20*/  WARPGROUP.DEPBAR.LE gsb0, 0x0 ;  /* 0x00008000000079c5 */ /* 0x000fe40000010000 */
        /* <DEDUP_REMOVED lines=20> */
[----:B------:R-:W-:-:S02]  /*4f70*/  WARPGROUP.DEPBAR.LE gsb0, 0x0 ;  /* 0x00008000000079c5 */ /* 0x000fc40000010000 */
        /* <DEDUP_REMOVED lines=11> */
[----:B------:R-:W-:Y:S01]  /*5030*/  UMOV UR21, UR33 ;  /* 0x0000002100157c82 */ /* 0x000fe20008000000 */
        /* <DEDUP_REMOVED lines=14> */
[----:B------:R-:W-:Y:S01]  /*5120*/  WARPGROUP.ARRIVE ;  /* 0x00000000000079c5 */ /* 0x000fe20000000000 */
[----:B------:R-:W-:Y:S01]  /*5130*/  STL.64 [R1], R24 ;  /* 0x0000001801007387 */ /* 0x000fe20000100a00 */
[----:B------:R-:W-:Y:S02]  /*5140*/  IMAD.MOV.U32 R6, RZ, RZ, R37 ;  /* 0x000000ffff067224 */ /* 0x000fe400078e0025 */
[----:B-1----:R-:W-:Y:S01]  /*5150*/  IMAD.MOV.U32 R5, RZ, RZ, R38 ;  /* 0x000000ffff057224 */ /* 0x002fe200078e0026 */
[----:B------:R-:W-:Y:S01]  /*5160*/  STL.64 [R1+0x8], R26 ;  /* 0x0000081a01007387 */ /* 0x000fe20000100a00 */
[----:B------:R-:W-:Y:S01]  /*5170*/  QGMMA.64x32x32.F32.E4M3.E4M3 R168, gdesc[UR24], RZ, !UPT, gsb0 ;  /* 0x0060000018a879f3 */ /* 0x000fe2000c0008ff */
[----:B0-----:R-:W-:Y:S01]  /*5180*/  IMAD.MOV.U32 R4, RZ, RZ, R39 ;  /* 0x000000ffff047224 */ /* 0x001fe200078e0027 */
[----:B------:R-:W-:Y:S01]  /*5190*/  UMOV UR24, UR32 ;  /* 0x0000002000187c82 */ /* 0x000fe20008000000 */
[----:B------:R-:W-:Y:S01]  /*51a0*/  STL.64 [R1+0x10], R28 ;  /* 0x0000101c01007387 */ /* 0x000fe20000100a00 */
[----:B------:R-:W-:-:S03]  /*51b0*/  UMOV UR25, UR33 ;  /* 0x0000002100197c82 */ /* 0x000fc60008000000 */
[----:B------:R-:W-:Y:S04]  /*51c0*/  STL.64 [R1+0x18], R30 ;  /* 0x0000181e01007387 */ /* 0x000fe80000100a00 */
[----:B------:R-:W-:Y:S04]  /*51d0*/  STL.64 [R1+0x20], R32 ;  /* 0x0000202001007387 */ /* 0x000fe80000100a00 */
[----:B------:R-:W-:Y:S04]  /*51e0*/  STL.64 [R1+0x28], R34 ;  /* 0x0000282201007387 */ /* 0x000fe80000100a00 */
[----:B------:R-:W-:Y:S04]  /*51f0*/  STL.64 [R1+0x30], R36 ;  /* 0x0000302401007387 */ /* 0x000fe80000100a00 */
[----:B------:R0:W-:Y:S01]  /*5200*/  STL.64 [R1+0x38], R38 ;  /* 0x0000382601007387 */ /* 0x0001e20000100a00 */
[----:B------:R-:W-:-:S02]  /*5210*/  WARPGROUP.DEPBAR.LE gsb0, 0x0 ;  /* 0x00008000000079c5 */ /* 0x000fc40000010000 */
[----:B------:R-:W-:-:S06]  /*5220*/  WARPGROUP.ARRIVE ;  /* 0x00000000000079c5 */ /* 0x000fcc0000000000 */
[----:B------:R-:W-:Y:S01]  /*5230*/  QGMMA.64x32x32.F32.E4M3.E4M3 R104, gdesc[UR12], RZ, !UPT, gsb0 ;  /* 0x006000000c6879f3 */ /* 0x000fe2000c0008ff */
[----:B------:R-:W-:Y:S01]  /*5240*/  UMOV UR12, UR32 ;  /* 0x00000020000c7c82 */ /* 0x000fe20008000000 */
[----:B------:R-:W-:Y:S01]  /*5250*/  UMOV UR13, UR33 ;  /* 0x00000021000d7c82 */ /* 0x000fe20008000000 */
[----:B------:R-:W-:Y:S02]  /*5260*/  WARPGROUP.DEPBAR.LE gsb0, 0x0 ;  /* 0x00008000000079c5 */ /* 0x000fe40000010000 */
[----:B------:R-:W-:-:S06]  /*5270*/  WARPGROUP.ARRIVE ;  /* 0x00000000000079c5 */ /* 0x000fcc0000000000 */
[----:B------:R-:W-:Y:S03]  /*5280*/  QGMMA.64x32x32.F32.E4M3.E4M3 R40, gdesc[UR16], RZ, !UPT, gsb0 ;  /* 0x00600000102879f3 */ /* 0x000fe6000c0008ff */
[----:B------:R-:W-:Y:S02]  /*5290*/  WARPGROUP.DEPBAR.LE gsb0, 0x0 ;  /* 0x00008000000079c5 */ /* 0x000fe40000010000 */
[----:B0-----:R-:W-:-:S06]  /*52a0*/  WARPGROUP.ARRIVE ;  /* 0x00000000000079c5 */ /* 0x001fcc0000000000 */
[----:B------:R-:W-:Y:S03]  /*52b0*/  QGMMA.64x32x32.F32.E4M3.E4M3 R24, gdesc[UR32], RZ, !UPT, gsb0 ;  /* 0x00600000201879f3 */ /* 0x000fe6000c0008ff */
[----:B------:R-:W-:Y:S02]  /*52c0*/  WARPGROUP.DEPBAR.LE gsb0, 0x0 ;  /* 0x00008000000079c5 */ /* 0x000fe40000010000 */
[----:B------:R-:W-:-:S06]  /*52d0*/  WARPGROUP.ARRIVE ;  /* 0x00000000000079c5 */ /* 0x000fcc0000000000 */
        /* <DEDUP_REMOVED lines=18> */
[----:B------:R0:W-:Y:S04]  /*5400*/  STL.64 [R1+0xf8], R214 ;  /* 0x0000f8d601007387 */ /* 0x0001e80000100a00 */
[----:B0-----:R0:W5:Y:S04]  /*5410*/  LDL.LU.64 R214, [R1+0x6b0] ;  /* 0x0006b00001d67983 */ /* 0x0011680000300a00 */
[----:B------:R0:W5:Y:S04]  /*5420*/  LDL.LU.64 R212, [R1+0x6a8] ;  /* 0x0006a80001d47983 */ /* 0x0001680000300a00 */
[----:B------:R0:W5:Y:S04]  /*5430*/  LDL.LU.64 R210, [R1+0x6a0] ;  /* 0x0006a00001d27983 */ /* 0x0001680000300a00 */
[----:B------:R0:W5:Y:S04]  /*5440*/  LDL.LU.64 R208, [R1+0x698] ;  /* 0x0006980001d07983 */ /* 0x0001680000300a00 */
[----:B------:R0:W5:Y:S04]  /*5450*/  LDL.LU.64 R206, [R1+0x690] ;  /* 0x0006900001ce7983 */ /* 0x0001680000300a00 */
[----:B------:R0:W5:Y:S04]  /*5460*/  LDL.LU.64 R204, [R1+0x688] ;  /* 0x0006880001cc7983 */ /* 0x0001680000300a00 */
[----:B------:R0:W5:Y:S04]  /*5470*/  LDL.LU.64 R202, [R1+0x680] ;  /* 0x0006800001ca7983 */ /* 0x0001680000300a00 */
[----:B------:R0:W5:Y:S01]  /*5480*/  LDL.LU.64 R200, [R1+0x678] ;  /* 0x0006780001c87983 */ /* 0x0001620000300a00 */
[----:B------:R-:W-:Y:S05]  /*5490*/  @!P0 BRA `(.L_x_19) ;  /* 0x00000030008c8947 */ /* 0x000fea0003800000 */
[----:B------:R-:W4:Y:S04]  /*54a0*/  LDL R232, [R1+0x144] ;  /* 0x0001440001e87983 */ /* 0x000f280000100800 */
[----:B------:R-:W2:Y:S04]  /*54b0*/  LDL R233, [R1+0x148] ;  /* 0x0001480001e97983 */ /* 0x000ea80000100800 */
[----:B------:R-:W3:Y:S04]  /*54c0*/  LDL R234, [R1+0x14c] ;  /* 0x00014c0001ea7983 */ /* 0x000ee80000100800 */
[----:B------:R-:W3:Y:S04]  /*54d0*/  LDL R235, [R1+0x150] ;  /* 0x0001500001eb7983 */ /* 0x000ee80000100800 */
[----:B------:R-:W-:Y:S04]  /*54e0*/  STL [R1+0x6f0], R44 ;  /* 0x0006f02c01007387 */ /* 0x000fe80000100800 */
[----:B------:R1:W-:Y:S04]  /*54f0*/  STL [R1+0x6ec], R45 ;  /* 0x0006ec2d01007387 */ /* 0x0003e80000100800 */
[----:B-1----:R-:W4:Y:S04]  /*5500*/  LDL R45, [R1+0x104] ;  /* 0x00010400012d7983 */ /* 0x002f280000100800 */
[----:B------:R1:W-:Y:S04]  /*5510*/  STL [R1+0x6e8], R46 ;  /* 0x0006e82e01007387 */ /* 0x0003e80000100800 */
[----:B-1----:R-:W2:Y:S04]  /*5520*/  LDL R46, [R1+0x100] ;  /* 0x00010000012e7983 */ /* 0x002ea80000100800 */
[----:B------:R1:W-:Y:S04]  /*5530*/  STL [R1+0x6e4], R47 ;  /* 0x0006e42f01007387 */ /* 0x0003e80000100800 */
[----:B-1----:R-:W3:Y:S04]  /*5540*/  LDL R47, [R1+0x17c] ;  /* 0x00017c00012f7983 */ /* 0x002ee80000100800 */
        /* <DEDUP_REMOVED lines=19> */
[----:B------:R-:W3:Y:S04]  /*5680*/  LDL R23, [R1+0x140] ;  /* 0x0001400001177983 */ /* 0x000ee80000100800 */
[----:B------:R-:W3:Y:S04]  /*5690*/  LDL R44, [R1+0x13c] ;  /* 0x00013c00012c7983 */ /* 0x000ee80000100800 */
[----:B-1----:R-:W3:Y:S04]  /*56a0*/  LDL R25, [R1+0x154] ;  /* 0x0001540001197983 */ /* 0x002ee80000100800 */
[----:B------:R-:W3:Y:S04]  /*56b0*/  LDL R7, [R1+0x180] ;  /* 0x0001800001077983 */ /* 0x000ee80000100800 */
        /* <DEDUP_REMOVED lines=15> */
[----:B------:R4:W-:Y:S04]  /*57b0*/  STL [R1+0x6b8], R26 ;  /* 0x0006b81a01007387 */ /* 0x0009e80000100800 */
        /* <DEDUP_REMOVED lines=12> */
[----:B------:R-:W-:Y:S04]  /*5880*/  STL [R1+0x684], R39 ;  /* 0x0006842701007387 */ /* 0x000fe80000100800 */
[----:B------:R-:W-:Y:S04]  /*5890*/  STL [R1+0x680], R3 ;  /* 0x0006800301007387 */ /* 0x000fe80000100800 */
[----:B------:R-:W-:Y:S04]  /*58a0*/  STL [R1+0x67c], R2 ;  /* 0x00067c0201007387 */ /* 0x000fe80000100800 */
[----:B------:R0:W-:Y:S01]  /*58b0*/  STL [R1+0x678], R0 ;  /* 0x0006780001007387 */ /* 0x0001e20000100800 */
[----:B----4-:R-:W-:-:S03]  /*58c0*/  IMAD.MOV.U32 R26, RZ, RZ, R45 ;  /* 0x000000ffff1a7224 */ /* 0x010fc600078e002d */
[----:B------:R-:W4:Y:S01]  /*58d0*/  LDL R45, [R1+0x138] ;  /* 0x00013800012d7983 */ /* 0x000f220000100800 */
[----:B--2---:R-:W-:-:S03]  /*58e0*/  IMAD.MOV.U32 R27, RZ, RZ, R46 ;  /* 0x000000ffff1b7224 */ /* 0x004fc600078e002e */
[----:B------:R-:W2:Y:S01]  /*58f0*/  LDL R46, [R1+0x134] ;  /* 0x00013400012e7983 */ /* 0x000ea20000100800 */
[----:B---3--:R-:W-:-:S03]  /*5900*/  IMAD.MOV.U32 R28, RZ, RZ, R47 ;  /* 0x000000ffff1c7224 */ /* 0x008fc600078e002f */
[----:B------:R-:W3:Y:S01]  /*5910*/  LDL R47, [R1+0x130] ;  /* 0x00013000012f7983 */ /* 0x000ee20000100800 */
[----:B-1----:R-:W-:-:S03]  /*5920*/  IMAD.MOV.U32 R29, RZ, RZ, R48 ;  /* 0x000000ffff1d7224 */ /* 0x002fc600078e0030 */
[----:B------:R-:W4:Y:S01]  /*5930*/  LDL R48, [R1+0x12c] ;  /* 0x00012c0001307983 */ /* 0x000f220000100800 */
[----:B0-----:R-:W-:-:S03]  /*5940*/  IMAD.MOV.U32 R30, RZ, RZ, R49 ;  /* 0x000000ffff1e7224 */ /* 0x001fc600078e0031 */
[----:B------:R-:W2:Y:S01]  /*5950*/  LDL R49, [R1+0x128] ;  /* 0x0001280001317983 */ /* 0x000ea20000100800 */
[----:B------:R-:W-:-:S03]  /*5960*/  IMAD.MOV.U32 R31, RZ, RZ, R50 ;  /* 0x000000ffff1f7224 */ /* 0x000fc600078e0032 */
[----:B------:R-:W3:Y:S01]  /*5970*/  LDL R50, [R1+0x124] ;  /* 0x0001240001327983 */ /* 0x000ee20000100800 */
[----:B------:R-:W-:-:S03]  /*5980*/  IMAD.MOV.U32 R32, RZ, RZ, R51 ;  /* 0x000000ffff207224 */ /* 0x000fc600078e0033 */
[----:B------:R-:W4:Y:S01]  /*5990*/  LDL R51, [R1+0x120] ;  /* 0x0001200001337983 */ /* 0x000f220000100800 */
[----:B------:R-:W-:-:S03]  /*59a0*/  IMAD.MOV.U32 R33, RZ, RZ, R52 ;  /* 0x000000ffff217224 */ /* 0x000fc600078e0034 */
        /* <DEDUP_REMOVED lines=11> */
[----:B------:R-:W-:-:S01]  /*5a60*/  FADD R0, RZ, R36 ;  /* 0x00000024ff007221 */ /* 0x000fc20000000000 */
[----:B------:R-:W-:Y:S01]  /*5a70*/  FADD R2, RZ, R35 ;  /* 0x00000023ff027221 */ /* 0x000fe20000000000 */
[----:B------:R-:W-:-:S03]  /*5a80*/  FADD R3, RZ, R34 ;  /* 0x00000022ff037221 */ /* 0x000fc60000000000 */
[----:B------:R0:W-:Y:S04]  /*5a90*/  STL [R1+0x1c0], R0 ;  /* 0x0001c00001007387 */ /* 0x0001e80000100800 */
[----:B------:R1:W-:Y:S01]  /*5aa0*/  STL [R1+0x1c4], R2 ;  /* 0x0001c40201007387 */ /* 0x0003e20000100800 */
[----:B0-----:R-:W-:-:S03]  /*5ab0*/  FADD R0, RZ, R33 ;  /* 0x00000021ff007221 */ /* 0x001fc60000000000 */
[----:B------:R0:W-:Y:S01]  /*5ac0*/  STL [R1+0x1c8], R3 ;  /* 0x0001c80301007387 */ /* 0x0001e20000100800 */
[----:B-1----:R-:W-:-:S03]  /*5ad0*/  FADD R2, RZ, R32 ;  /* 0x00000020ff027221 */ /* 0x002fc60000000000 */
[----:B------:R1:W-:Y:S04]  /*5ae0*/  STL [R1+0x1cc], R0 ;  /* 0x0001cc0001007387 */ /* 0x0003e80000100800 */
[----:B------:R1:W-:Y:S01]  /*5af0*/  STL [R1+0x1d0], R2 ;  /* 0x0001d00201007387 */ /* 0x0003e20000100800 */
[----:B0-----:R-:W-:-:S01]  /*5b00*/  FADD R3, RZ, R31 ;  /* 0x0000001fff037221 */ /* 0x001fc20000000000 */
[----:B-1----:R-:W-:-:S04]  /*5b10*/  FADD R0, RZ, R30 ;  /* 0x0000001eff007221 */ /* 0x002fc80000000000 */
[----:B------:R0:W-:Y:S01]  /*5b20*/  STL [R1+0x1d4], R3 ;  /* 0x0001d40301007387 */ /* 0x0001e20000100800 */
[----:B------:R-:W-:-:S03]  /*5b30*/  FADD R2, RZ, R29 ;  /* 0x0000001dff027221 */ /* 0x000fc60000000000 */
[----:B------:R1:W-:Y:S04]  /*5b40*/  STL [R1+0x1d8], R0 ;  /* 0x0001d80001007387 */ /* 0x0003e80000100800 */
[----:B------:R1:W-:Y:S01]  /*5b50*/  STL [R1+0x1dc], R2 ;  /* 0x0001dc0201007387 */ /* 0x0003e20000100800 */
[----:B0-----:R-:W-:-:S01]  /*5b60*/  FADD R3, RZ, R28 ;  /* 0x0000001cff037221 */ /* 0x001fc20000000000 */
[----:B-1----:R-:W-:-:S04]  /*5b70*/  FADD R0, RZ, R27 ;  /* 0x0000001bff007221 */ /* 0x002fc80000000000 */
[----:B------:R-:W-:Y:S01]  /*5b80*/  STL [R1+0x1e0], R3 ;  /* 0x0001e00301007387 */ /* 0x000fe20000100800 */
[----:B------:R-:W-:-:S03]  /*5b90*/  FADD R2, RZ, R26 ;  /* 0x0000001aff027221 */ /* 0x000fc60000000000 */
[----:B------:R-:W-:Y:S04]  /*5ba0*/  STL [R1+0x1e4], R0 ;  /* 0x0001e40001007387 */ /* 0x000fe80000100800 */
[----:B------:R2:W-:Y:S01]  /*5bb0*/  STL [R1+0x1e8], R2 ;  /* 0x0001e80201007387 */ /* 0x0005e20000100800 */
[----:B------:R-:W-:-:S01]  /*5bc0*/  FADD R236, RZ, R38 ;  /* 0x00000026ffec7221 */ /* 0x000fc20000000000 */
[----:B------:R-:W-:Y:S01]  /*5bd0*/  FADD R237, RZ, R37 ;  /* 0x00000025ffed7221 */ /* 0x000fe20000000000 */
[----:B--2---:R-:W-:-:S01]  /*5be0*/  FADD R2, RZ, R55 ;  /* 0x00000037ff027221 */ /* 0x004fc20000000000 */
[----:B---3--:R-:W-:Y:S01]  /*5bf0*/  FADD R0, RZ, R24 ;  /* 0x00000018ff007221 */ /* 0x008fe20000000000 */
[----:B----4-:R-:W-:-:S05]  /*5c00*/  FADD R3, RZ, R25 ;  /* 0x00000019ff037221 */ /* 0x010fca0000000000 */
[----:B------:R0:W-:Y:S04]  /*5c10*/  STL [R1+0x1ec], R3 ;  /* 0x0001ec0301007387 */ /* 0x0001e80000100800 */
[----:B------:R1:W-:Y:S04]  /*5c20*/  STL [R1+0x1f0], R0 ;  /* 0x0001f00001007387 */ /* 0x0003e80000100800 */
[----:B------:R2:W-:Y:S01]  /*5c30*/  STL [R1+0x1f4], R2 ;  /* 0x0001f40201007387 */ /* 0x0005e20000100800 */
[----:B0-----:R-:W-:-:S01]  /*5c40*/  FADD R3, RZ, R54 ;  /* 0x00000036ff037221 */ /* 0x001fc20000000000 */
[----:B-1----:R-:W-:-:S04]  /*5c50*/  FADD R0, RZ, R53 ;  /* 0x00000035ff007221 */ /* 0x002fc80000000000 */
[----:B------:R0:W-:Y:S01]  /*5c60*/  STL [R1+0x1f8], R3 ;  /* 0x0001f80301007387 */ /* 0x0001e20000100800 */
[----:B--2---:R-:W-:-:S03]  /*5c70*/  FADD R2, RZ, R52 ;  /* 0x00000034ff027221 */ /* 0x004fc60000000000 */
        /* <DEDUP_REMOVED lines=12> */
[----:B------:R-:W-:Y:S04]  /*5d40*/  STL [R1+0x214], R0 ;  /* 0x0002140001007387 */ /* 0x000fe80000100800 */
[----:B------:R1:W-:Y:S01]  /*5d50*/  STL [R1+0x218], R2 ;  /* 0x0002180201007387 */ /* 0x0003e20000100800 */
[----:B0-----:R-:W-:-:S03]  /*5d60*/  FADD R3, RZ, R45 ;  /* 0x0000002dff037221 */ /* 0x001fc60000000000 */
[----:B-1----:R-:W2:Y:S04]  /*5d70*/  LDL R2, [R1+0xc0] ;  /* 0x0000c00001027983 */ /* 0x002ea80000100800 */
[----:B------:R0:W-:Y:S04]  /*5d80*/  STL [R1+0x21c], R3 ;  /* 0x00021c0301007387 */ /* 0x0001e80000100800 */
[----:B------:R-:W3:Y:S04]  /*5d90*/  LDL R39, [R1+0xc8] ;  /* 0x0000c80001277983 */ /* 0x000ee80000100800 */
[----:B------:R-:W4:Y:S04]  /*5da0*/  LDL R38, [R1+0xcc] ;  /* 0x0000cc0001267983 */ /* 0x000f280000100800 */
[----:B0-----:R-:W3:Y:S04]  /*5db0*/  LDL R3, [R1+0xc4] ;  /* 0x0000c40001037983 */ /* 0x001ee80000100800 */
[----:B------:R-:W4:Y:S04]  /*5dc0*/  LDL R37, [R1+0xd0] ;  /* 0x0000d00001257983 */ /* 0x000f280000100800 */
        /* <DEDUP_REMOVED lines=21> */
[----:B------:R-:W4:Y:S01]  /*5f20*/  LDL R47, [R1+0xa8] ;  /* 0x0000a800012f7983 */ /* 0x000f220000100800 */
[----:B------:R-:W-:-:S03]  /*5f30*/  IMAD.MOV.U32 R0, RZ, RZ, R44 ;  /* 0x000000ffff007224 */ /* 0x000fc600078e002c */
[----:B------:R-:W4:Y:S04]  /*5f40*/  LDL R46, [R1+0xac] ;  /* 0x0000ac00012e7983 */ /* 0x000f280000100800 */
[----:B------:R-:W4:Y:S04]  /*5f50*/  LDL R45, [R1+0xb0] ;  /* 0x0000b000012d7983 */ /* 0x000f280000100800 */
[----:B------:R-:W4:Y:S01]  /*5f60*/  LDL R44, [R1+0xb4] ;  /* 0x0000b400012c7983 */ /* 0x000f220000100800 */
[----:B------:R-:W-:-:S05]  /*5f70*/  FADD R0, RZ, R0 ;  /* 0x00000000ff007221 */ /* 0x000fca0000000000 */
[----:B------:R2:W-:Y:S02]  /*5f80*/  STL [R1+0x220], R0 ;  /* 0x0002200001007387 */ /* 0x0005e40000100800 */
[----:B--2---:R-:W-:-:S05]  /*5f90*/  FADD R0, RZ, R2 ;  /* 0x00000002ff007221 */ /* 0x004fca0000000000 */
[----:B------:R0:W-:Y:S01]  /*5fa0*/  STL [R1+0x224], R0 ;  /* 0x0002240001007387 */ /* 0x0001e20000100800 */
[----:B---3--:R-:W-:-:S01]  /*5fb0*/  FADD R2, RZ, R3 ;  /* 0x00000003ff027221 */ /* 0x008fc20000000000 */
[----:B0-----:R-:W-:Y:S01]  /*5fc0*/  FADD R0, RZ, R39 ;  /* 0x00000027ff007221 */ /* 0x001fe20000000000 */
[----:B----4-:R-:W-:-:S03]  /*5fd0*/  FADD R3, RZ, R38 ;  /* 0x00000026ff037221 */ /* 0x010fc60000000000 */
[----:B------:R0:W-:Y:S04]  /*5fe0*/  STL [R1+0x228], R2 ;  /* 0x0002280201007387 */ /* 0x0001e80000100800 */
[----:B------:R1:W-:Y:S01]  /*5ff0*/  STL [R1+0x22c], R0 ;  /* 0x00022c0001007387 */ /* 0x0003e20000100800 */
[----:B0-----:R-:W-:-:S03]  /*6000*/  FADD R2, RZ, R37 ;  /* 0x00000025ff027221 */ /* 0x001fc60000000000 */
[----:B------:R0:W-:Y:S01]  /*6010*/  STL [R1+0x230], R3 ;  /* 0x0002300301007387 */ /* 0x0001e20000100800 */
[----:B-1----:R-:W-:-:S03]  /*6020*/  FADD R0, RZ, R36 ;  /* 0x00000024ff007221 */ /* 0x002fc60000000000 */
        /* <DEDUP_REMOVED lines=48> */
[----:B------:R-:W2:Y:S04]  /*6330*/  LDL R44, [R1+0xb8] ;  /* 0x0000b800012c7983 */ /* 0x000ea80000100800 */
[----:B------:R1:W-:Y:S04]  /*6340*/  STL [R1+0x294], R2 ;  /* 0x0002940201007387 */ /* 0x0003e80000100800 */
[----:B------:R-:W3:Y:S04]  /*6350*/  LDL R45, [R1+0xbc] ;  /* 0x0000bc00012d7983 */ /* 0x000ee80000100800 */
[----:B------:R4:W-:Y:S04]  /*6360*/  STL [R1+0x298], R0 ;  /* 0x0002980001007387 */ /* 0x0009e80000100800 */
        /* <DEDUP_REMOVED lines=16> */
[----:B------:R-:W3:Y:S04]  /*6470*/  LDL R30, [R1] ;  /* 0x00000000011e7983 */ /* 0x000ee80000100800 */
        /* <DEDUP_REMOVED lines=9> */
[----:B0-----:R-:W3:Y:S04]  /*6510*/  LDL R3, [R1+0x28] ;  /* 0x0000280001037983 */ /* 0x001ee80000100800 */
[----:B-1----:R-:W3:Y:S04]  /*6520*/  LDL R2, [R1+0x2c] ;  /* 0x00002c0001027983 */ /* 0x002ee80000100800 */
[----:B----4-:R-:W4:Y:S01]  /*6530*/  LDL R0, [R1+0x30] ;  /* 0x0000300001007983 */ /* 0x010f220000100800 */
[----:B------:R-:W-:-:S01]  /*6540*/  FADD R6, RZ, R6 ;  /* 0x00000006ff067221 */ /* 0x000fc20000000000 */
[----:B--2---:R-:W-:-:S05]  /*6550*/  FADD R44, RZ, R44 ;  /* 0x0000002cff2c7221 */ /* 0x004fca0000000000 */
[----:B------:R0:W-:Y:S01]  /*6560*/  STL [R1+0x29c], R44 ;  /* 0x00029c2c01007387 */ /* 0x0001e20000100800 */
[----:B---3--:R-:W-:-:S03]  /*6570*/  FADD R45, RZ, R45 ;  /* 0x0000002dff2d7221 */ /* 0x008fc60000000000 */
[----:B0-----:R-:W2:Y:S01]  /*6580*/  LDL.LU R44, [R1+0x6f0] ;  /* 0x0006f000012c7983 */ /* 0x001ea20000300800 */
[----:B------:R-:W-:-:S03]  /*6590*/  FADD R46, RZ, R46 ;  /* 0x0000002eff2e7221 */ /* 0x000fc60000000000 */
[----:B------:R0:W-:Y:S01]  /*65a0*/  STL [R1+0x2a0], R45 ;  /* 0x0002a02d01007387 */ /* 0x0001e20000100800 */
[----:B------:R-:W-:-:S01]  /*65b0*/  FADD R47, RZ, R47 ;  /* 0x0000002fff2f7221 */ /* 0x000fc20000000000 */
[----:B------:R-:W-:Y:S02]  /*65c0*/  FADD R48, RZ, R48 ;  /* 0x00000030ff307221 */ /* 0x000fe40000000000 */
[----:B0-----:R-:W3:Y:S01]  /*65d0*/  LDL.LU R45, [R1+0x6ec] ;  /* 0x0006ec00012d7983 */ /* 0x001ee20000300800 */
[----:B------:R-:W-:-:S03]  /*65e0*/  FADD R49, RZ, R49 ;  /* 0x00000031ff317221 */ /* 0x000fc60000000000 */
[----:B------:R0:W-:Y:S01]  /*65f0*/  STL [R1+0x2a4], R46 ;  /* 0x0002a42e01007387 */ /* 0x0001e20000100800 */
[----:B------:R-:W-:-:S01]  /*6600*/  FADD R50, RZ, R50 ;  /* 0x00000032ff327221 */ /* 0x000fc20000000000 */
[----:B------:R-:W-:Y:S02]  /*6610*/  FADD R51, RZ, R51 ;  /* 0x00000033ff337221 */ /* 0x000fe40000000000 */
[----:B0-----:R-:W3:Y:S04]  /*6620*/  LDL.LU R46, [R1+0x6e8] ;  /* 0x0006e800012e7983 */ /* 0x001ee80000300800 */
[----:B------:R0:W-:Y:S01]  /*6630*/  STL [R1+0x2a8], R47 ;  /* 0x0002a82f01007387 */ /* 0x0001e20000100800 */
[----:B------:R-:W-:-:S01]  /*6640*/  FADD R52, RZ, R52 ;  /* 0x00000034ff347221 */ /* 0x000fc20000000000 */
[----:B------:R-:W-:-:S02]  /*6650*/  FADD R53, RZ, R53 ;  /* 0x00000035ff357221 */ /* 0x000fc40000000000 */
[----:B0-----:R-:W3:Y:S04]  /*6660*/  LDL.LU R47, [R1+0x6e4] ;  /* 0x0006e400012f7983 */ /* 0x001ee80000300800 */
[----:B------:R0:W-:Y:S01]  /*6670*/  STL [R1+0x2ac], R48 ;  /* 0x0002ac3001007387 */ /* 0x0001e20000100800 */
[----:B------:R-:W-:-:S01]  /*6680*/  FADD R54, RZ, R54 ;  /* 0x00000036ff367221 */ /* 0x000fc20000000000 */
[----:B------:R-:W-:Y:S02]  /*6690*/  FADD R55, RZ, R55 ;  /* 0x00000037ff377221 */ /* 0x000fe40000000000 */
[----:B0-----:R-:W3:Y:S04]  /*66a0*/  LDL.LU R48, [R1+0x6e0] ;  /* 0x0006e00001307983 */ /* 0x001ee80000300800 */
[----:B------:R0:W-:Y:S01]  /*66b0*/  STL [R1+0x2b0], R49 ;  /* 0x0002b03101007387 */ /* 0x0001e20000100800 */
[----:B------:R-:W-:-:S03]  /*66c0*/  FADD R24, RZ, R24 ;  /* 0x00000018ff187221 */ /* 0x000fc60000000000 */
        /* <DEDUP_REMOVED lines=53> */
[----:B----4-:R-:W-:-:S03]  /*6a20*/  FADD R0, RZ, R0 ;  /* 0x00000000ff007221 */ /* 0x010fc60000000000 */
[----:B0-----:R-:W4:Y:S04]  /*6a30*/  LDL.LU R35, [R1+0x694] ;  /* 0x0006940001237983 */ /* 0x001f280000300800 */
[----:B------:R0:W-:Y:S04]  /*6a40*/  STL [R1+0x2fc], R36 ;  /* 0x0002fc2401007387 */ /* 0x0001e80000100800 */
        /* <DEDUP_REMOVED lines=8> */
[----:B0-----:R1:W5:Y:S04]  /*6ad0*/  LDL.LU R3, [R1+0x680] ;  /* 0x0006800001037983 */ /* 0x0013680000300800 */
[----:B------:R0:W-:Y:S04]  /*6ae0*/  STL [R1+0x310], R2 ;  /* 0x0003100201007387 */ /* 0x0001e80000100800 */
[----:B0-----:R1:W5:Y:S04]  /*6af0*/  LDL.LU R2, [R1+0x67c] ;  /* 0x00067c0001027983 */ /* 0x0013680000300800 */
[----:B------:R0:W-:Y:S04]  /*6b00*/  STL [R1+0x314], R0 ;  /* 0x0003140001007387 */ /* 0x0001e80000100800 */
[----:B0-----:R1:W5:Y:S04]  /*6b10*/  LDL.LU R0, [R1+0x678] ;  /* 0x0006780001007983 */ /* 0x0013680000300800 */
[----:B------:R0:W-:Y:S02]  /*6b20*/  STL [R1+0x318], R6 ;  /* 0x0003180601007387 */ /* 0x0001e40000100800 */
[----:B0-----:R-:W-:-:S01]  /*6b30*/  FADD R6, RZ, R5 ;  /* 0x00000005ff067221 */ /* 0x001fc20000000000 */
[----:B------:R-:W-:Y:S01]  /*6b40*/  FADD R5, RZ, R4 ;  /* 0x00000004ff057221 */ /* 0x000fe20000000000 */
[----:B------:R-:W-:-:S03]  /*6b50*/  FADD R4, RZ, R216 ;  /* 0x000000d8ff047221 */ /* 0x000fc60000000000 */
[----:B------:R0:W-:Y:S04]  /*6b60*/  STL [R1+0x31c], R6 ;  /* 0x00031c0601007387 */ /* 0x0001e80000100800 */
[----:B------:R2:W-:Y:S04]  /*6b70*/  STL [R1+0x320], R5 ;  /* 0x0003200501007387 */ /* 0x0005e80000100800 */
[----:B------:R1:W-:Y:S01]  /*6b80*/  STL [R1+0x324], R4 ;  /* 0x0003240401007387 */ /* 0x0003e20000100800 */
[----:B0-----:R-:W-:-:S01]  /*6b90*/  FADD R6, RZ, R217 ;  /* 0x000000d9ff067221 */ /* 0x001fc20000000000 */
[----:B--2---:R-:W-:-:S04]  /*6ba0*/  FADD R5, RZ, R218 ;  /* 0x000000daff057221 */ /* 0x004fc80000000000 */
[----:B------:R0:W-:Y:S01]  /*6bb0*/  STL [R1+0x328], R6 ;  /* 0x0003280601007387 */ /* 0x0001e20000100800 */
[----:B-1----:R-:W-:-:S03]  /*6bc0*/  FADD R4, RZ, R219 ;  /* 0x000000dbff047221 */ /* 0x002fc60000000000 */
        /* <DEDUP_REMOVED lines=26> */
[----:B0----5:R-:W-:-:S01]  /*6d70*/  FADD R6, RZ, R200 ;  /* 0x000000c8ff067221 */ /* 0x021fc20000000000 */
        /* <DEDUP_REMOVED lines=329> */
[----:B---3--:R-:W-:-:S01]  /*8210*/  FADD R6, RZ, R45 ;  /* 0x0000002dff067221 */ /* 0x008fc20000000000 */
[----:B0-----:R-:W-:-:S04]  /*8220*/  FADD R5, RZ, R46 ;  /* 0x0000002eff057221 */ /* 0x001fc80000000000 */
        /* <DEDUP_REMOVED lines=41> */
[----:B----4-:R-:W-:-:S04]  /*84c0*/  FADD R5, RZ, R35 ;  /* 0x00000023ff057221 */ /* 0x010fc80000000000 */
        /* <DEDUP_REMOVED lines=10> */
[----:B------:R-:W-:-:S01]  /*8570*/  FADD R7, RZ, R7 ;  /* 0x00000007ff077221 */ /* 0x000fc20000000000 */
[----:B------:R-:W-:Y:S01]  /*8580*/  FADD R8, RZ, R8 ;  /* 0x00000008ff087221 */ /* 0x000fe20000000000 */
        /* <DEDUP_REMOVED lines=19> */
[----:B-1----:R-:W-:-:S06]  /*86c0*/  UMOV UR37, URZ ;  /* 0x0000003f00257c82 */ /* 0x002fcc0008000000 */
.L_x_19:
[----:B------:R-:W-:-:S04]  /*86d0*/  UIADD3 UR34, UR38, 0x1, URZ ;  /* 0x0000000126227890 */ /* 0x000fc8000fffe03f */
[----:B------:R-:W-:-:S04]  /*86e0*/  UISETP.NE.AND UP0, UPT, UR34, 0xa, UPT ;  /* 0x0000000a2200788c */ /* 0x000fc8000bf05270 */
[----:B------:R-:W-:Y:S02]  /*86f0*/  USEL UR12, URZ, 0x1, UP0 ;  /* 0x000000013f0c7887 */ /* 0x000fe40008000000 */
[----:B------:R-:W-:Y:S02]  /*8700*/  USEL UR34, UR34, URZ, UP0 ;  /* 0x0000003f22227287 */ /* 0x000fe40008000000 */
[----:B------:R-:W-:-:S06]  /*8710*/  ULOP3.LUT UR12, UR39, UR12, URZ, 0x3c, !UPT ;  /* 0x0000000c270c7292 */ /* 0x000fcc000f8e3c3f */
[----:B------:R-:W-:Y:S01]  /*8720*/  IMAD.U32 R4, RZ, RZ, UR12 ;  /* 0x0000000cff047e24 */ /* 0x000fe2000f8e00ff */
[----:B------:R-:W-:-:S06]  /*8730*/  UMOV UR12, 0x1 ;  /* 0x00000001000c7882 */ /* 0x000fcc0000000000 */
.L_x_14:
[----:B------:R-:W-:-:S04]  /*8740*/  UISETP.LT.AND UP0, UPT, UR41, 0x1, UPT ;  /* 0x000000012900788c */ /* 0x000fc8000bf01270 */
[----:B------:R-:W-:-:S04]  /*8750*/  USEL UR13, UR41, 0x1, UP0 ;  /* 0x00000001290d7887 */ /* 0x000fc80008000000 */
[----:B------:R-:W-:-:S04]  /*8760*/  UIADD3 UR13, UR41, -UR13, URZ ;  /* 0x8000000d290d7290 */ /* 0x000fc8000fffe03f */
[----:B------:R-:W-:-:S06]  /*8770*/  UISETP.GE.AND UP0, UPT, UR13, 0x1, UPT ;  /* 0x000000010d00788c */ /* 0x000fcc000bf06270 */
[----:B------:R-:W-:-:S13]  /*8780*/  PLOP3.LUT P0, PT, PT, PT, UP0, 0x80, 0x0 ;  /* 0x000000000000781c */ /* 0x000fda0003f0f008 */
[----:B------:R-:W-:Y:S05]  /*8790*/  @!P0 BRA `(.L_x_20) ;  /* 0x0000005800f08947 */ /* 0x000fea0003800000 */
[----:B------:R-:W-:Y:S01]  /*87a0*/  IMAD.U32 R5, RZ, RZ, UR13 ;  /* 0x0000000dff057e24 */ /* 0x000fe2000f8e00ff */
[----:B------:R-:W-:Y:S01]  /*87b0*/  UMOV UR33, UR38 ;  /* 0x0000002600217c82 */ /* 0x000fe20008000000 */
[----:B------:R-:W-:-:S05]  /*87c0*/  ULDC UR32, c[0x0][0x50c] ;  /* 0x0001430000207ab9 */ /* 0x000fca0000000800 */
.L_x_28:
[----:B------:R-:W-:-:S06]  /*87d0*/  UISETP.NE.AND UP0, UPT, UR40, 0x3, UPT ;  /* 0x000000032800788c */ /* 0x000fcc000bf05270 */
[----:B------:R-:W-:-:S13]  /*87e0*/  PLOP3.LUT P1, PT, PT, PT, UP0, 0x80, 0x0 ;  /* 0x000000000000781c */ /* 0x000fda0003f2f008 */
[----:B0-----:R-:W-:Y:S05]  /*87f0*/  @!P1 BRA `(.L_x_21) ;  /* 0x0000000000049947 */ /* 0x001fea0003800000 */
[----:B------:R-:W-:Y:S01]  /*8800*/  BPT.TRAP 0x1 ;  /* 0x000000040000795c */ /* 0x000fe20000300000 */
.L_x_21:
[----:B------:R-:W1:Y:S01]  /*8810*/  S2UR UR13, SR_CgaCtaId ;  /* 0x00000000000d79c3 */ /* 0x000e620000008800 */
[----:B------:R-:W-:Y:S01]  /*8820*/  UMOV UR11, 0x400 ;  /* 0x00000400000b7882 */ /* 0x000fe20000000000 */
[----:B------:R-:W-:Y:S01]  /*8830*/  SHF.L.U32 R6, R4, 0x1f, RZ ;  /* 0x0000001f04067819 */ /* 0x000fe200000006ff */
[----:B-1----:R-:W-:-:S04]  /*8840*/  ULEA UR11, UR13, UR11, 0x18 ;  /* 0x0000000b0d0b7291 */ /* 0x002fc8000f8ec03f */
[----:B------:R-:W-:-:S09]  /*8850*/  ULEA UR13, UR34, UR11, 0x3 ;  /* 0x0000000b220d7291 */ /* 0x000fd2000f8e183f */
[----:B------:R1:W4:Y:S01]  /*8860*/  SYNCS.PHASECHK.TRANS64.TRYWAIT P0, [UR13], R6 ;  /* 0x00000006ff0075a7 */ /* 0x000322000800014d */
[----:B------:R-:W-:Y:S05]  /*8870*/  @!P1 BRA `(.L_x_22) ;  /* 0x0000000000049947 */ /* 0x000fea0003800000 */
[----:B------:R-:W-:Y:S01]  /*8880*/  BPT.TRAP 0x1 ;  /* 0x000000040000795c */ /* 0x000fe20000300000 */
.L_x_22:
[----:B----4-:R-:W-:Y:S05]  /*8890*/  @P0 BRA `(.L_x_23) ;  /* 0x0000000000080947 */ /* 0x010fea0003800000 */
[----:B------:R-:W4:Y:S02]  /*88a0*/  SYNCS.PHASECHK.TRANS64.TRYWAIT P0, [UR13], R6 ;  /* 0x00000006ff0075a7 */ /* 0x000f24000800014d */
[----:B----4-:R-:W-:Y:S05]  /*88b0*/  @!P0 BRA `(.L_x_24) ;  /* 0x0000033000008947 */ /* 0x010fea0003800000 */
.L_x_23:
        /* <DEDUP_REMOVED lines=8> */
[----:B----4-:R-:W4:Y:S04]  /*8940*/  LDL.LU.64 R88, [R1+0x80] ;  /* 0x0000800001587983 */ /* 0x010f280000300a00 */
[----:B------:R-:W4:Y:S04]  /*8950*/  LDL.LU.64 R90, [R1+0x88] ;  /* 0x00008800015a7983 */ /* 0x000f280000300a00 */
[----:B------:R-:W4:Y:S04]  /*8960*/  LDL.LU.64 R92, [R1+0x90] ;  /* 0x00009000015c7983 */ /* 0x000f280000300a00 */
[----:B------:R-:W4:Y:S04]  /*8970*/  LDL.LU.64 R94, [R1+0x98] ;  /* 0x00009800015e7983 */ /* 0x000f280000300a00 */
[----:B------:R-:W4:Y:S04]  /*8980*/  LDL.LU.64 R96, [R1+0xa0] ;  /* 0x0000a00001607983 */ /* 0x000f280000300a00 */
[----:B------:R-:W4:Y:S04]  /*8990*/  LDL.LU.64 R98, [R1+0xa8] ;  /* 0x0000a80001627983 */ /* 0x000f280000300a00 */
[----:B------:R-:W4:Y:S04]  /*89a0*/  LDL.LU.64 R100, [R1+0xb0] ;  /* 0x0000b00001647983 */ /* 0x000f280000300a00 */
[----:B------:R-:W4:Y:S04]  /*89b0*/  LDL.LU.64 R102, [R1+0xb8] ;  /* 0x0000b80001667983 */ /* 0x000f280000300a00 */
        /* <DEDUP_REMOVED lines=8> */
[----:B0-----:R-:W2:Y:S04]  /*8a40*/  LDL.LU.64 R152, [R1+0x180] ;  /* 0x0001800001987983 */ /* 0x001ea80000300a00 */
[----:B------:R-:W2:Y:S04]  /*8a50*/  LDL.LU.64 R154, [R1+0x188] ;  /* 0x00018800019a7983 */ /* 0x000ea80000300a00 */
[----:B------:R-:W2:Y:S04]  /*8a60*/  LDL.LU.64 R156, [R1+0x190] ;  /* 0x00019000019c7983 */ /* 0x000ea80000300a00 */
[----:B------:R-:W2:Y:S04]  /*8a70*/  LDL.LU.64 R158, [R1+0x198] ;  /* 0x00019800019e7983 */ /* 0x000ea80000300a00 */
[----:B------:R-:W2:Y:S04]  /*8a80*/  LDL.LU.64 R160, [R1+0x1a0] ;  /* 0x0001a00001a07983 */ /* 0x000ea80000300a00 */
[----:B------:R-:W2:Y:S04]  /*8a90*/  LDL.LU.64 R162, [R1+0x1a8] ;  /* 0x0001a80001a27983 */ /* 0x000ea80000300a00 */
[----:B------:R-:W2:Y:S04]  /*8aa0*/  LDL.LU.64 R164, [R1+0x1b0] ;  /* 0x0001b00001a47983 */ /* 0x000ea80000300a00 */
[----:B------:R-:W2:Y:S01]  /*8ab0*/  LDL.LU.64 R166, [R1+0x1b8] ;  /* 0x0001b80001a67983 */ /* 0x000ea20000300a00 */
[----:B------:R-:W-:-:S02]  /*8ac0*/  UIADD3 UR13, UR11, 0x28180, URZ ;  /* 0x000281800b0d7890 */ /* 0x000fc4000fffe03f */
[----:B------:R-:W-:Y:S01]  /*8ad0*/  UISETP.NE.AND UP0, UPT, UR45, URZ, UPT ;  /* 0x0000003f2d00728c */ /* 0x000fe2000bf05270 */
[----:B------:R-:W-:Y:S01]  /*8ae0*/  STL.64 [R1+0x6f0], R234 ;  /* 0x0006f0ea01007387 */ /* 0x000fe20000100a00 */
[----:B------:R-:W-:Y:S02]  /*8af0*/  USHF.R.U32.HI UR13, URZ, 0x4, UR13 ;  /* 0x000000043f0d7899 */ /* 0x000fe4000801160d */
[----:B------:R-:W-:Y:S01]  /*8b00*/  USEL UR12, UR12, URZ, !UP0 ;  /* 0x0000003f0c0c7287 */ /* 0x000fe2000c000000 */
[----:B------:R-:W-:Y:S01]  /*8b10*/  STL.64 [R1+0x6e8], R232 ;  /* 0x0006e8e801007387 */ /* 0x000fe20000100a00 */
[----:B------:R-:W-:Y:S02]  /*8b20*/  ULOP3.LUT UR13, UR13, 0x3fff, URZ, 0xc0, !UPT ;  /* 0x00003fff0d0d7892 */ /* 0x000fe4000f8ec03f */
[----:B------:R-:W-:Y:S01]  /*8b30*/  ULOP3.LUT UR35, UR36, 0x10000, URZ, 0xfc, !UPT ;  /* 0x0001000024237892 */ /* 0x000fe2000f8efc3f */
[----:B------:R-:W-:Y:S01]  /*8b40*/  STL.64 [R1+0x6e0], R230 ;  /* 0x0006e0e601007387 */ /* 0x000fe20000100a00 */
[----:B------:R-:W-:-:S02]  /*8b50*/  ULOP3.LUT UR13, UR13, 0x10000, URZ, 0xfc, !UPT ;  /* 0x000100000d0d7892 */ /* 0x000fc4000f8efc3f */
[----:B------:R-:W-:Y:S01]  /*8b60*/  UISETP.NE.U32.AND UP0, UPT, UR12, URZ, UPT ;  /* 0x0000003f0c00728c */ /* 0x000fe2000bf05070 */
[----:B------:R-:W-:Y:S01]  /*8b70*/  STL.64 [R1+0x6d8], R228 ;  /* 0x0006d8e401007387 */ /* 0x000fe20000100a00 */
[----:B------:R-:W-:Y:S02]  /*8b80*/  ULEA UR35, UR34, UR35, 0xa ;  /* 0x0000002322237291 */ /* 0x000fe4000f8e503f */
[----:B------:R-:W-:Y:S01]  /*8b90*/  UIMAD UR14, UR34, 0x140, UR13 ;  /* 0x00000140220e78a4 */ /* 0x000fe2000f8e020d */
[----:B------:R-:W-:Y:S01]  /*8ba0*/  STL.64 [R1+0x6d0], R226 ;  /* 0x0006d0e201007387 */ /* 0x000fe20000100a00 */
[----:B------:R-:W-:Y:S01]  /*8bb0*/  UMOV UR15, 0xc0000010 ;  /* 0xc0000010000f7882 */ /* 0x000fe20000000000 */
[----:B------:R-:W-:Y:S01]  /*8bc0*/  UMOV UR13, 0xc0000010 ;  /* 0xc0000010000d7882 */ /* 0x000fe20000000000 */
[----:B------:R-:W-:Y:S01]  /*8bd0*/  UIADD3 UR18, UR14, 0x40, URZ ;  /* 0x000000400e127890 */ /* 0x000fe2000fffe03f */
[----:B------:R-:W-:Y:S01]  /*8be0*/  STL.64 [R1+0x6c8], R224 ;  /* 0x0006c8e001007387 */ /* 0x000fe20000100a00 */
[----:B------:R-:W-:Y:S01]  /*8bf0*/  UMOV UR12, UR35 ;  /* 0x00000023000c7c82 */ /* 0x000fe20008000000 */
[----:B------:R-:W-:Y:S01]  /*8c00*/  UMOV UR17, UR13 ;  /* 0x0000000d00117c82 */ /* 0x000fe20008000000 */
[----:B------:R-:W-:Y:S01]  /*8c10*/  UMOV UR16, UR12 ;  /* 0x0000000c00107c82 */ /* 0x000fe20008000000 */
[----:B------:R-:W-:Y:S01]  /*8c20*/  UMOV UR19, 0xc0000010 ;  /* 0xc000001000137882 */ /* 0x000fe20000000000 */
[----:B------:R-:W-:Y:S01]  /*8c30*/  UIADD3 UR22, UR14, 0x80, URZ ;  /* 0x000000800e167890 */ /* 0x000fe2000fffe03f */
[----:B------:R-:W-:Y:S01]  /*8c40*/  STL.64 [R1+0x6c0], R222 ;  /* 0x0006c0de01007387 */ /* 0x000fe20000100a00 */
        /* <DEDUP_REMOVED lines=8> */
[----:B--2---:R-:W-:-:S06]  /*8cd0*/  WARPGROUP.ARRIVE ;  /* 0x00000000000079c5 */ /* 0x004fcc0000000000 */
[----:B------:R-:W-:Y:S03]  /*8ce0*/  QGMMA.64x32x32.F32.E4M3.E4M3 R152, gdesc[UR12], R152, UP0, gsb0 ;  /* 0x006000000c9879f3 */ /* 0x000fe6000b800898 */
[----:B------:R-:W-:Y:S02]  /*8cf0*/  WARPGROUP.DEPBAR.LE gsb0, 0x0 ;  /* 0x00008000000079c5 */ /* 0x000fe40000010000 */
[----:B----4-:R-:W-:Y:S01]  /*8d00*/  WARPGROUP.ARRIVE ;  /* 0x00000000000079c5 */ /* 0x010fe20000000000 */
[----:B------:R-:W-:Y:S04]  /*8d10*/  STL.64 [R1+0x180], R152 ;  /* 0x0001809801007387 */ /* 0x000fe80000100a00 */
[----:B------:R-:W-:Y:S01]  /*8d20*/  STL.64 [R1+0x188], R154 ;  /* 0x0001889a01007387 */ /* 0x000fe20000100a00 */
[----:B------:R-:W-:Y:S03]  /*8d30*/  QGMMA.64x32x32.F32.E4M3.E4M3 R88, gdesc[UR16], R88, UP0, gsb0 ;  /* 0x00600000105879f3 */ /* 0x000fe6000b800858 */
[----:B------:R-:W-:Y:S04]  /*8d40*/  STL.64 [R1+0x190], R156 ;  /* 0x0001909c01007387 */ /* 0x000fe80000100a00 */
[----:B------:R-:W-:Y:S04]  /*8d50*/  STL.64 [R1+0x198], R158 ;  /* 0x0001989e01007387 */ /* 0x000fe80000100a00 */
[----:B------:R-:W-:Y:S04]  /*8d60*/  STL.64 [R1+0x1a0], R160 ;  /* 0x0001a0a001007387 */ /* 0x000fe80000100a00 */
[----:B------:R-:W-:Y:S04]  /*8d70*/  STL.64 [R1+0x1a8], R162 ;  /* 0x0001a8a201007387 */ /* 0x000fe80000100a00 */
[----:B------:R-:W-:Y:S04]  /*8d80*/  STL.64 [R1+0x1b0], R164 ;  /* 0x0001b0a401007387 */ /* 0x000fe80000100a00 */
[----:B------:R-:W-:Y:S01]  /*8d90*/  STL.64 [R1+0x1b8], R166 ;  /* 0x0001b8a601007387 */ /* 0x000fe20000100a00 */
[----:B------:R-:W-:-:S02]  /*8da0*/  WARPGROUP.DEPBAR.LE gsb0, 0x0 ;  /* 0x00008000000079c5 */ /* 0x000fc40000010000 */
[----:B-----5:R-:W-:Y:S01]  /*8db0*/  WARPGROUP.ARRIVE ;  /* 0x00000000000079c5 */ /* 0x020fe20000000000 */
[----:B------:R0:W-:Y:S04]  /*8dc0*/  STL.64 [R1+0x80], R88 ;  /* 0x0000805801007387 */ /* 0x0001e80000100a00 */
[----:B------:R2:W-:Y:S01]  /*8dd0*/  STL.64 [R1+0x88], R90 ;  /* 0x0000885a01007387 */ /* 0x0005e20000100a00 */
[----:B------:R-:W-:Y:S03]  /*8de0*/  QGMMA.64x32x32.F32.E4M3.E4M3 R200, gdesc[UR20], R200, UP0, gsb0 ;  /* 0x0060000014c879f3 */ /* 0x000fe6000b8008c8 */
[----:B------:R4:W-:Y:S04]  /*8df0*/  STL.64 [R1+0x90], R92 ;  /* 0x0000905c01007387 */ /* 0x0009e80000100a00 */
[----:B------:R1:W-:Y:S04]  /*8e00*/  STL.64 [R1+0x98], R94 ;  /* 0x0000985e01007387 */ /* 0x0003e80000100a00 */
[----:B------:R3:W-:Y:S04]  /*8e10*/  STL.64 [R1+0xa0], R96 ;  /* 0x0000a06001007387 */ /* 0x0007e80000100a00 */
[----:B------:R3:W-:Y:S04]  /*8e20*/  STL.64 [R1+0xa8], R98 ;  /* 0x0000a86201007387 */ /* 0x0007e80000100a00 */
[----:B------:R3:W-:Y:S04]  /*8e30*/  STL.64 [R1+0xb0], R100 ;  /* 0x0000b06401007387 */ /* 0x0007e80000100a00 */
[----:B------:R3:W-:Y:S04]  /*8e40*/  STL.64 [R1+0xb8], R102 ;  /* 0x0000b86601007387 */ /* 0x0007e80000100a00 */
[----:B0-----:R-:W3:Y:S04]  /*8e50*/  LDL.LU.64 R88, [R1+0x40] ;  /* 0x0000400001587983 */ /* 0x001ee80000300a00 */
[----:B--2---:R-:W2:Y:S04]  /*8e60*/  LDL.LU.64 R90, [R1+0x48] ;  /* 0x00004800015a7983 */ /* 0x004ea80000300a00 */
[----:B----4-:R-:W2:Y:S04]  /*8e70*/  LDL.LU.64 R92, [R1+0x50] ;  /* 0x00005000015c7983 */ /* 0x010ea80000300a00 */
[----:B-1----:R-:W2:Y:S04]  /*8e80*/  LDL.LU.64 R94, [R1+0x58] ;  /* 0x00005800015e7983 */ /* 0x002ea80000300a00 */
[----:B---3--:R-:W2:Y:S04]  /*8e90*/  LDL.LU.64 R96, [R1+0x60] ;  /* 0x0000600001607983 */ /* 0x008ea80000300a00 */
[----:B------:R-:W2:Y:S04]  /*8ea0*/  LDL.LU.64 R98, [R1+0x68] ;  /* 0x0000680001627983 */ /* 0x000ea80000300a00 */
[----:B------:R-:W2:Y:S04]  /*8eb0*/  LDL.LU.64 R100, [R1+0x70] ;  /* 0x0000700001647983 */ /* 0x000ea80000300a00 */
[----:B------:R-:W2:Y:S01]  /*8ec0*/  LDL.LU.64 R102, [R1+0x78] ;  /* 0x0000780001667983 */ /* 0x000ea20000300a00 */
[----:B------:R-:W-:Y:S01]  /*8ed0*/  UIADD3 UR30, UR14, 0x100, URZ ;  /* 0x000001000e1e7890 */ /* 0x000fe2000fffe03f */
[----:B------:R-:W-:Y:S01]  /*8ee0*/  UMOV UR28, UR12 ;  /* 0x0000000c001c7c82 */ /* 0x000fe20008000000 */
[----:B------:R-:W-:Y:S01]  /*8ef0*/  UMOV UR29, UR13 ;  /* 0x0000000d001d7c82 */ /* 0x000fe20008000000 */
[----:B------:R-:W-:-:S02]  /*8f00*/  WARPGROUP.DEPBAR.LE gsb0, 0x0 ;  /* 0x00008000000079c5 */ /* 0x000fc40000010000 */
[----:B------:R-:W-:Y:S01]  /*8f10*/  WARPGROUP.ARRIVE ;  /* 0x00000000000079c5 */ /* 0x000fe20000000000 */
[----:B------:R-:W-:Y:S01]  /*8f20*/  UMOV UR31, 0xc0000010 ;  /* 0xc0000010001f7882 */ /* 0x000fe20000000000 */
[----:B------:R-:W3:Y:S04]  /*8f30*/  LDL.LU.64 R152, [R1+0x140] ;  /* 0x0001400001987983 */ /* 0x000ee80000300a00 */
[----:B------:R-:W-:Y:S01]  /*8f40*/  QGMMA.64x32x32.F32.E4M3.E4M3 R136, gdesc[UR24], R136, UP0, gsb0 ;  /* 0x00600000188879f3 */ /* 0x000fe2000b800888 */
[----:B------:R-:W3:Y:S04]  /*8f50*/  LDL.LU.64 R154, [R1+0x148] ;  /* 0x00014800019a7983 */ /* 0x000ee80000300a00 */
[----:B------:R-:W3:Y:S04]  /*8f60*/  LDL.LU.64 R156, [R1+0x150] ;  /* 0x00015000019c7983 */ /* 0x000ee80000300a00 */
[----:B------:R-:W3:Y:S04]  /*8f70*/  LDL.LU.64 R158, [R1+0x158] ;  /* 0x00015800019e7983 */ /* 0x000ee80000300a00 */
[----:B------:R-:W3:Y:S04]  /*8f80*/  LDL.LU.64 R160, [R1+0x160] ;  /* 0x0001600001a07983 */ /* 0x000ee80000300a00 */
[----:B------:R-:W3:Y:S04]  /*8f90*/  LDL.LU.64 R162, [R1+0x168] ;  /* 0x0001680001a27983 */ /* 0x000ee80000300a00 */
[----:B------:R-:W3:Y:S04]  /*8fa0*/  LDL.LU.64 R164, [R1+0x170] ;  /* 0x0001700001a47983 */ /* 0x000ee80000300a00 */
[----:B------:R-:W3:Y:S01]  /*8fb0*/  LDL.LU.64 R166, [R1+0x178] ;  /* 0x0001780001a67983 */ /* 0x000ee20000300a00 */
[----:B------:R-:W-:-:S03]  /*8fc0*/  UIADD3 UR16, UR35, 0x100, URZ ;  /* 0x0000010023107890 */ /* 0x000fc6000fffe03f */
[----:B------:R-:W4:Y:S04]  /*8fd0*/  LDL.LU.64 R220, [R1+0x100] ;  /* 0x0001000001dc7983 */ /* 0x000f280000300a00 */
[----:B------:R-:W4:Y:S04]  /*8fe0*/  LDL.LU.64 R222, [R1+0x108] ;  /* 0x0001080001de7983 */ /* 0x000f280000300a00 */
[----:B------:R-:W4:Y:S04]  /*8ff0*/  LDL.LU.64 R224, [R1+0x110] ;  /* 0x0001100001e07983 */ /* 0x000f280000300a00 */
[----:B------:R-:W4:Y:S04]  /*9000*/  LDL.LU.64 R226, [R1+0x118] ;  /* 0x0001180001e27983 */ /* 0x000f280000300a00 */
[----:B------:R-:W4:Y:S04]  /*9010*/  LDL.LU.64 R228, [R1+0x120] ;  /* 0x0001200001e47983 */ /* 0x000f280000300a00 */
[----:B------:R-:W4:Y:S04]  /*9020*/  LDL.LU.64 R230, [R1+0x128] ;  /* 0x0001280001e67983 */ /* 0x000f280000300a00 */
[----:B------:R-:W4:Y:S04]  /*9030*/  LDL.LU.64 R232, [R1+0x130] ;  /* 0x0001300001e87983 */ /* 0x000f280000300a00 */
[----:B------:R-:W4:Y:S01]  /*9040*/  LDL.LU.64 R234, [R1+0x138] ;  /* 0x0001380001ea7983 */ /* 0x000f220000300a00 */
[----:B------:R-:W-:-:S02]  /*9050*/  WARPGROUP.DEPBAR.LE gsb0, 0x0 ;  /* 0x00008000000079c5 */ /* 0x000fc40000010000 */
[----:B------:R-:W-:Y:S01]  /*9060*/  WARPGROUP.ARRIVE ;  /* 0x00000000000079c5 */ /* 0x000fe20000000000 */
[----:B------:R-:W-:Y:S04]  /*9070*/  STL.64 [R1+0x6b0], R214 ;  /* 0x0006b0d601007387 */ /* 0x000fe80000100a00 */
[----:B------:R-:W-:Y:S01]  /*9080*/  STL.64 [R1+0x6a8], R212 ;  /* 0x0006a8d401007387 */ /* 0x000fe20000100a00 */
[----:B------:R-:W-:Y:S01]  /*9090*/  QGMMA.64x32x32.F32.E4M3.E4M3 R72, gdesc[UR28], R72, UP0, gsb0 ;  /* 0x006000001c4879f3 */ /* 0x000fe2000b800848 */
[----:B------:R-:W-:Y:S01]  /*90a0*/  UMOV UR28, UR16 ;  /* 0x00000010001c7c82 */ /* 0x000fe20008000000 */
[----:B------:R-:W-:Y:S01]  /*90b0*/  UMOV UR29, 0xc0000010 ;  /* 0xc0000010001d7882 */ /* 0x000fe20000000000 */
[----:B------:R-:W-:Y:S01]  /*90c0*/  STL.64 [R1+0x6a0], R210 ;  /* 0x0006a0d201007387 */ /* 0x000fe20000100a00 */
[----:B------:R-:W-:-:S02]  /*90d0*/  WARPGROUP.DEPBAR.LE gsb0, 0x0 ;  /* 0x00008000000079c5 */ /* 0x000fc40000010000 */
[----:B------:R-:W-:Y:S01]  /*90e0*/  WARPGROUP.ARRIVE ;  /* 0x00000000000079c5 */ /* 0x000fe20000000000 */
[----:B------:R-:W-:Y:S01]  /*90f0*/  UMOV UR24, UR28 ;  /* 0x0000001c00187c82 */ /* 0x000fe20008000000 */
[----:B------:R-:W-:Y:S01]  /*9100*/  UMOV UR25, UR29 ;  /* 0x0000001d00197c82 */ /* 0x000fe20008000000 */
[----:B------:R-:W-:Y:S03]  /*9110*/  STL.64 [R1+0x698], R208 ;  /* 0x000698d001007387 */ /* 0x000fe60000100a00 */
[----:B------:R-:W-:Y:S01]  /*9120*/  QGMMA.64x32x32.F32.E4M3.E4M3 R56, gdesc[UR28], R56, UP0, gsb0 ;  /* 0x006000001c3879f3 */ /* 0x000fe2000b800838 */
[----:B------:R-:W-:Y:S04]  /*9130*/  STL.64 [R1+0x690], R206 ;  /* 0x000690ce01007387 */ /* 0x000fe80000100a00 */
[----:B------:R-:W-:Y:S04]  /*9140*/  STL.64 [R1+0x688], R204 ;  /* 0x000688cc01007387 */ /* 0x000fe80000100a00 */
[----:B------:R-:W-:Y:S04]  /*9150*/  STL.64 [R1+0x680], R202 ;  /* 0x000680ca01007387 */ /* 0x000fe80000100a00 */
[----:B------:R0:W-:Y:S04]  /*9160*/  STL.64 [R1+0x678], R200 ;  /* 0x000678c801007387 */ /* 0x0001e80000100a00 */
[----:B0-----:R-:W4:Y:S04]  /*9170*/  LDL.LU.64 R200, [R1] ;  /* 0x0000000001c87983 */ /* 0x001f280000300a00 */
[----:B------:R-:W4:Y:S04]  /*9180*/  LDL.LU.64 R202, [R1+0x8] ;  /* 0x0000080001ca7983 */ /* 0x000f280000300a00 */
[----:B------:R-:W4:Y:S04]  /*9190*/  LDL.LU.64 R204, [R1+0x10] ;  /* 0x0000100001cc7983 */ /* 0x000f280000300a00 */
[----:B------:R-:W4:Y:S04]  /*91a0*/  LDL.LU.64 R206, [R1+0x18] ;  /* 0x0000180001ce7983 */ /* 0x000f280000300a00 */
[----:B------:R-:W4:Y:S04]  /*91b0*/  LDL.LU.64 R208, [R1+0x20] ;  /* 0x0000200001d07983 */ /* 0x000f280000300a00 */
[----:B------:R-:W4:Y:S04]  /*91c0*/  LDL.LU.64 R210, [R1+0x28] ;  /* 0x0000280001d27983 */ /* 0x000f280000300a00 */
[----:B------:R-:W4:Y:S04]  /*91d0*/  LDL.LU.64 R212, [R1+0x30] ;  /* 0x0000300001d47983 */ /* 0x000f280000300a00 */
[----:B------:R-:W4:Y:S01]  /*91e0*/  LDL.LU.64 R214, [R1+0x38] ;  /* 0x0000380001d67983 */ /* 0x000f220000300a00 */
[----:B------:R-:W-:Y:S01]  /*91f0*/  UMOV UR20, UR28 ;  /* 0x0000001c00147c82 */ /* 0x000fe20008000000 */
[----:B------:R-:W-:Y:S01]  /*9200*/  UMOV UR21, UR29 ;  /* 0x0000001d00157c82 */ /* 0x000fe20008000000 */
[----:B------:R-:W-:Y:S01]  /*9210*/  UMOV UR16, UR28 ;  /* 0x0000001c00107c82 */ /* 0x000fe20008000000 */
[----:B------:R-:W-:Y:S01]  /*9220*/  UMOV UR17, UR29 ;  /* 0x0000001d00117c82 */ /* 0x000fe20008000000 */
[----:B------:R-:W-:-:S02]  /*9230*/  WARPGROUP.DEPBAR.LE gsb0, 0x0 ;  /* 0x00008000000079c5 */ /* 0x000fc40000010000 */
[----:B------:R-:W-:-:S06]  /*9240*/  WARPGROUP.ARRIVE ;  /* 0x00000000000079c5 */ /* 0x000fcc0000000000 */
[----:B------:R-:W-:Y:S03]  /*9250*/  QGMMA.64x32x32.F32.E4M3.E4M3 R120, gdesc[UR24], R120, UP0, gsb0 ;  /* 0x00600000187879f3 */ /* 0x000fe6000b800878 */
[----:B------:R-:W-:Y:S02]  /*9260*/  WARPGROUP.DEPBAR.LE gsb0, 0x0 ;  /* 0x00008000000079c5 */ /* 0x000fe40000010000 */
[----:B------:R-:W-:-:S06]  /*9270*/  WARPGROUP.ARRIVE ;  /* 0x00000000000079c5 */ /* 0x000fcc0000000000 */
[----:B------:R-:W-:Y:S01]  /*9280*/  QGMMA.64x32x32.F32.E4M3.E4M3 R184, gdesc[UR20], R184, UP0, gsb0 ;  /* 0x0060000014b879f3 */ /* 0x000fe2000b8008b8 */
[----:B------:R-:W-:Y:S01]  /*9290*/  UMOV UR12, UR28 ;  /* 0x0000001c000c7c82 */ /* 0x000fe20008000000 */
[----:B------:R-:W-:Y:S01]  /*92a0*/  UMOV UR13, UR29 ;  /* 0x0000001d000d7c82 */ /* 0x000fe20008000000 */
[----:B------:R-:W-:Y:S01]  /*92b0*/  UIADD3 UR20, UR35, 0x200, URZ ;  /* 0x0000020023147890 */ /* 0x000fe2000fffe03f */
[----:B------:R-:W-:Y:S02]  /*92c0*/  WARPGROUP.DEPBAR.LE gsb0, 0x0 ;  /* 0x00008000000079c5 */ /* 0x000fe40000010000 */
[----:B--2---:R-:W-:-:S06]  /*92d0*/  WARPGROUP.ARRIVE ;  /* 0x00000000000079c5 */ /* 0x004fcc0000000000 */
[----:B------:R-:W-:Y:S03]  /*92e0*/  QGMMA.64x32x32.F32.E4M3.E4M3 R88, gdesc[UR16], R88, UP0, gsb0 ;  /* 0x00600000105879f3 */ /* 0x000fe6000b800858 */
[----:B------:R-:W-:Y:S02]  /*92f0*/  WARPGROUP.DEPBAR.LE gsb0, 0x0 ;  /* 0x00008000000079c5 */ /* 0x000fe40000010000 */
[----:B---3--:R-:W-:Y:S01]  /*9300*/  WARPGROUP.ARRIVE ;  /* 0x00000000000079c5 */ /* 0x008fe20000000000 */
[----:B------:R-:W-:Y:S04]  /*9310*/  STL.64 [R1+0x40], R88 ;  /* 0x0000405801007387 */ /* 0x000fe80000100a00 */
[----:B------:R-:W-:Y:S01]  /*9320*/  STL.64 [R1+0x48], R90 ;  /* 0x0000485a01007387 */ /* 0x000fe20000100a00 */
[----:B------:R-:W-:Y:S01]  /*9330*/  QGMMA.64x32x32.F32.E4M3.E4M3 R152, gdesc[UR12], R152, UP0, gsb0 ;  /* 0x006000000c9879f3 */ /* 0x000fe2000b800898 */
[----:B------:R-:W-:Y:S01]  /*9340*/  UMOV UR12, UR20 ;  /* 0x00000014000c7c82 */ /* 0x000fe20008000000 */
[----:B------:R-:W-:Y:S01]  /*9350*/  UMOV UR13, 0xc0000010 ;  /* 0xc0000010000d7882 */ /* 0x000fe20000000000 */
[----:B------:R-:W-:Y:S01]  /*9360*/  STL.64 [R1+0x50], R92 ;  /* 0x0000505c01007387 */ /* 0x000fe20000100a00 */
[----:B------:R-:W-:-:S02]  /*9370*/  WARPGROUP.DEPBAR.LE gsb0, 0x0 ;  /* 0x00008000000079c5 */ /* 0x000fc40000010000 */
[----:B----4-:R-:W-:Y:S01]  /*9380*/  WARPGROUP.ARRIVE ;  /* 0x00000000000079c5 */ /* 0x010fe20000000000 */
        /* <DEDUP_REMOVED lines=16> */
[----:B------:R-:W-:Y:S01]  /*9490*/  UMOV UR20, UR12 ;  /* 0x0000000c00147c82 */ /* 0x000fe20008000000 */
[----:B------:R-:W-:-:S02]  /*94a0*/  UMOV UR21, UR13 ;  /* 0x0000000d00157c82 */ /* 0x000fc40008000000 */
[----:B------:R-:W-:Y:S01]  /*94b0*/  STL.64 [R1+0x140], R152 ;  /* 0x0001409801007387 */ /* 0x000fe20000100a00 */
[----:B------:R-:W-:Y:S02]  /*94c0*/  WARPGROUP.DEPBAR.LE gsb0, 0x0 ;  /* 0x00008000000079c5 */ /* 0x000fe40000010000 */
[----:B------:R-:W-:Y:S01]  /*94d0*/  WARPGROUP.ARRIVE ;  /* 0x00000000000079c5 */ /* 0x000fe20000000000 */
[----:B------:R-:W-:Y:S04]  /*94e0*/  STL.64 [R1+0x148], R154 ;  /* 0x0001489a01007387 */ /* 0x000fe80000100a00 */
[----:B------:R-:W-:Y:S01]  /*94f0*/  STL.64 [R1+0x150], R156 ;  /* 0x0001509c01007387 */ /* 0x000fe20000100a00 */
[----:B------:R-:W-:Y:S03]  /*9500*/  QGMMA.64x32x32.F32.E4M3.E4M3 R200, gdesc[UR16], R200, UP0, gsb0 ;  /* 0x0060000010c879f3 */ /* 0x000fe6000b8008c8 */
[----:B------:R-:W-:Y:S04]  /*9510*/  STL.64 [R1+0x158], R158 ;  /* 0x0001589e01007387 */ /* 0x000fe80000100a00 */
[----:B------:R-:W-:Y:S04]  /*9520*/  STL.64 [R1+0x160], R160 ;  /* 0x000160a001007387 */ /* 0x000fe80000100a00 */
[----:B------:R-:W-:Y:S04]  /*9530*/  STL.64 [R1+0x168], R162 ;  /* 0x000168a201007387 */ /* 0x000fe80000100a00 */
[----:B------:R-:W-:Y:S04]  /*9540*/  STL.64 [R1+0x170], R164 ;  /* 0x000170a401007387 */ /* 0x000fe80000100a00 */
[----:B------:R0:W-:Y:S04]  /*9550*/  STL.64 [R1+0x178], R166 ;  /* 0x000178a601007387 */ /* 0x0001e80000100a00 */
[----:B0-----:R-:W3:Y:S04]  /*9560*/  LDL.LU.64 R166, [R1+0x730] ;  /* 0x0007300001a67983 */ /* 0x001ee80000300a00 */
[----:B------:R-:W3:Y:S04]  /*9570*/  LDL.LU.64 R164, [R1+0x728] ;  /* 0x0007280001a47983 */ /* 0x000ee80000300a00 */
[----:B------:R-:W3:Y:S04]  /*9580*/  LDL.LU.64 R162, [R1+0x720] ;  /* 0x0007200001a27983 */ /* 0x000ee80000300a00 */
[----:B------:R-:W3:Y:S04]  /*9590*/  LDL.LU.64 R160, [R1+0x718] ;  /* 0x0007180001a07983 */ /* 0x000ee80000300a00 */
[----:B------:R-:W3:Y:S04]  /*95a0*/  LDL.LU.64 R158, [R1+0x710] ;  /* 0x00071000019e7983 */ /* 0x000ee80000300a00 */
[----:B------:R-:W3:Y:S04]  /*95b0*/  LDL.LU.64 R156, [R1+0x708] ;  /* 0x00070800019c7983 */ /* 0x000ee80000300a00 */
[----:B------:R-:W3:Y:S04]  /*95c0*/  LDL.LU.64 R154, [R1+0x700] ;  /* 0x00070000019a7983 */ /* 0x000ee80000300a00 */
[----:B------:R-:W3:Y:S01]  /*95d0*/  LDL.LU.64 R152, [R1+0x6f8] ;  /* 0x0006f80001987983 */ /* 0x000ee20000300a00 */
        /* <DEDUP_REMOVED lines=15> */
[----:B------:R-:W4:Y:S04]  /*96d0*/  LDL.LU.64 R230, [R1+0x6e0] ;  /* 0x0006e00001e67983 */ /* 0x000f280000300a00 */
[----:B------:R-:W4:Y:S04]  /*96e0*/  LDL.LU.64 R228, [R1+0x6d8] ;  /* 0x0006d80001e47983 */ /* 0x000f280000300a00 */
[----:B------:R-:W4:Y:S04]  /*96f0*/  LDL.LU.64 R226, [R1+0x6d0] ;  /* 0x0006d00001e27983 */ /* 0x000f280000300a00 */
[----:B------:R-:W4:Y:S01]  /*9700*/  LDL.LU.64 R224, [R1+0x6c8] ;  /* 0x0006c80001e07983 */ /* 0x000f220000300a00 */
[----:B------:R-:W-:-:S02]  /*9710*/  WARPGROUP.DEPBAR.LE gsb0, 0x0 ;  /* 0x00008000000079c5 */ /* 0x000fc40000010000 */
[----:B------:R-:W-:Y:S01]  /*9720*/  WARPGROUP.ARRIVE ;  /* 0x00000000000079c5 */ /* 0x000fe20000000000 */
[----:B------:R-:W4:Y:S04]  /*9730*/  LDL.LU.64 R222, [R1+0x6c0] ;  /* 0x0006c00001de7983 */ /* 0x000f280000300a00 */
[----:B------:R-:W4:Y:S01]  /*9740*/  LDL.LU.64 R220, [R1+0x6b8] ;  /* 0x0006b80001dc7983 */ /* 0x000f220000300a00 */
[----:B------:R-:W-:Y:S01]  /*9750*/  QGMMA.64x32x32.F32.E4M3.E4M3 R104, gdesc[UR24], R104, UP0, gsb0 ;  /* 0x00600000186879f3 */ /* 0x000fe2000b800868 */
[----:B------:R-:W-:Y:S01]  /*9760*/  UMOV UR28, UR12 ;  /* 0x0000000c001c7c82 */ /* 0x000fe20008000000 */
[----:B------:R-:W-:Y:S01]  /*9770*/  UMOV UR29, UR13 ;  /* 0x0000000d001d7c82 */ /* 0x000fe20008000000 */
[----:B------:R1:W-:Y:S01]  /*9780*/  STL.64 [R1], R200 ;  /* 0x000000c801007387 */ /* 0x0003e20000100a00 */
[----:B------:R-:W-:-:S03]  /*9790*/  IMAD.MOV.U32 R6, RZ, RZ, R215 ;  /* 0x000000ffff067224 */ /* 0x000fc600078e00d7 */
[----:B------:R0:W-:Y:S04]  /*97a0*/  STL.64 [R1+0x8], R202 ;  /* 0x000008ca01007387 */ /* 0x0001e80000100a00 */
[----:B------:R0:W-:Y:S04]  /*97b0*/  STL.64 [R1+0x10], R204 ;  /* 0x000010cc01007387 */ /* 0x0001e80000100a00 */
[----:B------:R0:W-:Y:S04]  /*97c0*/  STL.64 [R1+0x18], R206 ;  /* 0x000018ce01007387 */ /* 0x0001e80000100a00 */
[----:B------:R0:W-:Y:S04]  /*97d0*/  STL.64 [R1+0x20], R208 ;  /* 0x000020d001007387 */ /* 0x0001e80000100a00 */
[----:B------:R0:W-:Y:S04]  /*97e0*/  STL.64 [R1+0x28], R210 ;  /* 0x000028d201007387 */ /* 0x0001e80000100a00 */
[----:B------:R0:W-:Y:S04]  /*97f0*/  STL.64 [R1+0x30], R212 ;  /* 0x000030d401007387 */ /* 0x0001e80000100a00 */
[----:B------:R0:W-:Y:S04]  /*9800*/  STL.64 [R1+0x38], R214 ;  /* 0x000038d601007387 */ /* 0x0001e80000100a00 */
[----:B-1----:R-:W4:Y:S04]  /*9810*/  LDL.LU.64 R200, [R1+0xc0] ;  /* 0x0000c00001c87983 */ /* 0x002f280000300a00 */
[----:B0-----:R-:W4:Y:S04]  /*9820*/  LDL.LU.64 R202, [R1+0xc8] ;  /* 0x0000c80001ca7983 */ /* 0x001f280000300a00 */
[----:B------:R-:W4:Y:S04]  /*9830*/  LDL.LU.64 R204, [R1+0xd0] ;  /* 0x0000d00001cc7983 */ /* 0x000f280000300a00 */
[----:B------:R-:W4:Y:S04]  /*9840*/  LDL.LU.64 R206, [R1+0xd8] ;  /* 0x0000d80001ce7983 */ /* 0x000f280000300a00 */
[----:B------:R-:W4:Y:S04]  /*9850*/  LDL.LU.64 R208, [R1+0xe0] ;  /* 0x0000e00001d07983 */ /* 0x000f280000300a00 */
[----:B------:R-:W4:Y:S04]  /*9860*/  LDL.LU.64 R210, [R1+0xe8] ;  /* 0x0000e80001d27983 */ /* 0x000f280000300a00 */
[----:B------:R-:W4:Y:S01]  /*9870*/  LDL.LU.64 R212, [R1+0xf0] ;  /* 0x0000f00001d47983 */ /* 0x000f220000300a00 */
[----:B------:R-:W-:-:S02]  /*9880*/  WARPGROUP.DEPBAR.LE gsb0, 0x0 ;  /* 0x00008000000079c5 */ /* 0x000fc40000010000 */
[----:B------:R-:W-:Y:S01]  /*9890*/  WARPGROUP.ARRIVE ;  /* 0x00000000000079c5 */ /* 0x000fe20000000000 */
[----:B------:R-:W4:Y:S01]  /*98a0*/  LDL.LU.64 R214, [R1+0xf8] ;  /* 0x0000f80001d67983 */ /* 0x000f220000300a00 */
[----:B------:R-:W-:-:S04]  /*98b0*/  UIADD3 UR35, UR35, 0x300, URZ ;  /* 0x0000030023237890 */ /* 0x000fc8000fffe03f */
[----:B------:R-:W-:Y:S01]  /*98c0*/  QGMMA.64x32x32.F32.E4M3.E4M3 R40, gdesc[UR28], R40, UP0, gsb0 ;  /* 0x006000001c2879f3 */ /* 0x000fe2000b800828 */
[----:B------:R-:W-:Y:S02]  /*98d0*/  UMOV UR29, 0xc0000010 ;  /* 0xc0000010001d7882 */ /* 0x000fe40000000000 */
        /* <DEDUP_REMOVED lines=13> */
[----:B--2---:R-:W-:-:S06]  /*99b0*/  WARPGROUP.ARRIVE ;  /* 0x00000000000079c5 */ /* 0x004fcc0000000000 */
[----:B------:R-:W-:Y:S03]  /*99c0*/  QGMMA.64x32x32.F32.E4M3.E4M3 R88, gdesc[UR24], R88, UP0, gsb0 ;  /* 0x00600000185879f3 */ /* 0x000fe6000b800858 */
[----:B------:R-:W-:Y:S02]  /*99d0*/  WARPGROUP.DEPBAR.LE gsb0, 0x0 ;  /* 0x00008000000079c5 */ /* 0x000fe40000010000 */
[----:B---3--:R-:W-:-:S06]  /*99e0*/  WARPGROUP.ARRIVE ;  /* 0x00000000000079c5 */ /* 0x008fcc0000000000 */
[----:B------:R-:W-:Y:S03]  /*99f0*/  QGMMA.64x32x32.F32.E4M3.E4M3 R152, gdesc[UR20], R152, UP0, gsb0 ;  /* 0x00600000149879f3 */ /* 0x000fe6000b800898 */
[----:B------:R-:W-:Y:S02]  /*9a00*/  WARPGROUP.DEPBAR.LE gsb0, 0x0 ;  /* 0x00008000000079c5 */ /* 0x000fe40000010000 */
[----:B----4-:R-:W-:-:S06]  /*9a10*/  WARPGROUP.ARRIVE ;  /* 0x00000000000079c5 */ /* 0x010fcc0000000000 */
[----:B------:R-:W-:Y:S03]  /*9a20*/  QGMMA.64x32x32.F32.E4M3.E4M3 R216, gdesc[UR16], R216, UP0, gsb0 ;  /* 0x0060000010d879f3 */ /* 0x000fe6000b8008d8 */
[----:B------:R-:W-:Y:S02]  /*9a30*/  WARPGROUP.DEPBAR.LE gsb0, 0x0 ;  /* 0x00008000000079c5 */ /* 0x000fe40000010000 */
[----:B------:R-:W-:-:S06]  /*9a40*/  WARPGROUP.ARRIVE ;  /* 0x00000000000079c5 */ /* 0x000fcc0000000000 */
[----:B------:R-:W-:Y:S03]  /*9a50*/  QGMMA.64x32x32.F32.E4M3.E4M3 R200, gdesc[UR12], R200, UP0, gsb0 ;  /* 0x006000000cc879f3 */ /* 0x000fe6000b8008c8 */
        /* <DEDUP_REMOVED lines=17> */
[----:B------:R-:W-:-:S04]  /*9b70*/  UIADD3 UR37, UR37, 0x1, URZ ;  /* 0x0000000125257890 */ /* 0x000fc8000fffe03f */
[----:B------:R-:W-:-:S04]  /*9b80*/  UISETP.NE.AND UP0, UPT, UR37, UR32, UPT ;  /* 0x000000202500728c */ /* 0x000fc8000bf05270 */
[----:B------:R-:W-:-:S06]  /*9b90*/  USEL UR45, URZ, 0x1, UP0 ;  /* 0x000000013f2d7887 */ /* 0x000fcc0008000000 */
[----:B------:R-:W-:-:S13]  /*9ba0*/  ISETP.NE.AND P0, PT, RZ, UR45, PT ;  /* 0x0000002dff007c0c */ /* 0x000fda000bf05270 */
[----:B0-----:R-:W-:Y:S05]  /*9bb0*/  @!P0 BRA `(.L_x_25) ;  /* 0x0000004400908947 */ /* 0x001fea0003800000 */
[----:B------:R0:W-:Y:S04]  /*9bc0*/  STL [R1+0x738], R60 ;  /* 0x0007383c01007387 */ /* 0x0001e80000100800 */
[----:B0-----:R-:W2:Y:S04]  /*9bd0*/  LDL R60, [R1+0x180] ;  /* 0x00018000013c7983 */ /* 0x001ea80000100800 */
[----:B------:R0:W-:Y:S04]  /*9be0*/  STL [R1+0x734], R61 ;  /* 0x0007343d01007387 */ /* 0x0001e80000100800 */
[----:B0-----:R-:W3:Y:S04]  /*9bf0*/  LDL R61, [R1+0x184] ;  /* 0x00018400013d7983 */ /* 0x001ee80000100800 */
[----:B------:R0:W-:Y:S04]  /*9c00*/  STL [R1+0x730], R62 ;  /* 0x0007303e01007387 */ /* 0x0001e80000100800 */
[----:B0-----:R-:W4:Y:S04]  /*9c10*/  LDL R62, [R1+0x188] ;  /* 0x00018800013e7983 */ /* 0x001f280000100800 */
[----:B------:R0:W-:Y:S04]  /*9c20*/  STL [R1+0x72c], R63 ;  /* 0x00072c3f01007387 */ /* 0x0001e80000100800 */
[----:B0-----:R-:W4:Y:S04]  /*9c30*/  LDL.LU R63, [R1+0x1f0] ;  /* 0x0001f000013f7983 */ /* 0x001f280000300800 */
        /* <DEDUP_REMOVED lines=43> */
[----:B0-----:R-:W3:Y:S04]  /*9ef0*/  LDL.LU R53, [R1+0x1c4] ;  /* 0x0001c40001357983 */ /* 0x001ee80000300800 */
[----:B------:R0:W-:Y:S04]  /*9f00*/  STL [R1+0x6d0], R54 ;  /* 0x0006d03601007387 */ /* 0x0001e80000100800 */
[----:B0-----:R-:W3:Y:S04]  /*9f10*/  LDL R54, [R1+0x160] ;  /* 0x0001600001367983 */ /* 0x001ee80000100800 */
[----:B------:R0:W-:Y:S04]  /*9f20*/  STL [R1+0x6cc], R55 ;  /* 0x0006cc3701007387 */ /* 0x0001e80000100800 */
[----:B0-----:R-:W4:Y:S04]  /*9f30*/  LDL.LU R55, [R1+0x1c0] ;  /* 0x0001c00001377983 */ /* 0x001f280000300800 */
[----:B------:R0:W-:Y:S04]  /*9f40*/  STL [R1+0x6c8], R24 ;  /* 0x0006c81801007387 */ /* 0x0001e80000100800 */
[----:B0-----:R-:W4:Y:S04]  /*9f50*/  LDL R24, [R1+0x15c] ;  /* 0x00015c0001187983 */ /* 0x001f280000100800 */
        /* <DEDUP_REMOVED lines=39> */
[----:B0-----:R-:W4:Y:S01]  /*a1d0*/  LDL R0, [R1+0x18c] ;  /* 0x00018c0001007983 */ /* 0x001f220000100800 */
[----:B--2---:R-:W-:-:S01]  /*a1e0*/  FADD R7, R60, R7 ;  /* 0x000000073c077221 */ /* 0x004fc20000000000 */
[----:B---3--:R-:W-:Y:S01]  /*a1f0*/  FADD R53, R54, R53 ;  /* 0x0000003536357221 */ /* 0x008fe20000000000 */
[----:B------:R-:W-:-:S01]  /*a200*/  FADD R8, R61, R8 ;  /* 0x000000083d087221 */ /* 0x000fc20000000000 */
[----:B------:R-:W2:Y:S01]  /*a210*/  LDL.LU R60, [R1+0x738] ;  /* 0x00073800013c7983 */ /* 0x000ea20000300800 */
[----:B----4-:R-:W-:-:S01]  /*a220*/  FADD R51, R52, R51 ;  /* 0x0000003334337221 */ /* 0x010fc20000000000 */
[----:B------:R-:W-:Y:S01]  /*a230*/  FADD R9, R62, R9 ;  /* 0x000000093e097221 */ /* 0x000fe20000000000 */
[----:B------:R-:W-:-:S01]  /*a240*/  FADD R49, R50, R49 ;  /* 0x0000003132317221 */ /* 0x000fc20000000000 */
[----:B------:R-:W3:Y:S01]  /*a250*/  LDL.LU R61, [R1+0x734] ;  /* 0x00073400013d7983 */ /* 0x000ee20000300800 */
[----:B------:R-:W-:-:S01]  /*a260*/  FADD R47, R48, R47 ;  /* 0x0000002f302f7221 */ /* 0x000fc20000000000 */
[----:B------:R-:W-:-:S02]  /*a270*/  FADD R45, R46, R45 ;  /* 0x0000002d2e2d7221 */ /* 0x000fc40000000000 */
[----:B------:R-:W4:Y:S01]  /*a280*/  LDL.LU R62, [R1+0x730] ;  /* 0x00073000013e7983 */ /* 0x000f220000300800 */
[----:B------:R-:W-:-:S01]  /*a290*/  FADD R43, R44, R43 ;  /* 0x0000002b2c2b7221 */ /* 0x000fc20000000000 */
[----:B------:R-:W-:Y:S01]  /*a2a0*/  FADD R41, R42, R41 ;  /* 0x000000292a297221 */ /* 0x000fe20000000000 */
[----:B------:R-:W-:-:S01]  /*a2b0*/  FADD R71, R40, R71 ;  /* 0x0000004728477221 */ /* 0x000fc20000000000 */
[----:B------:R-:W-:Y:S01]  /*a2c0*/  FADD R69, R70, R69 ;  /* 0x0000004546457221 */ /* 0x000fe20000000000 */
[----:B------:R-:W-:-:S01]  /*a2d0*/  FADD R63, R64, R63 ;  /* 0x0000003f403f7221 */ /* 0x000fc20000000000 */
[----:B------:R-:W-:Y:S01]  /*a2e0*/  FADD R67, R68, R67 ;  /* 0x0000004344437221 */ /* 0x000fe20000000000 */
[----:B------:R-:W-:-:S01]  /*a2f0*/  FADD R65, R66, R65 ;  /* 0x0000004142417221 */ /* 0x000fc20000000000 */
[----:B------:R-:W-:-:S05]  /*a300*/  FADD R55, R24, R55 ;  /* 0x0000003718377221 */ /* 0x000fca0000000000 */
[----:B------:R-:W-:Y:S04]  /*a310*/  STL [R1+0x1c0], R55 ;  /* 0x0001c03701007387 */ /* 0x000fe80000100800 */
[----:B------:R-:W-:Y:S04]  /*a320*/  STL [R1+0x1c4], R53 ;  /* 0x0001c43501007387 */ /* 0x000fe80000100800 */
[----:B------:R-:W-:Y:S01]  /*a330*/  STL [R1+0x1c8], R51 ;  /* 0x0001c83301007387 */ /* 0x000fe20000100800 */
[----:B------:R-:W-:-:S03]  /*a340*/  FADD R237, R25, R237 ;  /* 0x000000ed19ed7221 */ /* 0x000fc60000000000 */
[----:B------:R-:W-:Y:S04]  /*a350*/  STL [R1+0x1cc], R49 ;  /* 0x0001cc3101007387 */ /* 0x000fe80000100800 */
[----:B------:R-:W-:Y:S04]  /*a360*/  STL [R1+0x1d0], R47 ;  /* 0x0001d02f01007387 */ /* 0x000fe80000100800 */
[----:B------:R-:W-:Y:S01]  /*a370*/  STL [R1+0x1d4], R45 ;  /* 0x0001d42d01007387 */ /* 0x000fe20000100800 */
[----:B------:R-:W-:-:S03]  /*a380*/  FADD R236, R26, R236 ;  /* 0x000000ec1aec7221 */ /* 0x000fc60000000000 */
[----:B------:R-:W-:Y:S04]  /*a390*/  STL [R1+0x1d8], R43 ;  /* 0x0001d82b01007387 */ /* 0x000fe80000100800 */
[----:B------:R-:W-:Y:S04]  /*a3a0*/  STL [R1+0x1dc], R41 ;  /* 0x0001dc2901007387 */ /* 0x000fe80000100800 */
[----:B------:R-:W-:Y:S04]  /*a3b0*/  STL [R1+0x1e0], R71 ;  /* 0x0001e04701007387 */ /* 0x000fe80000100800 */
[----:B------:R-:W-:Y:S01]  /*a3c0*/  STL [R1+0x1e4], R69 ;  /* 0x0001e44501007387 */ /* 0x000fe20000100800 */
[----:B-----5:R-:W-:-:S03]  /*a3d0*/  FADD R235, R27, R235 ;  /* 0x000000eb1beb7221 */ /* 0x020fc60000000000 */
[----:B------:R0:W-:Y:S04]  /*a3e0*/  STL [R1+0x1f0], R63 ;  /* 0x0001f03f01007387 */ /* 0x0001e80000100800 */
[----:B------:R-:W-:Y:S04]  /*a3f0*/  STL [R1+0x1e8], R67 ;  /* 0x0001e84301007387 */ /* 0x000fe80000100800 */
[----:B0-----:R-:W2:Y:S01]  /*a400*/  LDL R63, [R1+0x110] ;  /* 0x00011000013f7983 */ /* 0x001ea20000100800 */
[----:B------:R-:W-:-:S03]  /*a410*/  FADD R234, R28, R234 ;  /* 0x000000ea1cea7221 */ /* 0x000fc60000000000 */
[----:B------:R0:W-:Y:S01]  /*a420*/  STL [R1+0x1ec], R65 ;  /* 0x0001ec4101007387 */ /* 0x0001e20000100800 */
[----:B------:R-:W-:-:S01]  /*a430*/  FADD R233, R29, R233 ;  /* 0x000000e91de97221 */ /* 0x000fc20000000000 */
[----:B------:R-:W-:Y:S01]  /*a440*/  FADD R232, R30, R232 ;  /* 0x000000e81ee87221 */ /* 0x000fe20000000000 */
[----:B------:R-:W-:-:S02]  /*a450*/  FADD R23, R31, R23 ;  /* 0x000000171f177221 */ /* 0x000fc40000000000 */
[----:B------:R-:W2:Y:S04]  /*a460*/  LDL.LU R31, [R1+0x1f4] ;  /* 0x0001f400011f7983 */ /* 0x000ea80000300800 */
[----:B------:R-:W3:Y:S01]  /*a470*/  LDL R64, [R1+0x114] ;  /* 0x0001140001407983 */ /* 0x000ee20000100800 */
[----:B------:R-:W-:-:S03]  /*a480*/  FADD R22, R32, R22 ;  /* 0x0000001620167221 */ /* 0x000fc60000000000 */
[----:B------:R-:W3:Y:S04]  /*a490*/  LDL.LU R32, [R1+0x1f8] ;  /* 0x0001f80001207983 */ /* 0x000ee80000300800 */
[----:B0-----:R-:W4:Y:S01]  /*a4a0*/  LDL R65, [R1+0x118] ;  /* 0x0001180001417983 */ /* 0x001f220000100800 */
[----:B------:R-:W-:-:S03]  /*a4b0*/  FADD R21, R33, R21 ;  /* 0x0000001521157221 */ /* 0x000fc60000000000 */
[----:B------:R-:W4:Y:S04]  /*a4c0*/  LDL.LU R33, [R1+0x1fc] ;  /* 0x0001fc0001217983 */ /* 0x000f280000300800 */
[----:B------:R-:W4:Y:S01]  /*a4d0*/  LDL R66, [R1+0x11c] ;  /* 0x00011c0001427983 */ /* 0x000f220000100800 */
[----:B------:R-:W-:-:S03]  /*a4e0*/  FADD R20, R34, R20 ;  /* 0x0000001422147221 */ /* 0x000fc60000000000 */
[----:B------:R-:W4:Y:S04]  /*a4f0*/  LDL.LU R34, [R1+0x200] ;  /* 0x0002000001227983 */ /* 0x000f280000300800 */
[----:B------:R-:W4:Y:S04]  /*a500*/  LDL R67, [R1+0x120] ;  /* 0x0001200001437983 */ /* 0x000f280000100800 */
[----:B------:R-:W4:Y:S04]  /*a510*/  LDL.LU R68, [R1+0x204] ;  /* 0x0002040001447983 */ /* 0x000f280000300800 */
[----:B------:R-:W4:Y:S01]  /*a520*/  LDL R69, [R1+0x124] ;  /* 0x0001240001457983 */ /* 0x000f220000100800 */
[----:B------:R-:W-:-:S03]  /*a530*/  FADD R19, R35, R19 ;  /* 0x0000001323137221 */ /* 0x000fc60000000000 */
[----:B------:R-:W4:Y:S01]  /*a540*/  LDL.LU R70, [R1+0x208] ;  /* 0x0002080001467983 */ /* 0x000f220000300800 */
[----:B------:R-:W-:-:S01]  /*a550*/  FADD R18, R36, R18 ;  /* 0x0000001224127221 */ /* 0x000fc20000000000 */
[----:B------:R-:W-:Y:S01]  /*a560*/  FADD R17, R37, R17 ;  /* 0x0000001125117221 */ /* 0x000fe20000000000 */
[----:B------:R-:W-:-:S01]  /*a570*/  FADD R16, R38, R16 ;  /* 0x0000001026107221 */ /* 0x000fc20000000000 */
[----:B------:R-:W-:Y:S02]  /*a580*/  FADD R15, R39, R15 ;  /* 0x0000000f270f7221 */ /* 0x000fe40000000000 */
[----:B------:R-:W4:Y:S04]  /*a590*/  LDL R39, [R1+0x128] ;  /* 0x0001280001277983 */ /* 0x000f280000100800 */
[----:B------:R-:W4:Y:S04]  /*a5a0*/  LDL.LU R38, [R1+0x20c] ;  /* 0x00020c0001267983 */ /* 0x000f280000300800 */
[----:B------:R-:W4:Y:S04]  /*a5b0*/  LDL R37, [R1+0x12c] ;  /* 0x00012c0001257983 */ /* 0x000f280000100800 */
[----:B------:R-:W4:Y:S01]  /*a5c0*/  LDL.LU R36, [R1+0x210] ;  /* 0x0002100001247983 */ /* 0x000f220000300800 */
[----:B------:R-:W-:-:S03]  /*a5d0*/  FADD R14, R5, R14 ;  /* 0x0000000e050e7221 */ /* 0x000fc60000000000 */
[----:B------:R-:W4:Y:S04]  /*a5e0*/  LDL R55, [R1+0x130] ;  /* 0x0001300001377983 */ /* 0x000f280000100800 */
        /* <DEDUP_REMOVED lines=18> */
[----:B------:R-:W4:Y:S04]  /*a710*/  LDL R47, [R1+0xd0] ;  /* 0x0000d000012f7983 */ /* 0x000f280000100800 */
[----:B------:R-:W4:Y:S04]  /*a720*/  LDL R46, [R1+0xd4] ;  /* 0x0000d400012e7983 */ /* 0x000f280000100800 */
[----:B------:R-:W4:Y:S04]  /*a730*/  LDL R45, [R1+0xd8] ;  /* 0x0000d800012d7983 */ /* 0x000f280000100800 */
[----:B------:R-:W4:Y:S04]  /*a740*/  LDL R44, [R1+0xdc] ;  /* 0x0000dc00012c7983 */ /* 0x000f280000100800 */
[----:B------:R-:W4:Y:S04]  /*a750*/  LDL.LU R30, [R1+0x240] ;  /* 0x00024000011e7983 */ /* 0x000f280000300800 */
        /* <DEDUP_REMOVED lines=9> */
[----:B------:R-:W4:Y:S01]  /*a7f0*/  LDL.LU R4, [R1+0x254] ;  /* 0x0002540001047983 */ /* 0x000f220000300800 */
[----:B--2---:R-:W-:-:S03]  /*a800*/  FADD R31, R63, R31 ;  /* 0x0000001f3f1f7221 */ /* 0x004fc60000000000 */
[----:B------:R-:W2:Y:S04]  /*a810*/  LDL.LU R63, [R1+0x72c] ;  /* 0x00072c00013f7983 */ /* 0x000ea80000300800 */
[----:B------:R0:W-:Y:S01]  /*a820*/  STL [R1+0x1f4], R31 ;  /* 0x0001f41f01007387 */ /* 0x0001e20000100800 */
[----:B---3--:R-:W-:-:S03]  /*a830*/  FADD R32, R64, R32 ;  /* 0x0000002040207221 */ /* 0x008fc60000000000 */
[----:B0-----:R-:W3:Y:S04]  /*a840*/  LDL.LU R31, [R1+0x23c] ;  /* 0x00023c00011f7983 */ /* 0x001ee80000300800 */
[----:B------:R-:W2:Y:S04]  /*a850*/  LDL.LU R64, [R1+0x728] ;  /* 0x0007280001407983 */ /* 0x000ea80000300800 */
[----:B------:R0:W-:Y:S01]  /*a860*/  STL [R1+0x1f8], R32 ;  /* 0x0001f82001007387 */ /* 0x0001e20000100800 */
[----:B----4-:R-:W-:-:S03]  /*a870*/  FADD R33, R65, R33 ;  /* 0x0000002141217221 */ /* 0x010fc60000000000 */
[----:B0-----:R-:W4:Y:S04]  /*a880*/  LDL.LU R32, [R1+0x238] ;  /* 0x0002380001207983 */ /* 0x001f280000300800 */
[----:B------:R-:W2:Y:S01]  /*a890*/  LDL.LU R65, [R1+0x724] ;  /* 0x0007240001417983 */ /* 0x000ea20000300800 */
[----:B------:R-:W-:-:S03]  /*a8a0*/  FADD R34, R66, R34 ;  /* 0x0000002242227221 */ /* 0x000fc60000000000 */
[----:B------:R0:W-:Y:S01]  /*a8b0*/  STL [R1+0x1fc], R33 ;  /* 0x0001fc2101007387 */ /* 0x0001e20000100800 */
[----:B------:R-:W-:-:S03]  /*a8c0*/  FADD R68, R67, R68 ;  /* 0x0000004443447221 */ /* 0x000fc60000000000 */
[----:B0-----:R-:W2:Y:S04]  /*a8d0*/  LDL.LU R33, [R1+0x234] ;  /* 0x0002340001217983 */ /* 0x001ea80000300800 */
[----:B------:R-:W2:Y:S01]  /*a8e0*/  LDL.LU R66, [R1+0x720] ;  /* 0x0007200001427983 */ /* 0x000ea20000300800 */
[----:B------:R-:W-:-:S03]  /*a8f0*/  FADD R70, R69, R70 ;  /* 0x0000004645467221 */ /* 0x000fc60000000000 */
[----:B------:R0:W-:Y:S04]  /*a900*/  STL [R1+0x200], R34 ;  /* 0x0002002201007387 */ /* 0x0001e80000100800 */
[----:B0-----:R-:W2:Y:S04]  /*a910*/  LDL.LU R34, [R1+0x230] ;  /* 0x0002300001227983 */ /* 0x001ea80000300800 */
[----:B------:R-:W2:Y:S04]  /*a920*/  LDL.LU R67, [R1+0x71c] ;  /* 0x00071c0001437983 */ /* 0x000ea80000300800 */
[----:B------:R0:W-:Y:S04]  /*a930*/  STL [R1+0x204], R68 ;  /* 0x0002044401007387 */ /* 0x0001e80000100800 */
[----:B0-----:R-:W2:Y:S04]  /*a940*/  LDL.LU R68, [R1+0x718] ;  /* 0x0007180001447983 */ /* 0x001ea80000300800 */
[----:B------:R-:W2:Y:S04]  /*a950*/  LDL.LU R69, [R1+0x714] ;  /* 0x0007140001457983 */ /* 0x000ea80000300800 */
[----:B------:R0:W-:Y:S04]  /*a960*/  STL [R1+0x208], R70 ;  /* 0x0002084601007387 */ /* 0x0001e80000100800 */
[----:B0-----:R-:W2:Y:S01]  /*a970*/  LDL.LU R70, [R1+0x710] ;  /* 0x0007100001467983 */ /* 0x001ea20000300800 */
[----:B------:R-:W-:-:S01]  /*a980*/  FADD R38, R39, R38 ;  /* 0x0000002627267221 */ /* 0x000fc20000000000 */
[----:B------:R-:W-:-:S04]  /*a990*/  FADD R36, R37, R36 ;  /* 0x0000002425247221 */ /* 0x000fc80000000000 */
[----:B------:R-:W-:Y:S01]  /*a9a0*/  STL [R1+0x20c], R38 ;  /* 0x00020c2601007387 */ /* 0x000fe20000100800 */
[----:B------:R-:W-:-:S03]  /*a9b0*/  FADD R35, R55, R35 ;  /* 0x0000002337237221 */ /* 0x000fc60000000000 */
[----:B------:R-:W-:Y:S01]  /*a9c0*/  STL [R1+0x210], R36 ;  /* 0x0002102401007387 */ /* 0x000fe20000100800 */
[----:B------:R-:W-:-:S03]  /*a9d0*/  FADD R26, R54, R26 ;  /* 0x0000001a361a7221 */ /* 0x000fc60000000000 */
[----:B------:R-:W-:Y:S01]  /*a9e0*/  STL [R1+0x214], R35 ;  /* 0x0002142301007387 */ /* 0x000fe20000100800 */
[----:B------:R-:W-:-:S03]  /*a9f0*/  FADD R25, R53, R25 ;  /* 0x0000001935197221 */ /* 0x000fc60000000000 */
[----:B------:R0:W-:Y:S01]  /*aa00*/  STL [R1+0x218], R26 ;  /* 0x0002181a01007387 */ /* 0x0001e20000100800 */
[----:B------:R-:W-:-:S03]  /*aa10*/  FADD R24, R52, R24 ;  /* 0x0000001834187221 */ /* 0x000fc60000000000 */
[----:B------:R-:W-:Y:S04]  /*aa20*/  STL [R1+0x21c], R25 ;  /* 0x00021c1901007387 */ /* 0x000fe80000100800 */
[----:B------:R-:W-:Y:S01]  /*aa30*/  STL [R1+0x220], R24 ;  /* 0x0002201801007387 */ /* 0x000fe20000100800 */
[----:B------:R-:W-:-:S03]  /*aa40*/  FADD R3, R51, R3 ;  /* 0x0000000333037221 */ /* 0x000fc60000000000 */
[----:B0-----:R-:W2:Y:S04]  /*aa50*/  LDL R26, [R1+0xf4] ;  /* 0x0000f400011a7983 */ /* 0x001ea80000100800 */
[----:B------:R0:W-:Y:S01]  /*aa60*/  STL [R1+0x224], R3 ;  /* 0x0002240301007387 */ /* 0x0001e20000100800 */
[----:B------:R-:W-:-:S03]  /*aa70*/  FADD R2, R50, R2 ;  /* 0x0000000232027221 */ /* 0x000fc60000000000 */
[----:B0-----:R-:W2:Y:S01]  /*aa80*/  LDL.LU R3, [R1+0x258] ;  /* 0x0002580001037983 */ /* 0x001ea20000300800 */
[----:B------:R-:W-:-:S03]  /*aa90*/  FADD R0, R49, R0 ;  /* 0x0000000031007221 */ /* 0x000fc60000000000 */
[----:B------:R0:W-:Y:S04]  /*aaa0*/  STL [R1+0x228], R2 ;  /* 0x0002280201007387 */ /* 0x0001e80000100800 */
[----:B------:R-:W2:Y:S04]  /*aab0*/  LDL R25, [R1+0xf8] ;  /* 0x0000f80001197983 */ /* 0x000ea80000100800 */
[----:B------:R1:W-:Y:S04]  /*aac0*/  STL [R1+0x22c], R0 ;  /* 0x00022c0001007387 */ /* 0x0003e80000100800 */
[----:B0-----:R-:W2:Y:S04]  /*aad0*/  LDL.LU R2, [R1+0x25c] ;  /* 0x00025c0001027983 */ /* 0x001ea80000300800 */
[----:B------:R-:W2:Y:S04]  /*aae0*/  LDL R24, [R1+0xfc] ;  /* 0x0000fc0001187983 */ /* 0x000ea80000100800 */
[----:B-1----:R-:W2:Y:S01]  /*aaf0*/  LDL.LU R0, [R1+0x260] ;  /* 0x0002600001007983 */ /* 0x002ea20000300800 */
[----:B------:R-:W-:-:S01]  /*ab00*/  FADD R30, R44, R30 ;  /* 0x0000001e2c1e7221 */ /* 0x000fc20000000000 */
[----:B------:R-:W-:Y:S01]  /*ab10*/  FADD R29, R43, R29 ;  /* 0x0000001d2b1d7221 */ /* 0x000fe20000000000 */
[----:B------:R-:W-:-:S01]  /*ab20*/  FADD R28, R42, R28 ;  /* 0x0000001c2a1c7221 */ /* 0x000fc20000000000 */
[----:B------:R-:W-:Y:S01]  /*ab30*/  FADD R27, R41, R27 ;  /* 0x0000001b291b7221 */ /* 0x000fe20000000000 */
[----:B------:R-:W-:-:S01]  /*ab40*/  FADD R5, R40, R5 ;  /* 0x0000000528057221 */ /* 0x000fc20000000000 */
[----:B------:R-:W-:Y:S01]  /*ab50*/  FADD R4, R71, R4 ;  /* 0x0000000447047221 */ /* 0x000fe20000000000 */
[----:B---3--:R-:W-:-:S01]  /*ab60*/  FADD R31, R45, R31 ;  /* 0x0000001f2d1f7221 */ /* 0x008fc20000000000 */
[----:B----4-:R-:W-:Y:S01]  /*ab70*/  FADD R32, R46, R32 ;  /* 0x000000202e207221 */ /* 0x010fe20000000000 */
[----:B--2---:R-:W-:-:S01]  /*ab80*/  FADD R33, R47, R33 ;  /* 0x000000212f217221 */ /* 0x004fc20000000000 */
[----:B------:R-:W-:-:S05]  /*ab90*/  FADD R34, R48, R34 ;  /* 0x0000002230227221 */ /* 0x000fca0000000000 */
[----:B------:R0:W-:Y:S04]  /*aba0*/  STL [R1+0x230], R34 ;  /* 0x0002302201007387 */ /* 0x0001e80000100800 */
[----:B------:R-:W-:Y:S04]  /*abb0*/  STL [R1+0x234], R33 ;  /* 0x0002342101007387 */ /* 0x000fe80000100800 */
[----:B------:R-:W-:Y:S04]  /*abc0*/  STL [R1+0x238], R32 ;  /* 0x0002382001007387 */ /* 0x000fe80000100800 */
[----:B------:R-:W-:Y:S04]  /*abd0*/  STL [R1+0x23c], R31 ;  /* 0x00023c1f01007387 */ /* 0x000fe80000100800 */
[----:B------:R-:W-:Y:S04]  /*abe0*/  STL [R1+0x240], R30 ;  /* 0x0002401e01007387 */ /* 0x000fe80000100800 */
[----:B------:R-:W-:Y:S04]  /*abf0*/  STL [R1+0x244], R29 ;  /* 0x0002441d01007387 */ /* 0x000fe80000100800 */
[----:B------:R-:W-:Y:S04]  /*ac00*/  STL [R1+0x248], R28 ;  /* 0x0002481c01007387 */ /* 0x000fe80000100800 */
[----:B------:R-:W2:Y:S04]  /*ac10*/  LDL R55, [R1+0x80] ;  /* 0x0000800001377983 */ /* 0x000ea80000100800 */
[----:B------:R-:W-:Y:S04]  /*ac20*/  STL [R1+0x24c], R27 ;  /* 0x00024c1b01007387 */ /* 0x000fe80000100800 */
[----:B------:R-:W2:Y:S04]  /*ac30*/  LDL.LU R35, [R1+0x264] ;  /* 0x0002640001237983 */ /* 0x000ea80000300800 */
[----:B------:R1:W-:Y:S04]  /*ac40*/  STL [R1+0x250], R5 ;  /* 0x0002500501007387 */ /* 0x0003e80000100800 */
[----:B------:R-:W3:Y:S04]  /*ac50*/  LDL R54, [R1+0x84] ;  /* 0x0000840001367983 */ /* 0x000ee80000100800 */
[----:B------:R-:W-:Y:S04]  /*ac60*/  STL [R1+0x254], R4 ;  /* 0x0002540401007387 */ /* 0x000fe80000100800 */
        /* <DEDUP_REMOVED lines=13> */
[----:B------:R-:W-:-:S03]  /*ad40*/  FADD R3, R26, R3 ;  /* 0x000000031a037221 */ /* 0x000fc60000000000 */
[----:B------:R-:W4:Y:S04]  /*ad50*/  LDL R41, [R1+0xbc] ;  /* 0x0000bc0001297983 */ /* 0x000f280000100800 */
[----:B------:R-:W4:Y:S04]  /*ad60*/  LDL R71, [R1+0x40] ;  /* 0x0000400001477983 */ /* 0x000f280000100800 */
[----:B0-----:R-:W3:Y:S04]  /*ad70*/  LDL.LU R34, [R1+0x268] ;  /* 0x0002680001227983 */ /* 0x001ee80000300800 */
[----:B------:R0:W-:Y:S01]  /*ad80*/  STL [R1+0x258], R3 ;  /* 0x0002580301007387 */ /* 0x0001e20000100800 */
[----:B------:R-:W-:-:S03]  /*ad90*/  FADD R2, R25, R2 ;  /* 0x0000000219027221 */ /* 0x000fc60000000000 */
[----:B-1----:R-:W4:Y:S04]  /*ada0*/  LDL.LU R5, [R1+0x26c] ;  /* 0x00026c0001057983 */ /* 0x002f280000300800 */
[----:B------:R1:W-:Y:S01]  /*adb0*/  STL [R1+0x25c], R2 ;  /* 0x00025c0201007387 */ /* 0x0003e20000100800 */
[----:B------:R-:W-:-:S03]  /*adc0*/  FADD R0, R24, R0 ;  /* 0x0000000018007221 */ /* 0x000fc60000000000 */
[----:B0-----:R-:W4:Y:S04]  /*add0*/  LDL.LU R3, [R1+0x270] ;  /* 0x0002700001037983 */ /* 0x001f280000300800 */
[----:B------:R0:W-:Y:S04]  /*ade0*/  STL [R1+0x260], R0 ;  /* 0x0002600001007387 */ /* 0x0001e80000100800 */
[----:B-1----:R-:W4:Y:S04]  /*adf0*/  LDL.LU R2, [R1+0x274] ;  /* 0x0002740001027983 */ /* 0x002f280000300800 */
[----:B0-----:R-:W4:Y:S04]  /*ae00*/  LDL.LU R0, [R1+0x278] ;  /* 0x0002780001007983 */ /* 0x001f280000300800 */
[----:B------:R-:W4:Y:S04]  /*ae10*/  LDL.LU R4, [R1+0x27c] ;  /* 0x00027c0001047983 */ /* 0x000f280000300800 */
        /* <DEDUP_REMOVED lines=9> */
[----:B------:R-:W4:Y:S01]  /*aeb0*/  LDL.LU R24, [R1+0x2a4] ;  /* 0x0002a40001187983 */ /* 0x000f220000300800 */
[----:B--2---:R-:W-:-:S05]  /*aec0*/  FADD R35, R55, R35 ;  /* 0x0000002337237221 */ /* 0x004fca0000000000 */
[----:B------:R-:W-:Y:S01]  /*aed0*/  STL [R1+0x264], R35 ;  /* 0x0002642301007387 */ /* 0x000fe20000100800 */
[----:B---3--:R-:W-:-:S01]  /*aee0*/  FADD R34, R54, R34 ;  /* 0x0000002236227221 */ /* 0x008fc20000000000 */
[----:B----4-:R-:W-:-:S04]  /*aef0*/  FADD R5, R48, R5 ;  /* 0x0000000530057221 */ /* 0x010fc80000000000 */
[----:B------:R-:W-:Y:S04]  /*af00*/  STL [R1+0x268], R34 ;  /* 0x0002682201007387 */ /* 0x000fe80000100800 */
[----:B------:R0:W-:Y:S01]  /*af10*/  STL [R1+0x26c], R5 ;  /* 0x00026c0501007387 */ /* 0x0001e20000100800 */
[----:B------:R-:W-:-:S03]  /*af20*/  FADD R3, R46, R3 ;  /* 0x000000032e037221 */ /* 0x000fc60000000000 */
[----:B------:R-:W2:Y:S04]  /*af30*/  LDL R48, [R1+0x44] ;  /* 0x0000440001307983 */ /* 0x000ea80000100800 */
[----:B------:R1:W-:Y:S01]  /*af40*/  STL [R1+0x270], R3 ;  /* 0x0002700301007387 */ /* 0x0003e20000100800 */
[----:B------:R-:W-:-:S03]  /*af50*/  FADD R2, R44, R2 ;  /* 0x000000022c027221 */ /* 0x000fc60000000000 */
[----:B0-----:R-:W2:Y:S01]  /*af60*/  LDL.LU R5, [R1+0x2a8] ;  /* 0x0002a80001057983 */ /* 0x001ea20000300800 */
[----:B------:R-:W-:-:S03]  /*af70*/  FADD R0, R42, R0 ;  /* 0x000000002a007221 */ /* 0x000fc60000000000 */
[----:B------:R-:W-:Y:S04]  /*af80*/  STL [R1+0x274], R2 ;  /* 0x0002740201007387 */ /* 0x000fe80000100800 */
[----:B------:R-:W3:Y:S04]  /*af90*/  LDL R46, [R1+0x48] ;  /* 0x00004800012e7983 */ /* 0x000ee80000100800 */
[----:B------:R0:W-:Y:S04]  /*afa0*/  STL [R1+0x278], R0 ;  /* 0x0002780001007387 */ /* 0x0001e80000100800 */
[----:B-1----:R-:W3:Y:S04]  /*afb0*/  LDL.LU R3, [R1+0x2ac] ;  /* 0x0002ac0001037983 */ /* 0x002ee80000300800 */
[----:B------:R-:W4:Y:S04]  /*afc0*/  LDL R44, [R1+0x4c] ;  /* 0x00004c00012c7983 */ /* 0x000f280000100800 */
[----:B0-----:R-:W4:Y:S01]  /*afd0*/  LDL.LU R0, [R1+0x2b0] ;  /* 0x0002b00001007983 */ /* 0x001f220000300800 */
[----:B------:R-:W-:-:S03]  /*afe0*/  FADD R4, R40, R4 ;  /* 0x0000000428047221 */ /* 0x000fc60000000000 */
[----:B------:R-:W4:Y:S04]  /*aff0*/  LDL R42, [R1+0x50] ;  /* 0x00005000012a7983 */ /* 0x000f280000100800 */
[----:B------:R-:W4:Y:S04]  /*b000*/  LDL.LU R2, [R1+0x2b4] ;  /* 0x0002b40001027983 */ /* 0x000f280000300800 */
[----:B------:R-:W4:Y:S04]  /*b010*/  LDL R40, [R1+0x54] ;  /* 0x0000540001287983 */ /* 0x000f280000100800 */
[----:B------:R0:W-:Y:S04]  /*b020*/  STL [R1+0x27c], R4 ;  /* 0x00027c0401007387 */ /* 0x0001e80000100800 */
[----:B0-----:R-:W4:Y:S01]  /*b030*/  LDL.LU R4, [R1+0x2b8] ;  /* 0x0002b80001047983 */ /* 0x001f220000300800 */
[----:B------:R-:W-:-:S01]  /*b040*/  FADD R33, R53, R33 ;  /* 0x0000002135217221 */ /* 0x000fc20000000000 */
[----:B------:R-:W-:Y:S01]  /*b050*/  FADD R32, R52, R32 ;  /* 0x0000002034207221 */ /* 0x000fe20000000000 */
[----:B------:R-:W-:-:S01]  /*b060*/  FADD R31, R51, R31 ;  /* 0x0000001f331f7221 */ /* 0x000fc20000000000 */
[----:B------:R-:W-:Y:S01]  /*b070*/  FADD R30, R50, R30 ;  /* 0x0000001e321e7221 */ /* 0x000fe20000000000 */
[----:B------:R-:W-:-:S01]  /*b080*/  FADD R29, R49, R29 ;  /* 0x0000001d311d7221 */ /* 0x000fc20000000000 */
[----:B------:R0:W-:Y:S01]  /*b090*/  STL [R1+0x280], R33 ;  /* 0x0002802101007387 */ /* 0x0001e20000100800 */
[----:B------:R-:W-:-:S01]  /*b0a0*/  FADD R28, R47, R28 ;  /* 0x0000001c2f1c7221 */ /* 0x000fc20000000000 */
[----:B------:R-:W-:-:S02]  /*b0b0*/  FADD R27, R45, R27 ;  /* 0x0000001b2d1b7221 */ /* 0x000fc40000000000 */
[----:B------:R-:W-:Y:S01]  /*b0c0*/  STL [R1+0x284], R32 ;  /* 0x0002842001007387 */ /* 0x000fe20000100800 */
[----:B------:R-:W-:-:S03]  /*b0d0*/  FADD R26, R43, R26 ;  /* 0x0000001a2b1a7221 */ /* 0x000fc60000000000 */
[----:B------:R-:W-:Y:S01]  /*b0e0*/  STL [R1+0x288], R31 ;  /* 0x0002881f01007387 */ /* 0x000fe20000100800 */
[----:B------:R-:W-:-:S03]  /*b0f0*/  FADD R25, R41, R25 ;  /* 0x0000001929197221 */ /* 0x000fc60000000000 */
[----:B------:R-:W-:Y:S01]  /*b100*/  STL [R1+0x28c], R30 ;  /* 0x00028c1e01007387 */ /* 0x000fe20000100800 */
[----:B------:R-:W-:-:S03]  /*b110*/  FADD R24, R71, R24 ;  /* 0x0000001847187221 */ /* 0x000fc60000000000 */
[----:B------:R1:W-:Y:S04]  /*b120*/  STL [R1+0x290], R29 ;  /* 0x0002901d01007387 */ /* 0x0003e80000100800 */
[----:B------:R-:W-:Y:S04]  /*b130*/  STL [R1+0x294], R28 ;  /* 0x0002941c01007387 */ /* 0x000fe80000100800 */
[----:B------:R-:W-:Y:S04]  /*b140*/  STL [R1+0x298], R27 ;  /* 0x0002981b01007387 */ /* 0x000fe80000100800 */
[----:B------:R-:W4:Y:S04]  /*b150*/  LDL R71, [R1+0x58] ;  /* 0x0000580001477983 */ /* 0x000f280000100800 */
[----:B------:R-:W-:Y:S04]  /*b160*/  STL [R1+0x29c], R26 ;  /* 0x00029c1a01007387 */ /* 0x000fe80000100800 */
[----:B------:R-:W4:Y:S04]  /*b170*/  LDL R41, [R1+0x5c] ;  /* 0x00005c0001297983 */ /* 0x000f280000100800 */
[----:B------:R1:W-:Y:S04]  /*b180*/  STL [R1+0x2a0], R25 ;  /* 0x0002a01901007387 */ /* 0x0003e80000100800 */
[----:B------:R-:W4:Y:S04]  /*b190*/  LDL R43, [R1+0x60] ;  /* 0x00006000012b7983 */ /* 0x000f280000100800 */
[----:B------:R-:W-:Y:S04]  /*b1a0*/  STL [R1+0x2a4], R24 ;  /* 0x0002a41801007387 */ /* 0x000fe80000100800 */
[----:B------:R-:W4:Y:S04]  /*b1b0*/  LDL R45, [R1+0x64] ;  /* 0x00006400012d7983 */ /* 0x000f280000100800 */
[----:B------:R-:W4:Y:S04]  /*b1c0*/  LDL R47, [R1+0x68] ;  /* 0x00006800012f7983 */ /* 0x000f280000100800 */
[----:B------:R-:W4:Y:S04]  /*b1d0*/  LDL R37, [R1+0x6c] ;  /* 0x00006c0001257983 */ /* 0x000f280000100800 */
[----:B0-----:R-:W4:Y:S04]  /*b1e0*/  LDL R33, [R1+0x70] ;  /* 0x0000700001217983 */ /* 0x001f280000100800 */
[----:B-1----:R-:W4:Y:S04]  /*b1f0*/  LDL R29, [R1+0x74] ;  /* 0x00007400011d7983 */ /* 0x002f280000100800 */
[----:B------:R-:W4:Y:S04]  /*b200*/  LDL R25, [R1+0x78] ;  /* 0x0000780001197983 */ /* 0x000f280000100800 */
[----:B------:R-:W4:Y:S04]  /*b210*/  LDL R55, [R1+0x7c] ;  /* 0x00007c0001377983 */ /* 0x000f280000100800 */
[----:B------:R-:W4:Y:S04]  /*b220*/  LDL R53, [R1] ;  /* 0x0000000001357983 */ /* 0x000f280000100800 */
[----:B------:R-:W4:Y:S04]  /*b230*/  LDL R51, [R1+0x4] ;  /* 0x0000040001337983 */ /* 0x000f280000100800 */
[----:B------:R-:W4:Y:S01]  /*b240*/  LDL R49, [R1+0x8] ;  /* 0x0000080001317983 */ /* 0x000f220000100800 */
[----:B--2---:R-:W-:-:S01]  /*b250*/  FADD R5, R48, R5 ;  /* 0x0000000530057221 */ /* 0x004fc20000000000 */
[----:B---3--:R-:W-:Y:S01]  /*b260*/  FADD R3, R46, R3 ;  /* 0x000000032e037221 */ /* 0x008fe20000000000 */
[----:B----4-:R-:W-:-:S05]  /*b270*/  FADD R0, R44, R0 ;  /* 0x000000002c007221 */ /* 0x010fca0000000000 */
[----:B------:R0:W-:Y:S01]  /*b280*/  STL [R1+0x2b0], R0 ;  /* 0x0002b00001007387 */ /* 0x0001e20000100800 */
[----:B------:R-:W-:-:S03]  /*b290*/  FADD R2, R42, R2 ;  /* 0x000000022a027221 */ /* 0x000fc60000000000 */
[----:B------:R-:W-:Y:S04]  /*b2a0*/  STL [R1+0x2a8], R5 ;  /* 0x0002a80501007387 */ /* 0x000fe80000100800 */
[----:B0-----:R-:W2:Y:S04]  /*b2b0*/  LDL.LU R0, [R1+0x2ec] ;  /* 0x0002ec0001007983 */ /* 0x001ea80000300800 */
[----:B------:R0:W-:Y:S01]  /*b2c0*/  STL [R1+0x2ac], R3 ;  /* 0x0002ac0301007387 */ /* 0x0001e20000100800 */
[----:B------:R-:W-:-:S03]  /*b2d0*/  FADD R4, R40, R4 ;  /* 0x0000000428047221 */ /* 0x000fc60000000000 */
[----:B0-----:R-:W3:Y:S04]  /*b2e0*/  LDL.LU R3, [R1+0x2e4] ;  /* 0x0002e40001037983 */ /* 0x001ee80000300800 */
[----:B------:R0:W-:Y:S04]  /*b2f0*/  STL [R1+0x2b4], R2 ;  /* 0x0002b40201007387 */ /* 0x0001e80000100800 */
[----:B0-----:R-:W4:Y:S04]  /*b300*/  LDL.LU R2, [R1+0x2e8] ;  /* 0x0002e80001027983 */ /* 0x001f280000300800 */
[----:B------:R-:W3:Y:S04]  /*b310*/  LDL.LU R40, [R1+0x2bc] ;  /* 0x0002bc0001287983 */ /* 0x000ee80000300800 */
[----:B------:R-:W4:Y:S04]  /*b320*/  LDL.LU R42, [R1+0x2c0] ;  /* 0x0002c000012a7983 */ /* 0x000f280000300800 */
[----:B------:R-:W4:Y:S04]  /*b330*/  LDL.LU R44, [R1+0x2c4] ;  /* 0x0002c400012c7983 */ /* 0x000f280000300800 */
[----:B------:R0:W-:Y:S04]  /*b340*/  STL [R1+0x2b8], R4 ;  /* 0x0002b80401007387 */ /* 0x0001e80000100800 */
[----:B------:R-:W4:Y:S04]  /*b350*/  LDL.LU R46, [R1+0x2c8] ;  /* 0x0002c800012e7983 */ /* 0x000f280000300800 */
[----:B------:R-:W4:Y:S04]  /*b360*/  LDL.LU R39, [R1+0x2cc] ;  /* 0x0002cc0001277983 */ /* 0x000f280000300800 */
[----:B------:R-:W4:Y:S04]  /*b370*/  LDL.LU R35, [R1+0x2d0] ;  /* 0x0002d00001237983 */ /* 0x000f280000300800 */
[----:B------:R-:W4:Y:S04]  /*b380*/  LDL.LU R31, [R1+0x2d4] ;  /* 0x0002d400011f7983 */ /* 0x000f280000300800 */
[----:B------:R-:W4:Y:S04]  /*b390*/  LDL.LU R27, [R1+0x2d8] ;  /* 0x0002d800011b7983 */ /* 0x000f280000300800 */
[----:B------:R-:W4:Y:S04]  /*b3a0*/  LDL.LU R5, [R1+0x2dc] ;  /* 0x0002dc0001057983 */ /* 0x000f280000300800 */
[----:B0-----:R-:W4:Y:S04]  /*b3b0*/  LDL.LU R4, [R1+0x2e0] ;  /* 0x0002e00001047983 */ /* 0x001f280000300800 */
        /* <DEDUP_REMOVED lines=12> */
[----:B--2---:R-:W-:-:S01]  /*b480*/  FADD R0, R49, R0 ;  /* 0x0000000031007221 */ /* 0x004fc20000000000 */
[----:B---3--:R-:W-:-:S02]  /*b490*/  FADD R40, R71, R40 ;  /* 0x0000002847287221 */ /* 0x008fc40000000000 */
[----:B------:R-:W2:Y:S01]  /*b4a0*/  LDL.LU R71, [R1+0x70c] ;  /* 0x00070c0001477983 */ /* 0x000ea20000300800 */
[----:B----4-:R-:W-:-:S03]  /*b4b0*/  FADD R42, R41, R42 ;  /* 0x0000002a292a7221 */ /* 0x010fc60000000000 */
[----:B------:R0:W-:Y:S01]  /*b4c0*/  STL [R1+0x2bc], R40 ;  /* 0x0002bc2801007387 */ /* 0x0001e20000100800 */
[----:B------:R-:W-:-:S03]  /*b4d0*/  FADD R44, R43, R44 ;  /* 0x0000002c2b2c7221 */ /* 0x000fc60000000000 */
[----:B0-----:R-:W3:Y:S01]  /*b4e0*/  LDL.LU R40, [R1+0x708] ;  /* 0x0007080001287983 */ /* 0x001ee20000300800 */
[----:B------:R-:W-:-:S03]  /*b4f0*/  FADD R46, R45, R46 ;  /* 0x0000002e2d2e7221 */ /* 0x000fc60000000000 */
[----:B------:R-:W4:Y:S04]  /*b500*/  LDL.LU R41, [R1+0x704] ;  /* 0x0007040001297983 */ /* 0x000f280000300800 */
[----:B------:R0:W-:Y:S01]  /*b510*/  STL [R1+0x2c0], R42 ;  /* 0x0002c02a01007387 */ /* 0x0001e20000100800 */
[----:B------:R-:W-:-:S01]  /*b520*/  FADD R39, R47, R39 ;  /* 0x000000272f277221 */ /* 0x000fc20000000000 */
[----:B------:R-:W-:Y:S01]  /*b530*/  FADD R35, R37, R35 ;  /* 0x0000002325237221 */ /* 0x000fe20000000000 */
[----:B------:R-:W-:-:S01]  /*b540*/  FADD R31, R33, R31 ;  /* 0x0000001f211f7221 */ /* 0x000fc20000000000 */
[----:B0-----:R-:W4:Y:S04]  /*b550*/  LDL.LU R42, [R1+0x700] ;  /* 0x00070000012a7983 */ /* 0x001f280000300800 */
        /* <DEDUP_REMOVED lines=9> */
[----:B------:R-:W-:-:S02]  /*b5f0*/  FADD R2, R51, R2 ;  /* 0x0000000233027221 */ /* 0x000fc40000000000 */
[----:B0-----:R-:W4:Y:S04]  /*b600*/  LDL.LU R46, [R1+0x6f0] ;  /* 0x0006f000012e7983 */ /* 0x001f280000300800 */
[----:B------:R-:W4:Y:S04]  /*b610*/  LDL.LU R47, [R1+0x6ec] ;  /* 0x0006ec00012f7983 */ /* 0x000f280000300800 */
[----:B------:R-:W-:Y:S04]  /*b620*/  STL [R1+0x2cc], R39 ;  /* 0x0002cc2701007387 */ /* 0x000fe80000100800 */
[----:B------:R-:W-:Y:S04]  /*b630*/  STL [R1+0x2d0], R35 ;  /* 0x0002d02301007387 */ /* 0x000fe80000100800 */
[----:B------:R-:W-:Y:S04]  /*b640*/  STL [R1+0x2d4], R31 ;  /* 0x0002d41f01007387 */ /* 0x000fe80000100800 */
[----:B------:R0:W-:Y:S04]  /*b650*/  STL [R1+0x2d8], R27 ;  /* 0x0002d81b01007387 */ /* 0x0001e80000100800 */
[----:B------:R1:W-:Y:S04]  /*b660*/  STL [R1+0x2dc], R5 ;  /* 0x0002dc0501007387 */ /* 0x0003e80000100800 */
[----:B------:R1:W-:Y:S04]  /*b670*/  STL [R1+0x2e0], R4 ;  /* 0x0002e00401007387 */ /* 0x0003e80000100800 */
[----:B------:R-:W2:Y:S04]  /*b680*/  LDL.LU R49, [R1+0x2f0] ;  /* 0x0002f00001317983 */ /* 0x000ea80000300800 */
[----:B------:R1:W-:Y:S04]  /*b690*/  STL [R1+0x2e4], R3 ;  /* 0x0002e40301007387 */ /* 0x0003e80000100800 */
[----:B------:R-:W3:Y:S04]  /*b6a0*/  LDL.LU R51, [R1+0x2f4] ;  /* 0x0002f40001337983 */ /* 0x000ee80000300800 */
[----:B------:R1:W-:Y:S04]  /*b6b0*/  STL [R1+0x2e8], R2 ;  /* 0x0002e80201007387 */ /* 0x0003e80000100800 */
[----:B------:R-:W4:Y:S04]  /*b6c0*/  LDL.LU R53, [R1+0x2f8] ;  /* 0x0002f80001357983 */ /* 0x000f280000300800 */
[----:B------:R1:W-:Y:S04]  /*b6d0*/  STL [R1+0x2ec], R0 ;  /* 0x0002ec0001007387 */ /* 0x0003e80000100800 */
[----:B------:R-:W4:Y:S04]  /*b6e0*/  LDL.LU R55, [R1+0x2fc] ;  /* 0x0002fc0001377983 */ /* 0x000f280000300800 */
[----:B------:R-:W4:Y:S04]  /*b6f0*/  LDL.LU R25, [R1+0x300] ;  /* 0x0003000001197983 */ /* 0x000f280000300800 */
[----:B0-----:R-:W4:Y:S04]  /*b700*/  LDL.LU R27, [R1+0x304] ;  /* 0x00030400011b7983 */ /* 0x001f280000300800 */
[----:B------:R-:W4:Y:S04]  /*b710*/  LDL.LU R39, [R1+0x308] ;  /* 0x0003080001277983 */ /* 0x000f280000300800 */
[----:B------:R-:W4:Y:S04]  /*b720*/  LDL.LU R37, [R1+0x30c] ;  /* 0x00030c0001257983 */ /* 0x000f280000300800 */
[----:B------:R-:W4:Y:S04]  /*b730*/  LDL.LU R35, [R1+0x310] ;  /* 0x0003100001237983 */ /* 0x000f280000300800 */
[----:B------:R-:W4:Y:S04]  /*b740*/  LDL.LU R33, [R1+0x314] ;  /* 0x0003140001217983 */ /* 0x000f280000300800 */
[----:B------:R-:W4:Y:S04]  /*b750*/  LDL.LU R31, [R1+0x318] ;  /* 0x00031800011f7983 */ /* 0x000f280000300800 */
[----:B------:R-:W4:Y:S04]  /*b760*/  LDL.LU R29, [R1+0x31c] ;  /* 0x00031c00011d7983 */ /* 0x000f280000300800 */
[----:B-1----:R-:W4:Y:S04]  /*b770*/  LDL.LU R5, [R1+0x320] ;  /* 0x0003200001057983 */ /* 0x002f280000300800 */
[----:B------:R-:W4:Y:S04]  /*b780*/  LDL.LU R4, [R1+0x324] ;  /* 0x0003240001047983 */ /* 0x000f280000300800 */
[----:B------:R-:W4:Y:S04]  /*b790*/  LDL.LU R3, [R1+0x328] ;  /* 0x0003280001037983 */ /* 0x000f280000300800 */
[----:B------:R-:W4:Y:S04]  /*b7a0*/  LDL.LU R2, [R1+0x32c] ;  /* 0x00032c0001027983 */ /* 0x000f280000300800 */
[----:B------:R-:W4:Y:S01]  /*b7b0*/  LDL.LU R0, [R1+0x330] ;  /* 0x0003300001007983 */ /* 0x000f220000300800 */
[----:B--2---:R-:W-:-:S03]  /*b7c0*/  FADD R49, R48, R49 ;  /* 0x0000003130317221 */ /* 0x004fc60000000000 */
[----:B------:R-:W2:Y:S04]  /*b7d0*/  LDL.LU R48, [R1+0x6e8] ;  /* 0x0006e80001307983 */ /* 0x000ea80000300800 */
[----:B------:R0:W-:Y:S01]  /*b7e0*/  STL [R1+0x2f0], R49 ;  /* 0x0002f03101007387 */ /* 0x0001e20000100800 */
[----:B---3--:R-:W-:-:S03]  /*b7f0*/  FADD R51, R50, R51 ;  /* 0x0000003332337221 */ /* 0x008fc60000000000 */
[----:B0-----:R-:W3:Y:S01]  /*b800*/  LDL.LU R49, [R1+0x6e4] ;  /* 0x0006e40001317983 */ /* 0x001ee20000300800 */
[----:B----4-:R-:W-:-:S03]  /*b810*/  FADD R53, R52, R53 ;  /* 0x0000003534357221 */ /* 0x010fc60000000000 */
[----:B------:R-:W4:Y:S04]  /*b820*/  LDL.LU R50, [R1+0x6e0] ;  /* 0x0006e00001327983 */ /* 0x000f280000300800 */
[----:B------:R0:W-:Y:S01]  /*b830*/  STL [R1+0x2f4], R51 ;  /* 0x0002f43301007387 */ /* 0x0001e20000100800 */
[----:B------:R-:W-:-:S01]  /*b840*/  FADD R55, R54, R55 ;  /* 0x0000003736377221 */ /* 0x000fc20000000000 */
[----:B------:R-:W-:Y:S02]  /*b850*/  FADD R25, R24, R25 ;  /* 0x0000001918197221 */ /* 0x000fe40000000000 */
        /* <DEDUP_REMOVED lines=25> */
[----:B------:R0:W-:Y:S04]  /*b9f0*/  STL [R1+0x308], R39 ;  /* 0x0003082701007387 */ /* 0x0001e80000100800 */
[----:B------:R1:W-:Y:S04]  /*ba00*/  STL [R1+0x30c], R37 ;  /* 0x00030c2501007387 */ /* 0x0003e80000100800 */
[----:B------:R1:W-:Y:S04]  /*ba10*/  STL [R1+0x310], R35 ;  /* 0x0003102301007387 */ /* 0x0003e80000100800 */
[----:B------:R1:W-:Y:S04]  /*ba20*/  STL [R1+0x314], R33 ;  /* 0x0003142101007387 */ /* 0x0003e80000100800 */
[----:B------:R1:W-:Y:S01]  /*ba30*/  STL [R1+0x318], R31 ;  /* 0x0003181f01007387 */ /* 0x0003e20000100800 */
[----:B------:R-:W-:-:S03]  /*ba40*/  FADD R0, R219, R0 ;  /* 0x00000000db007221 */ /* 0x000fc60000000000 */
[----:B------:R1:W-:Y:S04]  /*ba50*/  STL [R1+0x31c], R29 ;  /* 0x00031c1d01007387 */ /* 0x0003e80000100800 */
[----:B------:R1:W-:Y:S04]  /*ba60*/  STL [R1+0x320], R5 ;  /* 0x0003200501007387 */ /* 0x0003e80000100800 */
[----:B------:R1:W-:Y:S04]  /*ba70*/  STL [R1+0x324], R4 ;  /* 0x0003240401007387 */ /* 0x0003e80000100800 */
[----:B0-----:R-:W2:Y:S04]  /*ba80*/  LDL.LU R39, [R1+0x334] ;  /* 0x0003340001277983 */ /* 0x001ea80000300800 */
[----:B------:R0:W-:Y:S04]  /*ba90*/  STL [R1+0x328], R3 ;  /* 0x0003280301007387 */ /* 0x0001e80000100800 */
[----:B------:R-:W3:Y:S04]  /*baa0*/  LDL.LU R38, [R1+0x338] ;  /* 0x0003380001267983 */ /* 0x000ee80000300800 */
[----:B------:R0:W-:Y:S04]  /*bab0*/  STL [R1+0x32c], R2 ;  /* 0x00032c0201007387 */ /* 0x0001e80000100800 */
[----:B-1----:R-:W4:Y:S04]  /*bac0*/  LDL.LU R37, [R1+0x33c] ;  /* 0x00033c0001257983 */ /* 0x002f280000300800 */
[----:B------:R1:W-:Y:S04]  /*bad0*/  STL [R1+0x330], R0 ;  /* 0x0003300001007387 */ /* 0x0003e80000100800 */
        /* <DEDUP_REMOVED lines=11> */
[----:B0-----:R-:W4:Y:S04]  /*bb90*/  LDL.LU R3, [R1+0x36c] ;  /* 0x00036c0001037983 */ /* 0x001f280000300800 */
[----:B------:R-:W4:Y:S04]  /*bba0*/  LDL.LU R2, [R1+0x370] ;  /* 0x0003700001027983 */ /* 0x000f280000300800 */
[----:B-1----:R-:W4:Y:S01]  /*bbb0*/  LDL.LU R0, [R1+0x374] ;  /* 0x0003740001007983 */ /* 0x002f220000300800 */
[----:B--2---:R-:W-:-:S01]  /*bbc0*/  FADD R39, R220, R39 ;  /* 0x00000027dc277221 */ /* 0x004fc20000000000 */
[----:B---3--:R-:W-:-:S04]  /*bbd0*/  FADD R38, R221, R38 ;  /* 0x00000026dd267221 */ /* 0x008fc80000000000 */
[----:B------:R0:W-:Y:S01]  /*bbe0*/  STL [R1+0x334], R39 ;  /* 0x0003342701007387 */ /* 0x0001e20000100800 */
[----:B----4-:R-:W-:-:S03]  /*bbf0*/  FADD R37, R222, R37 ;  /* 0x00000025de257221 */ /* 0x010fc60000000000 */
[----:B------:R1:W-:Y:S01]  /*bc00*/  STL [R1+0x338], R38 ;  /* 0x0003382601007387 */ /* 0x0003e20000100800 */
[----:B------:R-:W-:-:S03]  /*bc10*/  FADD R36, R223, R36 ;  /* 0x00000024df247221 */ /* 0x000fc60000000000 */
        /* <DEDUP_REMOVED lines=24> */
[----:B0-----:R-:W4:Y:S01]  /*bda0*/  LDL.LU R39, [R1+0x378] ;  /* 0x0003780001277983 */ /* 0x001f220000300800 */
[----:B------:R-:W-:-:S03]  /*bdb0*/  FADD R0, R204, R0 ;  /* 0x00000000cc007221 */ /* 0x000fc60000000000 */
[----:B------:R0:W-:Y:S04]  /*bdc0*/  STL [R1+0x36c], R3 ;  /* 0x00036c0301007387 */ /* 0x0001e80000100800 */
[----:B-1----:R-:W4:Y:S04]  /*bdd0*/  LDL.LU R38, [R1+0x37c] ;  /* 0x00037c0001267983 */ /* 0x002f280000300800 */
[----:B------:R1:W-:Y:S04]  /*bde0*/  STL [R1+0x370], R2 ;  /* 0x0003700201007387 */ /* 0x0003e80000100800 */
[----:B--2---:R-:W2:Y:S04]  /*bdf0*/  LDL.LU R37, [R1+0x380] ;  /* 0x0003800001257983 */ /* 0x004ea80000300800 */
[----:B------:R1:W-:Y:S04]  /*be00*/  STL [R1+0x374], R0 ;  /* 0x0003740001007387 */ /* 0x0003e80000100800 */
[----:B---3--:R-:W3:Y:S04]  /*be10*/  LDL.LU R36, [R1+0x384] ;  /* 0x0003840001247983 */ /* 0x008ee80000300800 */
[----:B----4-:R-:W4:Y:S04]  /*be20*/  LDL.LU R35, [R1+0x388] ;  /* 0x0003880001237983 */ /* 0x010f280000300800 */
        /* <DEDUP_REMOVED lines=10> */
[----:B-1----:R-:W4:Y:S04]  /*bed0*/  LDL.LU R2, [R1+0x3b4] ;  /* 0x0003b40001027983 */ /* 0x002f280000300800 */
[----:B------:R-:W4:Y:S01]  /*bee0*/  LDL.LU R0, [R1+0x3b8] ;  /* 0x0003b80001007983 */ /* 0x000f220000300800 */
[----:B------:R-:W-:-:S01]  /*bef0*/  FADD R39, R205, R39 ;  /* 0x00000027cd277221 */ /* 0x000fc20000000000 */
[----:B------:R-:W-:-:S04]  /*bf00*/  FADD R38, R206, R38 ;  /* 0x00000026ce267221 */ /* 0x000fc80000000000 */
[----:B------:R0:W-:Y:S01]  /*bf10*/  STL [R1+0x378], R39 ;  /* 0x0003782701007387 */ /* 0x0001e20000100800 */
[----:B--2---:R-:W-:-:S03]  /*bf20*/  FADD R37, R207, R37 ;  /* 0x00000025cf257221 */ /* 0x004fc60000000000 */
[----:B------:R1:W-:Y:S01]  /*bf30*/  STL [R1+0x37c], R38 ;  /* 0x00037c2601007387 */ /* 0x0003e20000100800 */
[----:B---3--:R-:W-:-:S03]  /*bf40*/  FADD R36, R208, R36 ;  /* 0x00000024d0247221 */ /* 0x008fc60000000000 */
        /* <DEDUP_REMOVED lines=455> */
[----:B------:R-:W-:Y:S01]  /*dbc0*/  STL [R1+0x5dc], R39 ;  /* 0x0005dc2701007387 */ /* 0x000fe20000100800 */
[----:B--2---:R-:W-:-:S03]  /*dbd0*/  FADD R37, R40, R37 ;  /* 0x0000002528257221 */ /* 0x004fc60000000000 */
[----:B------:R-:W-:Y:S01]  /*dbe0*/  STL [R1+0x5e0], R38 ;  /* 0x0005e02601007387 */ /* 0x000fe20000100800 */
[----:B---3--:R-:W-:-:S03]  /*dbf0*/  FADD R36, R41, R36 ;  /* 0x0000002429247221 */ /* 0x008fc60000000000 */
[----:B------:R-:W-:Y:S01]  /*dc00*/  STL [R1+0x5e4], R37 ;  /* 0x0005e42501007387 */ /* 0x000fe20000100800 */
[----:B----4-:R-:W-:-:S03]  /*dc10*/  FADD R35, R42, R35 ;  /* 0x000000232a237221 */ /* 0x010fc60000000000 */
[----:B------:R-:W-:Y:S01]  /*dc20*/  STL [R1+0x5e8], R36 ;  /* 0x0005e82401007387 */ /* 0x000fe20000100800 */
[----:B------:R-:W-:-:S03]  /*dc30*/  FADD R34, R43, R34 ;  /* 0x000000222b227221 */ /* 0x000fc60000000000 */
        /* <DEDUP_REMOVED lines=14> */
[----:B------:R-:W-:Y:S01]  /*dd20*/  STL [R1+0x608], R6 ;  /* 0x0006080601007387 */ /* 0x000fe20000100800 */
[----:B------:R-:W-:-:S03]  /*dd30*/  FADD R4, R51, R4 ;  /* 0x0000000433047221 */ /* 0x000fc60000000000 */
[----:B------:R1:W-:Y:S01]  /*dd40*/  STL [R1+0x60c], R5 ;  /* 0x00060c0501007387 */ /* 0x0003e20000100800 */
[----:B------:R-:W-:-:S03]  /*dd50*/  FADD R3, R52, R3 ;  /* 0x0000000334037221 */ /* 0x000fc60000000000 */
[----:B------:R2:W-:Y:S01]  /*dd60*/  STL [R1+0x610], R4 ;  /* 0x0006100401007387 */ /* 0x0005e20000100800 */
[----:B------:R-:W-:-:S03]  /*dd70*/  FADD R2, R53, R2 ;  /* 0x0000000235027221 */ /* 0x000fc60000000000 */
[----:B0-----:R-:W3:Y:S01]  /*dd80*/  LDL.LU R29, [R1+0x620] ;  /* 0x00062000011d7983 */ /* 0x001ee20000300800 */
[----:B------:R-:W-:-:S03]  /*dd90*/  FADD R0, R54, R0 ;  /* 0x0000000036007221 */ /* 0x000fc60000000000 */
[----:B------:R0:W-:Y:S04]  /*dda0*/  STL [R1+0x614], R3 ;  /* 0x0006140301007387 */ /* 0x0001e80000100800 */
[----:B------:R-:W4:Y:S04]  /*ddb0*/  LDL.LU R30, [R1+0x624] ;  /* 0x00062400011e7983 */ /* 0x000f280000300800 */
[----:B------:R0:W-:Y:S04]  /*ddc0*/  STL [R1+0x618], R2 ;  /* 0x0006180201007387 */ /* 0x0001e80000100800 */
        /* <DEDUP_REMOVED lines=10> */
[----:B-1----:R-:W4:Y:S04]  /*de70*/  LDL.LU R5, [R1+0x64c] ;  /* 0x00064c0001057983 */ /* 0x002f280000300800 */
[----:B--2---:R-:W2:Y:S04]  /*de80*/  LDL.LU R4, [R1+0x650] ;  /* 0x0006500001047983 */ /* 0x004ea80000300800 */
[----:B0-----:R-:W2:Y:S04]  /*de90*/  LDL.LU R3, [R1+0x654] ;  /* 0x0006540001037983 */ /* 0x001ea80000300800 */
[----:B------:R-:W2:Y:S04]  /*dea0*/  LDL.LU R2, [R1+0x658] ;  /* 0x0006580001027983 */ /* 0x000ea80000300800 */
[----:B------:R-:W2:Y:S04]  /*deb0*/  LDL.LU R0, [R1+0x65c] ;  /* 0x00065c0001007983 */ /* 0x000ea80000300800 */
[----:B------:R-:W2:Y:S01]  /*dec0*/  LDL.LU R6, [R1+0x660] ;  /* 0x0006600001067983 */ /* 0x000ea20000300800 */
[----:B---3--:R-:W-:-:S05]  /*ded0*/  FADD R29, R55, R29 ;  /* 0x0000001d371d7221 */ /* 0x008fca0000000000 */
[----:B------:R0:W-:Y:S01]  /*dee0*/  STL [R1+0x620], R29 ;  /* 0x0006201d01007387 */ /* 0x0001e20000100800 */
[----:B----4-:R-:W-:-:S03]  /*def0*/  FADD R30, R24, R30 ;  /* 0x0000001e181e7221 */ /* 0x010fc60000000000 */
[----:B0-----:R-:W3:Y:S01]  /*df00*/  LDL.LU R29, [R1+0x6b4] ;  /* 0x0006b400011d7983 */ /* 0x001ee20000300800 */
[----:B------:R-:W-:-:S03]  /*df10*/  FADD R31, R25, R31 ;  /* 0x0000001f191f7221 */ /* 0x000fc60000000000 */
[----:B------:R0:W-:Y:S01]  /*df20*/  STL [R1+0x624], R30 ;  /* 0x0006241e01007387 */ /* 0x0001e20000100800 */
[----:B------:R-:W-:-:S01]  /*df30*/  FADD R32, R26, R32 ;  /* 0x000000201a207221 */ /* 0x000fc20000000000 */
[----:B------:R-:W-:Y:S02]  /*df40*/  FADD R33, R27, R33 ;  /* 0x000000211b217221 */ /* 0x000fe40000000000 */
[----:B0-----:R-:W4:Y:S04]  /*df50*/  LDL.LU R30, [R1+0x6b0] ;  /* 0x0006b000011e7983 */ /* 0x001f280000300800 */
[----:B------:R0:W-:Y:S04]  /*df60*/  STL [R1+0x628], R31 ;  /* 0x0006281f01007387 */ /* 0x0001e80000100800 */
[----:B0-----:R-:W2:Y:S04]  /*df70*/  LDL.LU R31, [R1+0x6ac] ;  /* 0x0006ac00011f7983 */ /* 0x001ea80000300800 */
[----:B------:R0:W-:Y:S04]  /*df80*/  STL [R1+0x62c], R32 ;  /* 0x00062c2001007387 */ /* 0x0001e80000100800 */
[----:B0-----:R-:W2:Y:S04]  /*df90*/  LDL.LU R32, [R1+0x6a8] ;  /* 0x0006a80001207983 */ /* 0x001ea80000300800 */
[----:B------:R0:W-:Y:S04]  /*dfa0*/  STL [R1+0x630], R33 ;  /* 0x0006302101007387 */ /* 0x0001e80000100800 */
[----:B0-----:R-:W2:Y:S01]  /*dfb0*/  LDL.LU R33, [R1+0x6a4] ;  /* 0x0006a40001217983 */ /* 0x001ea20000300800 */
[----:B------:R-:W-:-:S05]  /*dfc0*/  FADD R34, R28, R34 ;  /* 0x000000221c227221 */ /* 0x000fca0000000000 */
[----:B------:R0:W-:Y:S04]  /*dfd0*/  STL [R1+0x634], R34 ;  /* 0x0006342201007387 */ /* 0x0001e80000100800 */
[----:B0-----:R-:W2:Y:S01]  /*dfe0*/  LDL.LU R34, [R1+0x6a0] ;  /* 0x0006a00001227983 */ /* 0x001ea20000300800 */
[----:B---3--:R-:W-:-:S05]  /*dff0*/  FADD R35, R29, R35 ;  /* 0x000000231d237221 */ /* 0x008fca0000000000 */
[----:B------:R0:W-:Y:S01]  /*e000*/  STL [R1+0x638], R35 ;  /* 0x0006382301007387 */ /* 0x0001e20000100800 */
[----:B----4-:R-:W-:-:S03]  /*e010*/  FADD R36, R30, R36 ;  /* 0x000000241e247221 */ /* 0x010fc60000000000 */
[----:B0-----:R-:W3:Y:S04]  /*e020*/  LDL.LU R35, [R1+0x69c] ;  /* 0x00069c0001237983 */ /* 0x001ee80000300800 */
[----:B------:R0:W-:Y:S01]  /*e030*/  STL [R1+0x63c], R36 ;  /* 0x00063c2401007387 */ /* 0x0001e20000100800 */
[----:B--2---:R-:W-:-:S03]  /*e040*/  FADD R37, R31, R37 ;  /* 0x000000251f257221 */ /* 0x004fc60000000000 */
[----:B0-----:R-:W2:Y:S04]  /*e050*/  LDL.LU R36, [R1+0x698] ;  /* 0x0006980001247983 */ /* 0x001ea80000300800 */
[----:B------:R0:W-:Y:S01]  /*e060*/  STL [R1+0x640], R37 ;  /* 0x0006402501007387 */ /* 0x0001e20000100800 */
[----:B------:R-:W-:-:S03]  /*e070*/  FADD R38, R32, R38 ;  /* 0x0000002620267221 */ /* 0x000fc60000000000 */
[----:B0-----:R-:W4:Y:S04]  /*e080*/  LDL.LU R37, [R1+0x694] ;  /* 0x0006940001257983 */ /* 0x001f280000300800 */
[----:B------:R0:W-:Y:S01]  /*e090*/  STL [R1+0x644], R38 ;  /* 0x0006442601007387 */ /* 0x0001e20000100800 */
[----:B------:R-:W-:-:S03]  /*e0a0*/  FADD R39, R33, R39 ;  /* 0x0000002721277221 */ /* 0x000fc60000000000 */
[----:B0-----:R-:W4:Y:S04]  /*e0b0*/  LDL.LU R38, [R1+0x690] ;  /* 0x0006900001267983 */ /* 0x001f280000300800 */
[----:B------:R0:W-:Y:S04]  /*e0c0*/  STL [R1+0x648], R39 ;  /* 0x0006482701007387 */ /* 0x0001e80000100800 */
[----:B0-----:R-:W4:Y:S01]  /*e0d0*/  LDL.LU R39, [R1+0x68c] ;  /* 0x00068c0001277983 */ /* 0x001f220000300800 */
[----:B------:R-:W-:-:S05]  /*e0e0*/  FADD R5, R34, R5 ;  /* 0x0000000522057221 */ /* 0x000fca0000000000 */
[----:B------:R0:W-:Y:S04]  /*e0f0*/  STL [R1+0x64c], R5 ;  /* 0x00064c0501007387 */ /* 0x0001e80000100800 */
[----:B0-----:R0:W5:Y:S01]  /*e100*/  LDL.LU R5, [R1+0x688] ;  /* 0x0006880001057983 */ /* 0x0011620000300800 */
[----:B------:R-:W-:Y:S01]  /*e110*/  UMOV UR37, URZ ;  /* 0x0000003f00257c82 */ /* 0x000fe20008000000 */
[----:B---3--:R-:W-:-:S05]  /*e120*/  FADD R4, R35, R4 ;  /* 0x0000000423047221 */ /* 0x008fca0000000000 */
[----:B------:R1:W-:Y:S01]  /*e130*/  STL [R1+0x650], R4 ;  /* 0x0006500401007387 */ /* 0x0003e20000100800 */
[----:B--2---:R-:W-:-:S03]  /*e140*/  FADD R3, R36, R3 ;  /* 0x0000000324037221 */ /* 0x004fc60000000000 */
[----:B-1----:R0:W5:Y:S04]  /*e150*/  LDL.LU R4, [R1+0x684] ;  /* 0x0006840001047983 */ /* 0x0021680000300800 */
[----:B------:R1:W-:Y:S01]  /*e160*/  STL [R1+0x654], R3 ;  /* 0x0006540301007387 */ /* 0x0003e20000100800 */
[----:B----4-:R-:W-:-:S03]  /*e170*/  FADD R2, R37, R2 ;  /* 0x0000000225027221 */ /* 0x010fc60000000000 */
[----:B-1----:R0:W5:Y:S04]  /*e180*/  LDL.LU R3, [R1+0x680] ;  /* 0x0006800001037983 */ /* 0x0021680000300800 */
[----:B------:R1:W-:Y:S01]  /*e190*/  STL [R1+0x658], R2 ;  /* 0x0006580201007387 */ /* 0x0003e20000100800 */
[----:B------:R-:W-:-:S03]  /*e1a0*/  FADD R0, R38, R0 ;  /* 0x0000000026007221 */ /* 0x000fc60000000000 */
[----:B-1----:R0:W5:Y:S04]  /*e1b0*/  LDL.LU R2, [R1+0x67c] ;  /* 0x00067c0001027983 */ /* 0x0021680000300800 */
[----:B------:R1:W-:Y:S01]  /*e1c0*/  STL [R1+0x65c], R0 ;  /* 0x00065c0001007387 */ /* 0x0003e20000100800 */
[----:B------:R-:W-:-:S03]  /*e1d0*/  FADD R6, R6, R39 ;  /* 0x0000002706067221 */ /* 0x000fc60000000000 */
[----:B-1----:R0:W5:Y:S04]  /*e1e0*/  LDL.LU R0, [R1+0x678] ;  /* 0x0006780001007983 */ /* 0x0021680000300800 */
[----:B------:R0:W-:Y:S02]  /*e1f0*/  STL [R1+0x660], R6 ;  /* 0x0006600601007387 */ /* 0x0001e40000100800 */
.L_x_25:
[----:B------:R-:W-:Y:S05]  /*e200*/  @!P1 BRA `(.L_x_26) ;  /* 0x0000000000049947 */ /* 0x000fea0003800000 */
[----:B------:R-:W-:Y:S01]  /*e210*/  BPT.TRAP 0x1 ;  /* 0x000000040000795c */ /* 0x000fe20000300000 */
.L_x_26:
[----:B------:R-:W-:Y:S02]  /*e220*/  UISETP.GT.U32.AND UP0, UPT, UR4, 0x1, UPT ;  /* 0x000000010400788c */ /* 0x000fe4000bf04070 */
[----:B------:R-:W-:-:S04]  /*e230*/  ULEA UR12, UR33, UR11, 0x3 ;  /* 0x0000000b210c7291 */ /* 0x000fc8000f8e183f */
[----:B------:R-:W-:Y:S01]  /*e240*/  UIADD3 UR12, UR12, 0x50, URZ ;  /* 0x000000500c0c7890 */ /* 0x000fe2000fffe03f */
[----:B------:R-:W-:-:S03]  /*e250*/  PLOP3.LUT P0, PT, PT, PT, UP0, 0x80, 0x0 ;  /* 0x000000000000781c */ /* 0x000fc60003f0f008 */
[----:B------:R-:W-:-:S09]  /*e260*/  UPRMT UR12, URZ, 0x654, UR12 ;  /* 0x000006543f0c7896 */ /* 0x000fd2000800000c */
[----:B------:R-:W-:Y:S01]  /*e270*/  SYNCS.ARRIVE.TRANS64.RED.A1T0 RZ, [UR12], RZ ;  /* 0x000000ffffff79a7 */ /* 0x000fe2000810040c */
[----:B------:R-:W-:Y:S05]  /*e280*/  @P0 BRA `(.L_x_27) ;  /* 0x0000000000040947 */ /* 0x000fea0003800000 */
[----:B------:R-:W-:Y:S01]  /*e290*/  BPT.TRAP 0x1 ;  /* 0x000000040000795c */ /* 0x000fe20000300000 */
.L_x_27:
[----:B------:R-:W-:Y:S01]  /*e2a0*/  UIADD3 UR34, UR34, 0x1, URZ ;  /* 0x0000000122227890 */ /* 0x000fe2000fffe03f */
[C---:B-----5:R-:W-:Y:S01]  /*e2b0*/  ISETP.GT.AND P0, PT, R5.reuse, 0x1, PT ;  /* 0x000000010500780c */ /* 0x060fe20003f04270 */
[----:B------:R-:W-:Y:S01]  /*e2c0*/  UIADD3 UR33, UR33, 0x1, URZ ;  /* 0x0000000121217890 */ /* 0x000fe2000fffe03f */
[----:B------:R-:W-:Y:S01]  /*e2d0*/  VIADD R5, R5, 0xffffffff ;  /* 0xffffffff05057836 */ /* 0x000fe20000000000 */
[----:B------:R-:W-:Y:S02]  /*e2e0*/  UISETP.NE.AND UP0, UPT, UR34, 0xa, UPT ;  /* 0x0000000a2200788c */ /* 0x000fe4000bf05270 */
[----:B------:R-:W-:Y:S02]  /*e2f0*/  UISETP.NE.AND UP1, UPT, UR33, 0xa, UPT ;  /* 0x0000000a2100788c */ /* 0x000fe4000bf25270 */
[----:B------:R-:W-:Y:S02]  /*e300*/  USEL UR12, URZ, 0x1, UP0 ;  /* 0x000000013f0c7887 */ /* 0x000fe40008000000 */
[----:B------:R-:W-:-:S02]  /*e310*/  USEL UR34, UR34, URZ, UP0 ;  /* 0x0000003f22227287 */ /* 0x000fc40008000000 */
[----:B------:R-:W-:Y:S02]  /*e320*/  USEL UR33, UR33, URZ, UP1 ;  /* 0x0000003f21217287 */ /* 0x000fe40008800000 */
[----:B------:R-:W-:Y:S01]  /*e330*/  LOP3.LUT R4, R4, UR12, RZ, 0x3c, !PT ;  /* 0x0000000c04047c12 */ /* 0x000fe2000f8e3cff */
[----:B------:R-:W-:Y:S01]  /*e340*/  UMOV UR12, 0x1 ;  /* 0x00000001000c7882 */ /* 0x000fe20000000000 */
[----:B------:R-:W-:Y:S08]  /*e350*/  @P0 BRA `(.L_x_28) ;  /* 0xffffffa4001c0947 */ /* 0x000ff0000383ffff */
.L_x_20:
[----:B------:R-:W-:-:S04]  /*e360*/  UISETP.NE.AND UP0, UPT, UR37, URZ, UPT ;  /* 0x0000003f2500728c */ /* 0x000fc8000bf05270 */
[----:B------:R-:W-:-:S06]  /*e370*/  USEL UR12, URZ, 0x1, !UP0 ;  /* 0x000000013f0c7887 */ /* 0x000fcc000c000000 */
[----:B------:R-:W-:-:S13]  /*e380*/  ISETP.NE.AND P0, PT, RZ, UR12, PT ;  /* 0x0000000cff007c0c */ /* 0x000fda000bf05270 */
[----:B------:R-:W-:Y:S05]  /*e390*/  @!P0 BRA `(.L_x_29) ;  /* 0x0000004400e08947 */ /* 0x000fea0003800000 */
[----:B------:R-:W4:Y:S04]  /*e3a0*/  LDL.LU R4, [R1+0x1e0] ;  /* 0x0001e00001047983 */ /* 0x000f280000300800 */
[----:B------:R-:W2:Y:S04]  /*e3b0*/  LDL.LU R5, [R1+0x100] ;  /* 0x0001000001057983 */ /* 0x000ea80000300800 */
[----:B0-----:R-:W2:Y:S04]  /*e3c0*/  LDL.LU R6, [R1+0x1e4] ;  /* 0x0001e40001067983 */ /* 0x001ea80000300800 */
[----:B------:R0:W-:Y:S04]  /*e3d0*/  STL [R1+0x760], R80 ;  /* 0x0007605001007387 */ /* 0x0001e80000100800 */
[----:B0-----:R-:W4:Y:S04]  /*e3e0*/  LDL.LU R80, [R1+0x17c] ;  /* 0x00017c0001507983 */ /* 0x001f280000300800 */
[----:B------:R0:W-:Y:S04]  /*e3f0*/  STL [R1+0x75c], R81 ;  /* 0x00075c5101007387 */ /* 0x0001e80000100800 */
[----:B0-----:R-:W3:Y:S04]  /*e400*/  LDL.LU R81, [R1+0x1dc] ;  /* 0x0001dc0001517983 */ /* 0x001ee80000300800 */
[----:B------:R0:W-:Y:S04]  /*e410*/  STL [R1+0x758], R82 ;  /* 0x0007585201007387 */ /* 0x0001e80000100800 */
[----:B0-----:R-:W3:Y:S04]  /*e420*/  LDL.LU R82, [R1+0x178] ;  /* 0x0001780001527983 */ /* 0x001ee80000300800 */
[----:B------:R0:W-:Y:S04]  /*e430*/  STL [R1+0x754], R83 ;  /* 0x0007545301007387 */ /* 0x0001e80000100800 */
[----:B0-----:R-:W2:Y:S04]  /*e440*/  LDL.LU R83, [R1+0x1d8] ;  /* 0x0001d80001537983 */ /* 0x001ea80000300800 */
[----:B------:R0:W-:Y:S04]  /*e450*/  STL [R1+0x750], R84 ;  /* 0x0007505401007387 */ /* 0x0001e80000100800 */
[----:B0-----:R-:W2:Y:S04]  /*e460*/  LDL.LU R84, [R1+0x174] ;  /* 0x0001740001547983 */ /* 0x001ea80000300800 */
[----:B------:R0:W-:Y:S04]  /*e470*/  STL [R1+0x74c], R85 ;  /* 0x00074c5501007387 */ /* 0x0001e80000100800 */
[----:B0-----:R-:W4:Y:S04]  /*e480*/  LDL.LU R85, [R1+0x1d4] ;  /* 0x0001d40001557983 */ /* 0x001f280000300800 */
        /* <DEDUP_REMOVED lines=67> */
[----:B0-----:R-:W4:Y:S01]  /*e8c0*/  LDL.LU R55, [R1+0x180] ;  /* 0x0001800001377983 */ /* 0x001f220000300800 */
[----:B--2---:R-:W-:Y:S01]  /*e8d0*/  FADD R63, R64, R63 ;  /* 0x0000003f403f7221 */ /* 0x004fe20000000000 */
[----:B---3--:R-:W-:Y:S01]  /*e8e0*/  FADD R61, R62, R61 ;  /* 0x0000003d3e3d7221 */ /* 0x008fe20000000000 */
[----:B----4-:R-:W-:Y:S01]  /*e8f0*/  FADD R59, R60, R59 ;  /* 0x0000003b3c3b7221 */ /* 0x010fe20000000000 */
[----:B------:R-:W-:Y:S01]  /*e900*/  STL [R1+0x6c0], R24 ;  /* 0x0006c01801007387 */ /* 0x000fe20000100800 */
[----:B------:R-:W-:Y:S01]  /*e910*/  FADD R57, R58, R57 ;  /* 0x000000393a397221 */ /* 0x000fe20000000000 */
[----:B------:R-:W-:Y:S01]  /*e920*/  FADD R87, R56, R87 ;  /* 0x0000005738577221 */ /* 0x000fe20000000000 */
[----:B------:R-:W-:Y:S01]  /*e930*/  FADD R85, R86, R85 ;  /* 0x0000005556557221 */ /* 0x000fe20000000000 */
        /* <DEDUP_REMOVED lines=27> */
[----:B------:R0:W-:Y:S01]  /*eaf0*/  STL [R1+0x678], R0 ;  /* 0x0006780001007387 */ /* 0x0001e20000100800 */
[----:B------:R-:W-:-:S03]  /*eb00*/  FADD R23, R71, R23 ;  /* 0x0000001747177221 */ /* 0x000fc60000000000 */
[----:B------:R1:W-:Y:S04]  /*eb10*/  STL [R1+0x1c0], R63 ;  /* 0x0001c03f01007387 */ /* 0x0003e80000100800 */
[----:B------:R2:W-:Y:S04]  /*eb20*/  STL [R1+0x1c4], R61 ;  /* 0x0001c43d01007387 */ /* 0x0005e80000100800 */
[----:B------:R3:W-:Y:S01]  /*eb30*/  STL [R1+0x1c8], R59 ;  /* 0x0001c83b01007387 */ /* 0x0007e20000100800 */
[----:B------:R-:W-:-:S03]  /*eb40*/  FADD R22, R40, R22 ;  /* 0x0000001628167221 */ /* 0x000fc60000000000 */
[----:B------:R4:W-:Y:S04]  /*eb50*/  STL [R1+0x1cc], R57 ;  /* 0x0001cc3901007387 */ /* 0x0009e80000100800 */
[----:B------:R4:W-:Y:S04]  /*eb60*/  STL [R1+0x1d0], R87 ;  /* 0x0001d05701007387 */ /* 0x0009e80000100800 */
[----:B------:R4:W-:Y:S04]  /*eb70*/  STL [R1+0x1d4], R85 ;  /* 0x0001d45501007387 */ /* 0x0009e80000100800 */
[----:B------:R4:W-:Y:S01]  /*eb80*/  STL [R1+0x1d8], R83 ;  /* 0x0001d85301007387 */ /* 0x0009e20000100800 */
[----:B------:R-:W-:-:S03]  /*eb90*/  FADD R21, R41, R21 ;  /* 0x0000001529157221 */ /* 0x000fc60000000000 */
[----:B0-----:R-:W4:Y:S04]  /*eba0*/  LDL.LU R0, [R1+0x104] ;  /* 0x0001040001007983 */ /* 0x001f280000300800 */
[----:B------:R0:W-:Y:S04]  /*ebb0*/  STL [R1+0x1dc], R81 ;  /* 0x0001dc5101007387 */ /* 0x0001e80000100800 */
[----:B------:R-:W4:Y:S01]  /*ebc0*/  LDL.LU R2, [R1+0x1e8] ;  /* 0x0001e80001027983 */ /* 0x000f220000300800 */
[----:B------:R-:W-:-:S03]  /*ebd0*/  FADD R20, R42, R20 ;  /* 0x000000142a147221 */ /* 0x000fc60000000000 */
[----:B------:R0:W-:Y:S04]  /*ebe0*/  STL [R1+0x1e0], R4 ;  /* 0x0001e00401007387 */ /* 0x0001e80000100800 */
[----:B------:R-:W4:Y:S04]  /*ebf0*/  LDL.LU R3, [R1+0x108] ;  /* 0x0001080001037983 */ /* 0x000f280000300800 */
[----:B------:R0:W-:Y:S04]  /*ec00*/  STL [R1+0x1e4], R6 ;  /* 0x0001e40601007387 */ /* 0x0001e80000100800 */
[----:B------:R-:W4:Y:S01]  /*ec10*/  LDL.LU R39, [R1+0x1ec] ;  /* 0x0001ec0001277983 */ /* 0x000f220000300800 */
[----:B------:R-:W-:-:S03]  /*ec20*/  FADD R19, R43, R19 ;  /* 0x000000132b137221 */ /* 0x000fc60000000000 */
[----:B------:R-:W4:Y:S04]  /*ec30*/  LDL.LU R38, [R1+0x10c] ;  /* 0x00010c0001267983 */ /* 0x000f280000300800 */
[----:B------:R-:W4:Y:S04]  /*ec40*/  LDL.LU R37, [R1+0x1f0] ;  /* 0x0001f00001257983 */ /* 0x000f280000300800 */
[----:B------:R-:W4:Y:S01]  /*ec50*/  LDL.LU R36, [R1+0x110] ;  /* 0x0001100001247983 */ /* 0x000f220000300800 */
[----:B------:R-:W-:-:S03]  /*ec60*/  FADD R18, R44, R18 ;  /* 0x000000122c127221 */ /* 0x000fc60000000000 */
[----:B------:R-:W4:Y:S04]  /*ec70*/  LDL.LU R35, [R1+0x1f4] ;  /* 0x0001f40001237983 */ /* 0x000f280000300800 */
[----:B------:R-:W4:Y:S04]  /*ec80*/  LDL.LU R34, [R1+0x114] ;  /* 0x0001140001227983 */ /* 0x000f280000300800 */
[----:B------:R-:W4:Y:S04]  /*ec90*/  LDL.LU R33, [R1+0x1f8] ;  /* 0x0001f80001217983 */ /* 0x000f280000300800 */
        /* <DEDUP_REMOVED lines=11> */
[----:B------:R-:W4:Y:S01]  /*ed50*/  LDL.LU R24, [R1+0x128] ;  /* 0x0001280001187983 */ /* 0x000f220000300800 */
[----:B------:R-:W-:Y:S01]  /*ed60*/  FADD R14, R48, R14 ;  /* 0x0000000e300e7221 */ /* 0x000fe20000000000 */
[----:B------:R-:W-:Y:S01]  /*ed70*/  FADD R13, R49, R13 ;  /* 0x0000000d310d7221 */ /* 0x000fe20000000000 */
[----:B------:R-:W-:Y:S01]  /*ed80*/  FADD R12, R50, R12 ;  /* 0x0000000c320c7221 */ /* 0x000fe20000000000 */
[----:B------:R-:W-:Y:S01]  /*ed90*/  FADD R11, R51, R11 ;  /* 0x0000000b330b7221 */ /* 0x000fe20000000000 */
[----:B------:R-:W-:Y:S01]  /*eda0*/  FADD R10, R52, R10 ;  /* 0x0000000a340a7221 */ /* 0x000fe20000000000 */
[----:B------:R-:W-:Y:S01]  /*edb0*/  FADD R9, R53, R9 ;  /* 0x0000000935097221 */ /* 0x000fe20000000000 */
[----:B------:R-:W-:Y:S01]  /*edc0*/  FADD R8, R54, R8 ;  /* 0x0000000836087221 */ /* 0x000fe20000000000 */
[----:B------:R-:W-:Y:S02]  /*edd0*/  FADD R7, R55, R7 ;  /* 0x0000000737077221 */ /* 0x000fe40000000000 */
        /* <DEDUP_REMOVED lines=26> */
[----:B--2---:R-:W2:Y:S04]  /*ef80*/  LDL.LU R61, [R1+0x240] ;  /* 0x00024000013d7983 */ /* 0x004ea80000300800 */
[----:B------:R-:W2:Y:S04]  /*ef90*/  LDL.LU R60, [R1+0xe0] ;  /* 0x0000e000013c7983 */ /* 0x000ea80000300800 */
[----:B---3--:R-:W3:Y:S04]  /*efa0*/  LDL.LU R59, [R1+0x244] ;  /* 0x00024400013b7983 */ /* 0x008ee80000300800 */
[----:B------:R-:W3:Y:S04]  /*efb0*/  LDL.LU R58, [R1+0xe4] ;  /* 0x0000e400013a7983 */ /* 0x000ee80000300800 */
        /* <DEDUP_REMOVED lines=10> */
[----:B------:R-:W4:Y:S04]  /*f060*/  LDL.LU R4, [R1+0x25c] ;  /* 0x00025c0001047983 */ /* 0x000f280000300800 */
[----:B------:R-:W4:Y:S04]  /*f070*/  LDL.LU R5, [R1+0xfc] ;  /* 0x0000fc0001057983 */ /* 0x000f280000300800 */
[----:B------:R-:W4:Y:S01]  /*f080*/  LDL.LU R6, [R1+0x260] ;  /* 0x0002600001067983 */ /* 0x000f220000300800 */
[----:B------:R-:W-:Y:S01]  /*f090*/  FADD R2, R0, R2 ;  /* 0x0000000200027221 */ /* 0x000fe20000000000 */
[----:B------:R-:W-:Y:S01]  /*f0a0*/  FADD R39, R3, R39 ;  /* 0x0000002703277221 */ /* 0x000fe20000000000 */
[----:B------:R-:W-:Y:S01]  /*f0b0*/  FADD R37, R38, R37 ;  /* 0x0000002526257221 */ /* 0x000fe20000000000 */
[----:B------:R-:W-:Y:S01]  /*f0c0*/  FADD R35, R36, R35 ;  /* 0x0000002324237221 */ /* 0x000fe20000000000 */
[----:B------:R-:W-:Y:S01]  /*f0d0*/  FADD R33, R34, R33 ;  /* 0x0000002122217221 */ /* 0x000fe20000000000 */
[----:B------:R-:W-:Y:S01]  /*f0e0*/  STL [R1+0x1e8], R2 ;  /* 0x0001e80201007387 */ /* 0x000fe20000100800 */
[----:B------:R-:W-:Y:S01]  /*f0f0*/  FADD R31, R32, R31 ;  /* 0x0000001f201f7221 */ /* 0x000fe20000000000 */
[----:B------:R-:W-:-:S02]  /*f100*/  FADD R29, R30, R29 ;  /* 0x0000001d1e1d7221 */ /* 0x000fc40000000000 */
[----:B------:R-:W-:Y:S01]  /*f110*/  STL [R1+0x1ec], R39 ;  /* 0x0001ec2701007387 */ /* 0x000fe20000100800 */
[----:B------:R-:W-:-:S03]  /*f120*/  FADD R27, R28, R27 ;  /* 0x0000001b1c1b7221 */ /* 0x000fc60000000000 */
[----:B------:R-:W-:Y:S04]  /*f130*/  STL [R1+0x1f0], R37 ;  /* 0x0001f02501007387 */ /* 0x000fe80000100800 */
[----:B------:R-:W-:Y:S01]  /*f140*/  STL [R1+0x1f4], R35 ;  /* 0x0001f42301007387 */ /* 0x000fe20000100800 */
[----:B------:R-:W-:-:S03]  /*f150*/  FADD R25, R26, R25 ;  /* 0x000000191a197221 */ /* 0x000fc60000000000 */
[----:B------:R-:W-:Y:S04]  /*f160*/  STL [R1+0x1f8], R33 ;  /* 0x0001f82101007387 */ /* 0x000fe80000100800 */
[----:B------:R-:W-:Y:S04]  /*f170*/  STL [R1+0x1fc], R31 ;  /* 0x0001fc1f01007387 */ /* 0x000fe80000100800 */
[----:B------:R-:W-:Y:S04]  /*f180*/  STL [R1+0x200], R29 ;  /* 0x0002001d01007387 */ /* 0x000fe80000100800 */
[----:B------:R-:W-:Y:S04]  /*f190*/  STL [R1+0x204], R27 ;  /* 0x0002041b01007387 */ /* 0x000fe80000100800 */
[----:B------:R-:W-:Y:S01]  /*f1a0*/  STL [R1+0x208], R25 ;  /* 0x0002081901007387 */ /* 0x000fe20000100800 */
[----:B------:R-:W-:Y:S01]  /*f1b0*/  FADD R55, R24, R55 ;  /* 0x0000003718377221 */ /* 0x000fe20000000000 */
[----:B------:R-:W-:-:S04]  /*f1c0*/  FADD R53, R54, R53 ;  /* 0x0000003536357221 */ /* 0x000fc80000000000 */
        /* <DEDUP_REMOVED lines=34> */
[----:B------:R-:W-:Y:S04]  /*f3f0*/  STL [R1+0x250], R85 ;  /* 0x0002505501007387 */ /* 0x000fe80000100800 */
[----:B------:R-:W-:Y:S01]  /*f400*/  STL [R1+0x254], R83 ;  /* 0x0002545301007387 */ /* 0x000fe20000100800 */
[----:B------:R-:W-:Y:S01]  /*f410*/  FADD R81, R82, R81 ;  /* 0x0000005152517221 */ /* 0x000fe20000000000 */
[----:B------:R-:W-:Y:S02]  /*f420*/  FADD R4, R80, R4 ;  /* 0x0000000450047221 */ /* 0x000fe40000000000 */
[----:B------:R-:W2:Y:S04]  /*f430*/  LDL.LU R80, [R1+0x80] ;  /* 0x0000800001507983 */ /* 0x000ea80000300800 */
[----:B------:R0:W-:Y:S01]  /*f440*/  STL [R1+0x258], R81 ;  /* 0x0002585101007387 */ /* 0x0001e20000100800 */
[----:B------:R-:W-:-:S03]  /*f450*/  FADD R6, R5, R6 ;  /* 0x0000000605067221 */ /* 0x000fc60000000000 */
[----:B0-----:R-:W2:Y:S04]  /*f460*/  LDL.LU R81, [R1+0x264] ;  /* 0x0002640001517983 */ /* 0x001ea80000300800 */
[----:B------:R0:W-:Y:S04]  /*f470*/  STL [R1+0x25c], R4 ;  /* 0x00025c0401007387 */ /* 0x0001e80000100800 */
[----:B------:R-:W3:Y:S04]  /*f480*/  LDL.LU R82, [R1+0x84] ;  /* 0x0000840001527983 */ /* 0x000ee80000300800 */
[----:B------:R1:W-:Y:S04]  /*f490*/  STL [R1+0x260], R6 ;  /* 0x0002600601007387 */ /* 0x0003e80000100800 */
[----:B------:R-:W3:Y:S04]  /*f4a0*/  LDL.LU R83, [R1+0x268] ;  /* 0x0002680001537983 */ /* 0x000ee80000300800 */
        /* <DEDUP_REMOVED lines=58> */
[----:B--2---:R-:W-:-:S03]  /*f850*/  FADD R81, R80, R81 ;  /* 0x0000005150517221 */ /* 0x004fc60000000000 */
[----:B------:R-:W2:Y:S04]  /*f860*/  LDL.LU R80, [R1+0x760] ;  /* 0x0007600001507983 */ /* 0x000ea80000300800 */
[----:B------:R0:W-:Y:S01]  /*f870*/  STL [R1+0x264], R81 ;  /* 0x0002645101007387 */ /* 0x0001e20000100800 */
[----:B---3--:R-:W-:-:S03]  /*f880*/  FADD R83, R82, R83 ;  /* 0x0000005352537221 */ /* 0x008fc60000000000 */
[----:B0-----:R-:W3:Y:S04]  /*f890*/  LDL.LU R81, [R1+0x75c] ;  /* 0x00075c0001517983 */ /* 0x001ee80000300800 */
[----:B------:R-:W3:Y:S01]  /*f8a0*/  LDL.LU R82, [R1+0x758] ;  /* 0x0007580001527983 */ /* 0x000ee20000300800 */
[----:B----4-:R-:W-:-:S03]  /*f8b0*/  FADD R85, R84, R85 ;  /* 0x0000005554557221 */ /* 0x010fc60000000000 */
[----:B------:R0:W-:Y:S01]  /*f8c0*/  STL [R1+0x268], R83 ;  /* 0x0002685301007387 */ /* 0x0001e20000100800 */
[----:B------:R-:W-:-:S03]  /*f8d0*/  FADD R87, R86, R87 ;  /* 0x0000005756577221 */ /* 0x000fc60000000000 */
[----:B0-----:R-:W4:Y:S04]  /*f8e0*/  LDL.LU R83, [R1+0x754] ;  /* 0x0007540001537983 */ /* 0x001f280000300800 */
[----:B------:R-:W4:Y:S01]  /*f8f0*/  LDL.LU R84, [R1+0x750] ;  /* 0x0007500001547983 */ /* 0x000f220000300800 */
[----:B------:R-:W-:-:S03]  /*f900*/  FADD R57, R56, R57 ;  /* 0x0000003938397221 */ /* 0x000fc60000000000 */
[----:B------:R0:W-:Y:S01]  /*f910*/  STL [R1+0x26c], R85 ;  /* 0x00026c5501007387 */ /* 0x0001e20000100800 */
[----:B------:R-:W-:-:S03]  /*f920*/  FADD R59, R58, R59 ;  /* 0x0000003b3a3b7221 */ /* 0x000fc60000000000 */
[----:B0-----:R-:W4:Y:S04]  /*f930*/  LDL.LU R85, [R1+0x74c] ;  /* 0x00074c0001557983 */ /* 0x001f280000300800 */
[----:B------:R-:W4:Y:S04]  /*f940*/  LDL.LU R86, [R1+0x748] ;  /* 0x0007480001567983 */ /* 0x000f280000300800 */
[----:B------:R0:W-:Y:S01]  /*f950*/  STL [R1+0x270], R87 ;  /* 0x0002705701007387 */ /* 0x0001e20000100800 */
[----:B------:R-:W-:Y:S01]  /*f960*/  FADD R61, R60, R61 ;  /* 0x0000003d3c3d7221 */ /* 0x000fe20000000000 */
[----:B------:R-:W-:-:S02]  /*f970*/  FADD R63, R62, R63 ;  /* 0x0000003f3e3f7221 */ /* 0x000fc40000000000 */
[----:B0-----:R-:W4:Y:S04]  /*f980*/  LDL.LU R87, [R1+0x744] ;  /* 0x0007440001577983 */ /* 0x001f280000300800 */
[----:B------:R-:W4:Y:S04]  /*f990*/  LDL.LU R56, [R1+0x740] ;  /* 0x0007400001387983 */ /* 0x000f280000300800 */
[----:B------:R0:W-:Y:S01]  /*f9a0*/  STL [R1+0x274], R57 ;  /* 0x0002743901007387 */ /* 0x0001e20000100800 */
[----:B------:R-:W-:-:S03]  /*f9b0*/  FADD R65, R64, R65 ;  /* 0x0000004140417221 */ /* 0x000fc60000000000 */
        /* <DEDUP_REMOVED lines=24> */
[----:B------:R-:W-:Y:S01]  /*fb40*/  FADD R38, R39, R38 ;  /* 0x0000002627267221 */ /* 0x000fe20000000000 */
[----:B------:R-:W-:Y:S01]  /*fb50*/  FADD R36, R37, R36 ;  /* 0x0000002425247221 */ /* 0x000fe20000000000 */
[----:B------:R-:W-:Y:S01]  /*fb60*/  FADD R34, R35, R34 ;  /* 0x0000002223227221 */ /* 0x000fe20000000000 */
        /* <DEDUP_REMOVED lines=14> */
[----:B------:R-:W-:Y:S04]  /*fc50*/  STL [R1+0x298], R0 ;  /* 0x0002980001007387 */ /* 0x000fe80000100800 */
[----:B------:R-:W-:Y:S04]  /*fc60*/  STL [R1+0x29c], R3 ;  /* 0x00029c0301007387 */ /* 0x000fe80000100800 */
        /* <DEDUP_REMOVED lines=20> */
[----:B------:R-:W2:Y:S04]  /*fdb0*/  LDL.LU R43, [R1+0x7c] ;  /* 0x00007c00012b7983 */ /* 0x000ea80000300800 */
[----:B------:R0:W-:Y:S04]  /*fdc0*/  STL [R1+0x2d4], R44 ;  /* 0x0002d42c01007387 */ /* 0x0001e80000100800 */
[----:B------:R-:W2:Y:S04]  /*fdd0*/  LDL.LU R33, [R1+0x2e0] ;  /* 0x0002e00001217983 */ /* 0x000ea80000300800 */
[----:B------:R1:W-:Y:S04]  /*fde0*/  STL [R1+0x2d8], R4 ;  /* 0x0002d80401007387 */ /* 0x0003e80000100800 */
[----:B0-----:R-:W3:Y:S04]  /*fdf0*/  LDL.LU R44, [R1] ;  /* 0x00000000012c7983 */ /* 0x001ee80000300800 */
        /* <DEDUP_REMOVED lines=37> */
[----:B0-----:R-:W3:Y:S04]  /*10050*/  LDL.LU R33, [R1+0x328] ;  /* 0x0003280001217983 */ /* 0x001ee80000300800 */
[----:B------:R-:W2:Y:S01]  /*10060*/  LDL.LU R44, [R1+0x6f0] ;  /* 0x0006f000012c7983 */ /* 0x000ea20000300800 */
[----:B----4-:R-:W-:-:S03]  /*10070*/  FADD R35, R45, R35 ;  /* 0x000000232d237221 */ /* 0x010fc60000000000 */
[----:B------:R0:W-:Y:S01]  /*10080*/  STL [R1+0x2e4], R34 ;  /* 0x0002e42201007387 */ /* 0x0001e20000100800 */
[----:B------:R-:W-:-:S03]  /*10090*/  FADD R36, R46, R36 ;  /* 0x000000242e247221 */ /* 0x000fc60000000000 */
[----:B0-----:R-:W4:Y:S04]  /*100a0*/  LDL.LU R34, [R1+0x32c] ;  /* 0x00032c0001227983 */ /* 0x001f280000300800 */
[----:B------:R-:W2:Y:S01]  /*100b0*/  LDL.LU R45, [R1+0x6ec] ;  /* 0x0006ec00012d7983 */ /* 0x000ea20000300800 */
[----:B------:R-:W-:-:S03]  /*100c0*/  FADD R37, R47, R37 ;  /* 0x000000252f257221 */ /* 0x000fc60000000000 */
[----:B------:R0:W-:Y:S01]  /*100d0*/  STL [R1+0x2e8], R35 ;  /* 0x0002e82301007387 */ /* 0x0001e20000100800 */
[----:B------:R-:W-:-:S03]  /*100e0*/  FADD R38, R48, R38 ;  /* 0x0000002630267221 */ /* 0x000fc60000000000 */
[----:B0-----:R-:W2:Y:S04]  /*100f0*/  LDL.LU R35, [R1+0x330] ;  /* 0x0003300001237983 */ /* 0x001ea80000300800 */
[----:B------:R-:W2:Y:S04]  /*10100*/  LDL.LU R46, [R1+0x6e8] ;  /* 0x0006e800012e7983 */ /* 0x000ea80000300800 */
[----:B------:R0:W-:Y:S01]  /*10110*/  STL [R1+0x2ec], R36 ;  /* 0x0002ec2401007387 */ /* 0x0001e20000100800 */
[----:B------:R-:W-:-:S03]  /*10120*/  FADD R39, R0, R39 ;  /* 0x0000002700277221 */ /* 0x000fc60000000000 */
[----:B0-----:R-:W2:Y:S04]  /*10130*/  LDL.LU R36, [R1+0x334] ;  /* 0x0003340001247983 */ /* 0x001ea80000300800 */
[----:B------:R-:W2:Y:S04]  /*10140*/  LDL.LU R47, [R1+0x6e4] ;  /* 0x0006e400012f7983 */ /* 0x000ea80000300800 */
[----:B------:R0:W-:Y:S04]  /*10150*/  STL [R1+0x2f0], R37 ;  /* 0x0002f02501007387 */ /* 0x0001e80000100800 */
[----:B0-----:R-:W2:Y:S04]  /*10160*/  LDL.LU R37, [R1+0x338] ;  /* 0x0003380001257983 */ /* 0x001ea80000300800 */
[----:B------:R-:W2:Y:S04]  /*10170*/  LDL.LU R48, [R1+0x6e0] ;  /* 0x0006e00001307983 */ /* 0x000ea80000300800 */
[----:B------:R0:W-:Y:S04]  /*10180*/  STL [R1+0x2f4], R38 ;  /* 0x0002f42601007387 */ /* 0x0001e80000100800 */
[----:B0-----:R-:W2:Y:S04]  /*10190*/  LDL.LU R38, [R1+0x33c] ;  /* 0x00033c0001267983 */ /* 0x001ea80000300800 */
[----:B------:R0:W-:Y:S04]  /*101a0*/  STL [R1+0x2f8], R39 ;  /* 0x0002f82701007387 */ /* 0x0001e80000100800 */
[----:B0-----:R-:W2:Y:S01]  /*101b0*/  LDL.LU R39, [R1+0x340] ;  /* 0x0003400001277983 */ /* 0x001ea20000300800 */
[----:B------:R-:W-:Y:S01]  /*101c0*/  FADD R3, R2, R3 ;  /* 0x0000000302037221 */ /* 0x000fe20000000000 */
[----:B------:R-:W-:-:S02]  /*101d0*/  FADD R4, R49, R4 ;  /* 0x0000000431047221 */ /* 0x000fc40000000000 */
[----:B------:R-:W2:Y:S01]  /*101e0*/  LDL.LU R0, [R1+0x364] ;  /* 0x0003640001007983 */ /* 0x000ea20000300800 */
[----:B------:R-:W-:-:S03]  /*101f0*/  FADD R5, R50, R5 ;  /* 0x0000000532057221 */ /* 0x000fc60000000000 */
[----:B------:R-:W2:Y:S04]  /*10200*/  LDL.LU R2, [R1+0x368] ;  /* 0x0003680001027983 */ /* 0x000ea80000300800 */
[----:B------:R0:W-:Y:S01]  /*10210*/  STL [R1+0x2fc], R3 ;  /* 0x0002fc0301007387 */ /* 0x0001e20000100800 */
[----:B------:R-:W-:Y:S01]  /*10220*/  FADD R6, R51, R6 ;  /* 0x0000000633067221 */ /* 0x000fe20000000000 */
[----:B------:R-:W-:Y:S02]  /*10230*/  FADD R53, R52, R53 ;  /* 0x0000003534357221 */ /* 0x000fe40000000000 */
[----:B0-----:R-:W2:Y:S04]  /*10240*/  LDL.LU R3, [R1+0x36c] ;  /* 0x00036c0001037983 */ /* 0x001ea80000300800 */
[----:B------:R-:W2:Y:S04]  /*10250*/  LDL.LU R49, [R1+0x6dc] ;  /* 0x0006dc0001317983 */ /* 0x000ea80000300800 */
        /* <DEDUP_REMOVED lines=17> */
[----:B------:R-:W-:Y:S01]  /*10370*/  FADD R31, R30, R31 ;  /* 0x0000001f1e1f7221 */ /* 0x000fe20000000000 */
[----:B------:R-:W-:-:S02]  /*10380*/  FADD R32, R216, R32 ;  /* 0x00000020d8207221 */ /* 0x000fc40000000000 */
[----:B0-----:R-:W2:Y:S04]  /*10390*/  LDL.LU R55, [R1+0x6c4] ;  /* 0x0006c40001377983 */ /* 0x001ea80000300800 */
[----:B------:R-:W2:Y:S04]  /*103a0*/  LDL.LU R24, [R1+0x6c0] ;  /* 0x0006c00001187983 */ /* 0x000ea80000300800 */
[----:B------:R0:W-:Y:S04]  /*103b0*/  STL [R1+0x314], R25 ;  /* 0x0003141901007387 */ /* 0x0001e80000100800 */
        /* <DEDUP_REMOVED lines=10> */
[----:B------:R0:W-:Y:S01]  /*10460*/  STL [R1+0x324], R32 ;  /* 0x0003242001007387 */ /* 0x0001e20000100800 */
[----:B---3--:R-:W-:-:S03]  /*10470*/  FADD R33, R217, R33 ;  /* 0x00000021d9217221 */ /* 0x008fc60000000000 */
[----:B0-----:R-:W3:Y:S04]  /*10480*/  LDL.LU R32, [R1+0x6a0] ;  /* 0x0006a00001207983 */ /* 0x001ee80000300800 */
[----:B------:R-:W3:Y:S04]  /*10490*/  LDL.LU R216, [R1+0x360] ;  /* 0x0003600001d87983 */ /* 0x000ee80000300800 */
[----:B------:R0:W-:Y:S01]  /*104a0*/  STL [R1+0x328], R33 ;  /* 0x0003282101007387 */ /* 0x0001e20000100800 */
[----:B----4-:R-:W-:-:S03]  /*104b0*/  FADD R34, R218, R34 ;  /* 0x00000022da227221 */ /* 0x010fc60000000000 */
[----:B0-----:R-:W4:Y:S04]  /*104c0*/  LDL.LU R33, [R1+0x69c] ;  /* 0x00069c0001217983 */ /* 0x001f280000300800 */
[----:B------:R-:W4:Y:S04]  /*104d0*/  LDL.LU R217, [R1+0x35c] ;  /* 0x00035c0001d97983 */ /* 0x000f280000300800 */
[----:B------:R0:W-:Y:S01]  /*104e0*/  STL [R1+0x32c], R34 ;  /* 0x00032c2201007387 */ /* 0x0001e20000100800 */
[----:B--2---:R-:W-:-:S03]  /*104f0*/  FADD R35, R219, R35 ;  /* 0x00000023db237221 */ /* 0x004fc60000000000 */
        /* <DEDUP_REMOVED lines=20> */
[----:B------:R-:W2:Y:S01]  /*10640*/  LDL.LU R223, [R1+0x344] ;  /* 0x0003440001df7983 */ /* 0x000ea20000300800 */
[----:B-----5:R-:W-:Y:S01]  /*10650*/  FADD R3, R202, R3 ;  /* 0x00000003ca037221 */ /* 0x020fe20000000000 */
[----:B------:R-:W-:Y:S01]  /*10660*/  FADD R0, R200, R0 ;  /* 0x00000000c8007221 */ /* 0x000fe20000000000 */
[----:B------:R-:W-:Y:S01]  /*10670*/  FADD R2, R201, R2 ;  /* 0x00000002c9027221 */ /* 0x000fe20000000000 */
[----:B---3--:R-:W-:Y:S01]  /*10680*/  FADD R216, R231, R216 ;  /* 0x000000d8e7d87221 */ /* 0x008fe20000000000 */
[----:B----4-:R-:W-:Y:S01]  /*10690*/  FADD R217, R230, R217 ;  /* 0x000000d9e6d97221 */ /* 0x010fe20000000000 */
[----:B--2---:R-:W-:Y:S01]  /*106a0*/  FADD R218, R229, R218 ;  /* 0x000000dae5da7221 */ /* 0x004fe20000000000 */
[----:B------:R-:W-:Y:S01]  /*106b0*/  FADD R219, R228, R219 ;  /* 0x000000dbe4db7221 */ /* 0x000fe20000000000 */
[----:B------:R-:W-:Y:S01]  /*106c0*/  FADD R220, R227, R220 ;  /* 0x000000dce3dc7221 */ /* 0x000fe20000000000 */
[----:B------:R-:W-:Y:S01]  /*106d0*/  FADD R221, R226, R221 ;  /* 0x000000dde2dd7221 */ /* 0x000fe20000000000 */
[----:B------:R-:W-:Y:S01]  /*106e0*/  FADD R222, R225, R222 ;  /* 0x000000dee1de7221 */ /* 0x000fe20000000000 */
[----:B------:R-:W-:-:S05]  /*106f0*/  FADD R223, R224, R223 ;  /* 0x000000dfe0df7221 */ /* 0x000fca0000000000 */
[----:B------:R-:W-:Y:S04]  /*10700*/  STL [R1+0x344], R223 ;  /* 0x000344df01007387 */ /* 0x000fe80000100800 */
[----:B------:R-:W-:Y:S04]  /*10710*/  STL [R1+0x348], R222 ;  /* 0x000348de01007387 */ /* 0x000fe80000100800 */
[----:B------:R-:W-:Y:S04]  /*10720*/  STL [R1+0x34c], R221 ;  /* 0x00034cdd01007387 */ /* 0x000fe80000100800 */
[----:B------:R-:W-:Y:S04]  /*10730*/  STL [R1+0x350], R220 ;  /* 0x000350dc01007387 */ /* 0x000fe80000100800 */
[----:B------:R-:W-:Y:S04]  /*10740*/  STL [R1+0x354], R219 ;  /* 0x000354db01007387 */ /* 0x000fe80000100800 */
[----:B------:R-:W-:Y:S04]  /*10750*/  STL [R1+0x358], R218 ;  /* 0x000358da01007387 */ /* 0x000fe80000100800 */
[----:B------:R-:W-:Y:S04]  /*10760*/  STL [R1+0x35c], R217 ;  /* 0x00035cd901007387 */ /* 0x000fe80000100800 */
[----:B------:R-:W-:Y:S04]  /*10770*/  STL [R1+0x360], R216 ;  /* 0x000360d801007387 */ /* 0x000fe80000100800 */
[----:B------:R0:W-:Y:S04]  /*10780*/  STL [R1+0x36c], R3 ;  /* 0x00036c0301007387 */ /* 0x0001e80000100800 */
[----:B------:R-:W-:Y:S04]  /*10790*/  STL [R1+0x364], R0 ;  /* 0x0003640001007387 */ /* 0x000fe80000100800 */
[----:B0-----:R-:W2:Y:S04]  /*107a0*/  LDL.LU R3, [R1+0x37c] ;  /* 0x00037c0001037983 */ /* 0x001ea80000300800 */
[----:B------:R0:W-:Y:S04]  /*107b0*/  STL [R1+0x368], R2 ;  /* 0x0003680201007387 */ /* 0x0001e80000100800 */
[----:B0-----:R-:W3:Y:S04]  /*107c0*/  LDL.LU R2, [R1+0x380] ;  /* 0x0003800001027983 */ /* 0x001ee80000300800 */
[----:B------:R-:W4:Y:S01]  /*107d0*/  LDL.LU R0, [R1+0x384] ;  /* 0x0003840001007983 */ /* 0x000f220000300800 */
[----:B------:R-:W-:Y:S01]  /*107e0*/  FADD R4, R203, R4 ;  /* 0x00000004cb047221 */ /* 0x000fe20000000000 */
[----:B------:R-:W-:Y:S01]  /*107f0*/  FADD R5, R204, R5 ;  /* 0x00000005cc057221 */ /* 0x000fe20000000000 */
[----:B------:R-:W-:-:S03]  /*10800*/  FADD R6, R205, R6 ;  /* 0x00000006cd067221 */ /* 0x000fc60000000000 */
[----:B------:R0:W-:Y:S04]  /*10810*/  STL [R1+0x370], R4 ;  /* 0x0003700401007387 */ /* 0x0001e80000100800 */
[----:B------:R-:W4:Y:S04]  /*10820*/  LDL.LU R205, [R1+0x394] ;  /* 0x0003940001cd7983 */ /* 0x000f280000300800 */
[----:B------:R1:W-:Y:S04]  /*10830*/  STL [R1+0x374], R5 ;  /* 0x0003740501007387 */ /* 0x0003e80000100800 */
        /* <DEDUP_REMOVED lines=25> */
[----:B--2---:R-:W-:-:S05]  /*109d0*/  FADD R3, R206, R3 ;  /* 0x00000003ce037221 */ /* 0x004fca0000000000 */
[----:B------:R0:W-:Y:S01]  /*109e0*/  STL [R1+0x37c], R3 ;  /* 0x00037c0301007387 */ /* 0x0001e20000100800 */
[----:B---3--:R-:W-:-:S03]  /*109f0*/  FADD R2, R207, R2 ;  /* 0x00000002cf027221 */ /* 0x008fc60000000000 */
[----:B0-----:R1:W5:Y:S01]  /*10a00*/  LDL.LU R3, [R1+0x680] ;  /* 0x0006800001037983 */ /* 0x0013620000300800 */
[----:B----4-:R-:W-:-:S03]  /*10a10*/  FADD R0, R208, R0 ;  /* 0x00000000d0007221 */ /* 0x010fc60000000000 */
[----:B------:R-:W2:Y:S04]  /*10a20*/  LDL.LU R206, [R1+0x390] ;  /* 0x0003900001ce7983 */ /* 0x000ea80000300800 */
[----:B------:R0:W-:Y:S04]  /*10a30*/  STL [R1+0x380], R2 ;  /* 0x0003800201007387 */ /* 0x0001e80000100800 */
[----:B0-----:R1:W5:Y:S04]  /*10a40*/  LDL.LU R2, [R1+0x67c] ;  /* 0x00067c0001027983 */ /* 0x0013680000300800 */
[----:B------:R-:W3:Y:S04]  /*10a50*/  LDL.LU R207, [R1+0x38c] ;  /* 0x00038c0001cf7983 */ /* 0x000ee80000300800 */
[----:B------:R0:W-:Y:S04]  /*10a60*/  STL [R1+0x384], R0 ;  /* 0x0003840001007387 */ /* 0x0001e80000100800 */
[----:B0-----:R1:W5:Y:S04]  /*10a70*/  LDL.LU R0, [R1+0x678] ;  /* 0x0006780001007983 */ /* 0x0013680000300800 */
        /* <DEDUP_REMOVED lines=26> */
[----:B--2---:R-:W-:Y:S01]  /*10c20*/  FADD R206, R211, R206 ;  /* 0x000000ced3ce7221 */ /* 0x004fe20000000000 */
[----:B---3--:R-:W-:Y:S01]  /*10c30*/  FADD R207, R210, R207 ;  /* 0x000000cfd2cf7221 */ /* 0x008fe20000000000 */
[----:B----4-:R-:W-:-:S05]  /*10c40*/  FADD R208, R209, R208 ;  /* 0x000000d0d1d07221 */ /* 0x010fca0000000000 */
        /* <DEDUP_REMOVED lines=25> */
[----:B------:R-:W4:Y:S04]  /*10de0*/  LDL.LU R211, [R1+0x3f8] ;  /* 0x0003f80001d37983 */ /* 0x000f280000300800 */
[----:B------:R1:W-:Y:S04]  /*10df0*/  STL [R1+0x3ec], R4 ;  /* 0x0003ec0401007387 */ /* 0x0003e80000100800 */
[----:B------:R-:W4:Y:S04]  /*10e00*/  LDL.LU R210, [R1+0x3fc] ;  /* 0x0003fc0001d27983 */ /* 0x000f280000300800 */
[----:B------:R1:W-:Y:S04]  /*10e10*/  STL [R1+0x3f0], R5 ;  /* 0x0003f00501007387 */ /* 0x0003e80000100800 */
[----:B------:R-:W4:Y:S04]  /*10e20*/  LDL.LU R209, [R1+0x400] ;  /* 0x0004000001d17983 */ /* 0x000f280000300800 */
[----:B------:R1:W-:Y:S04]  /*10e30*/  STL [R1+0x3f4], R6 ;  /* 0x0003f40601007387 */ /* 0x0003e80000100800 */
[----:B0-----:R-:W4:Y:S04]  /*10e40*/  LDL.LU R208, [R1+0x404] ;  /* 0x0004040001d07983 */ /* 0x001f280000300800 */
[----:B--2---:R-:W2:Y:S04]  /*10e50*/  LDL.LU R207, [R1+0x408] ;  /* 0x0004080001cf7983 */ /* 0x004ea80000300800 */
[----:B---3--:R-:W3:Y:S04]  /*10e60*/  LDL.LU R206, [R1+0x40c] ;  /* 0x00040c0001ce7983 */ /* 0x008ee80000300800 */
[----:B----4-:R-:W4:Y:S04]  /*10e70*/  LDL.LU R205, [R1+0x410] ;  /* 0x0004100001cd7983 */ /* 0x010f280000300800 */
[----:B-1----:R-:W4:Y:S04]  /*10e80*/  LDL.LU R204, [R1+0x414] ;  /* 0x0004140001cc7983 */ /* 0x002f280000300800 */
        /* <DEDUP_REMOVED lines=23> */
[----:B------:R-:W-:Y:S01]  /*11000*/  FADD R211, R173, R211 ;  /* 0x000000d3add37221 */ /* 0x000fe20000000000 */
[----:B------:R-:W-:-:S04]  /*11010*/  FADD R210, R174, R210 ;  /* 0x000000d2aed27221 */ /* 0x000fc80000000000 */
[----:B------:R0:W-:Y:S01]  /*11020*/  STL [R1+0x3f8], R211 ;  /* 0x0003f8d301007387 */ /* 0x0001e20000100800 */
[----:B------:R-:W-:-:S03]  /*11030*/  FADD R209, R175, R209 ;  /* 0x000000d1afd17221 */ /* 0x000fc60000000000 */
[----:B------:R1:W-:Y:S01]  /*11040*/  STL [R1+0x3fc], R210 ;  /* 0x0003fcd201007387 */ /* 0x0003e20000100800 */
[----:B------:R-:W-:-:S03]  /*11050*/  FADD R208, R176, R208 ;  /* 0x000000d0b0d07221 */ /* 0x000fc60000000000 */
        /* <DEDUP_REMOVED lines=57> */
[----:B------:R-:W4:Y:S04]  /*113f0*/  LDL.LU R209, [R1+0x47c] ;  /* 0x00047c0001d17983 */ /* 0x000f280000300800 */
[----:B------:R1:W-:Y:S04]  /*11400*/  STL [R1+0x470], R6 ;  /* 0x0004700601007387 */ /* 0x0003e80000100800 */
[----:B--2---:R-:W2:Y:S04]  /*11410*/  LDL.LU R208, [R1+0x480] ;  /* 0x0004800001d07983 */ /* 0x004ea80000300800 */
        /* <DEDUP_REMOVED lines=27> */
[----:B------:R-:W-:Y:S01]  /*115d0*/  FADD R211, R140, R211 ;  /* 0x000000d38cd37221 */ /* 0x000fe20000000000 */
[----:B------:R-:W-:-:S04]  /*115e0*/  FADD R210, R141, R210 ;  /* 0x000000d28dd27221 */ /* 0x000fc80000000000 */
        /* <DEDUP_REMOVED lines=334> */
[----:B------:R-:W-:Y:S01]  /*12ad0*/  FADD R5, R38, R5 ;  /* 0x0000000526057221 */ /* 0x000fe20000000000 */
[----:B------:R-:W-:-:S05]  /*12ae0*/  FADD R6, R6, R39 ;  /* 0x0000002706067221 */ /* 0x000fca0000000000 */
[----:B------:R1:W-:Y:S04]  /*12af0*/  STL [R1+0x660], R6 ;  /* 0x0006600601007387 */ /* 0x0003e80000100800 */
[----:B------:R1:W-:Y:S04]  /*12b00*/  STL [R1+0x658], R4 ;  /* 0x0006580401007387 */ /* 0x0003e80000100800 */
[----:B------:R1:W-:Y:S02]  /*12b10*/  STL [R1+0x65c], R5 ;  /* 0x00065c0501007387 */ /* 0x0003e40000100800 */
.L_x_29:
[----:B-1----:R-:W1:Y:S02]  /*12b20*/  LDC R4, c[0x0][0x28c] ;  /* 0x0000a300ff047b82 */ /* 0x002e640000000800 */
[----:B-1----:R-:W-:-:S13]  /*12b30*/  ISETP.GE.AND P0, PT, R4, 0x1, PT ;  /* 0x000000010400780c */ /* 0x002fda0003f06270 */
[----:B------:R-:W-:Y:S05]  /*12b40*/  @!P0 BRA `(.L_x_30) ;  /* 0x0000000000488947 */ /* 0x000fea0003800000 */
[----:B------:R-:W-:-:S06]  /*12b50*/  UISETP.NE.AND UP0, UPT, UR40, 0x3, UPT ;  /* 0x000000032800788c */ /* 0x000fcc000bf05270 */
[----:B------:R-:W-:-:S13]  /*12b60*/  PLOP3.LUT P0, PT, PT, PT, UP0, 0x80, 0x0 ;  /* 0x000000000000781c */ /* 0x000fda0003f0f008 */
[----:B------:R-:W-:Y:S05]  /*12b70*/  @!P0 BRA `(.L_x_31) ;  /* 0x0000000000048947 */ /* 0x000fea0003800000 */
[----:B------:R-:W-:Y:S01]  /*12b80*/  BPT.TRAP 0x1 ;  /* 0x000000040000795c */ /* 0x000fe20000300000 */
.L_x_31:
[----:B------:R-:W-:-:S04]  /*12b90*/  UISETP.LT.AND UP0, UPT, UR41, 0x1, UPT ;  /* 0x000000012900788c */ /* 0x000fc8000bf01270 */
[----:B------:R-:W-:Y:S02]  /*12ba0*/  USEL UR14, UR41, 0x1, UP0 ;  /* 0x00000001290e7887 */ /* 0x000fe40008000000 */
[----:B------:R-:W-:Y:S02]  /*12bb0*/  UISETP.GT.U32.AND UP0, UPT, UR4, 0x1, UPT ;  /* 0x000000010400788c */ /* 0x000fe4000bf04070 */
[----:B------:R-:W-:-:S04]  /*12bc0*/  UIADD3 UR14, UR38, UR41, -UR14 ;  /* 0x00000029260e7290 */ /* 0x000fc8000fffe80e */
[----:B------:R-:W-:Y:S01]  /*12bd0*/  UIMAD.WIDE.U32 UR12, UR14, -0x33333333, URZ ;  /* 0xcccccccd0e0c78a5 */ /* 0x000fe2000f8e003f */
[----:B------:R-:W-:-:S03]  /*12be0*/  PLOP3.LUT P0, PT, PT, PT, UP0, 0x80, 0x0 ;  /* 0x000000000000781c */ /* 0x000fc60003f0f008 */
[----:B------:R-:W-:-:S04]  /*12bf0*/  USHF.R.U32.HI UR12, URZ, 0x3, UR13 ;  /* 0x000000033f0c7899 */ /* 0x000fc8000801160d */
[----:B------:R-:W-:-:S04]  /*12c00*/  UIMAD UR14, UR12, -0xa, UR14 ;  /* 0xfffffff60c0e78a4 */ /* 0x000fc8000f8e020e */
[----:B------:R-:W-:-:S04]  /*12c10*/  ULEA UR14, UR14, UR11, 0x3 ;  /* 0x0000000b0e0e7291 */ /* 0x000fc8000f8e183f */
[----:B------:R-:W-:-:S04]  /*12c20*/  UIADD3 UR14, UR14, 0x50, URZ ;  /* 0x000000500e0e7890 */ /* 0x000fc8000fffe03f */
[----:B------:R-:W-:-:S09]  /*12c30*/  UPRMT UR14, URZ, 0x654, UR14 ;  /* 0x000006543f0e7896 */ /* 0x000fd2000800000e */
[----:B------:R-:W-:Y:S01]  /*12c40*/  SYNCS.ARRIVE.TRANS64.RED.A1T0 RZ, [UR14], RZ ;  /* 0x000000ffffff79a7 */ /* 0x000fe2000810040e */
[----:B------:R-:W-:Y:S05]  /*12c50*/  @P0 BRA `(.L_x_30) ;  /* 0x0000000000040947 */ /* 0x000fea0003800000 */
[----:B------:R-:W-:Y:S01]  /*12c60*/  BPT.TRAP 0x1 ;  /* 0x000000040000795c */ /* 0x000fe20000300000 */
.L_x_30:
[----:B------:R-:W4:Y:S01]  /*12c70*/  LDL.LU R26, [R1+0x668] ;  /* 0x00066800011a7983 */ /* 0x000f220000300800 */
[----:B------:R-:W1:Y:S01]  /*12c80*/  LDC R24, c[0x0][0x288] ;  /* 0x0000a200ff187b82 */ /* 0x000e620000000800 */
[----:B------:R-:W0:Y:S01]  /*12c90*/  S2R R27, SR_TID.X ;  /* 0x00000000001b7919 */ /* 0x000e220000002100 */
[----:B------:R-:W-:Y:S02]  /*12ca0*/  UIADD3 UR38, UR41, UR38, URZ ;  /* 0x0000002629267290 */ /* 0x000fe4000fffe03f */
[----:B------:R-:W-:Y:S01]  /*12cb0*/  UISETP.GE.U32.AND UP1, UPT, UR41, 0xa, UPT ;  /* 0x0000000a2900788c */ /* 0x000fe2000bf26070 */
[----:B------:R-:W2:Y:S01]  /*12cc0*/  LDL.LU R25, [R1+0x664] ;  /* 0x0006640001197983 */ /* 0x000ea20000300800 */
[----:B------:R-:W-:Y:S01]  /*12cd0*/  UISETP.GT.U32.AND UP0, UPT, UR38, 0x9, UPT ;  /* 0x000000092600788c */ /* 0x000fe2000bf04070 */
[----:B------:R-:W-:Y:S01]  /*12ce0*/  IMAD.MOV.U32 R222, RZ, RZ, -0x1 ;  /* 0xffffffffffde7424 */ /* 0x000fe200078e00ff */
[----:B------:R-:W-:Y:S01]  /*12cf0*/  ULDC UR11, c[0x0][0x284] ;  /* 0x0000a100000b7ab9 */ /* 0x000fe20000000800 */
[----:B------:R-:W-:Y:S01]  /*12d00*/  USHF.R.S32.HI UR14, URZ, 0x1f, UR44 ;  /* 0x0000001f3f0e7899 */ /* 0x000fe2000801142c */
[----:B------:R-:W-:Y:S01]  /*12d10*/  ULDC.64 UR16, c[0x0][0x5d0] ;  /* 0x0001740000107ab9 */ /* 0x000fe20000000a00 */
[----:B------:R-:W-:-:S04]  /*12d20*/  UISETP.LT.U32.AND UP0, UPT, UR41, 0xa, UP0 ;  /* 0x0000000a2900788c */ /* 0x000fc80008701070 */
[----:B------:R-:W-:Y:S02]  /*12d30*/  @UP1 UIMAD.WIDE.U32 UR12, UR38, -0x33333333, URZ ;  /* 0xcccccccd260c18a5 */ /* 0x000fe4000f8e003f */
[----:B------:R-:W-:Y:S02]  /*12d40*/  USEL UR15, URZ, 0x1, !UP0 ;  /* 0x000000013f0f7887 */ /* 0x000fe4000c000000 */
[----:B------:R-:W-:Y:S02]  /*12d50*/  @UP1 USHF.R.U32.HI UR12, URZ, 0x3, UR13 ;  /* 0x000000033f0c1899 */ /* 0x000fe4000801160d */
[----:B------:R-:W-:-:S04]  /*12d60*/  ULOP3.LUT UR39, UR39, UR15, URZ, 0x3c, !UPT ;  /* 0x0000000f27277292 */ /* 0x000fc8000f8e3c3f */
[----:B------:R-:W-:Y:S01]  /*12d70*/  @UP1 ULOP3.LUT UR39, UR39, 0x1, UR12, 0x78, !UPT ;  /* 0x0000000127271892 */ /* 0x000fe2000f8e780c */
[--C-:B0-----:R-:W-:Y:S02]  /*12d80*/  SHF.R.U32.HI R5, RZ, 0x2, R27.reuse ;  /* 0x00000002ff057819 */ /* 0x101fe4000001161b */
[----:B------:R-:W-:Y:S02]  /*12d90*/  LOP3.LUT R6, R27, 0x60, RZ, 0xc0, !PT ;  /* 0x000000601b067812 */ /* 0x000fe400078ec0ff */
[----:B------:R-:W-:Y:S02]  /*12da0*/  SHF.R.U32.HI R28, RZ, 0x7, R27 ;  /* 0x00000007ff1c7819 */ /* 0x000fe4000001161b */
[----:B------:R-:W-:Y:S02]  /*12db0*/  LOP3.LUT R5, R5, 0x7, RZ, 0xc0, !PT ;  /* 0x0000000705057812 */ /* 0x000fe400078ec0ff */
[----:B------:R-:W-:Y:S02]  /*12dc0*/  SHF.R.U32.HI R6, RZ, 0x1, R6 ;  /* 0x00000001ff067819 */ /* 0x000fe40000011606 */
[----:B------:R-:W-:-:S02]  /*12dd0*/  LOP3.LUT R28, R28, 0x1, RZ, 0xc0, !PT ;  /* 0x000000011c1c7812 */ /* 0x000fc400078ec0ff */
[--C-:B------:R-:W-:Y:S02]  /*12de0*/  IADD3 R4, RZ, -R6, -R5.reuse ;  /* 0x80000006ff047210 */ /* 0x100fe40007ffe805 */
[----:B------:R-:W-:Y:S01]  /*12df0*/  LOP3.LUT R29, R27, 0x3, RZ, 0xc0, !PT ;  /* 0x000000031b1d7812 */ /* 0x000fe200078ec0ff */
[C---:B------:R-:W-:Y:S02]  /*12e00*/  IMAD.SHL.U32 R34, R28.reuse, 0x40, RZ ;  /* 0x000000401c227824 */ /* 0x040fe400078e00ff */
[----:B------:R-:W-:Y:S02]  /*12e10*/  IMAD R28, R28, -0x40, R4 ;  /* 0xffffffc01c1c7824 */ /* 0x000fe400078e0204 */
[----:B-1----:R-:W-:Y:S01]  /*12e20*/  IMAD R29, R29, -0x2, R24 ;  /* 0xfffffffe1d1d7824 */ /* 0x002fe200078e0218 */
[----:B------:R-:W-:Y:S01]  /*12e30*/  LOP3.LUT R34, R34, 0x40, R5, 0xe2, !PT ;  /* 0x0000004022227812 */ /* 0x000fe200078ee205 */
[----:B------:R-:W-:Y:S02]  /*12e40*/  IMAD.SHL.U32 R27, R27, 0x2, RZ ;  /* 0x000000021b1b7824 */ /* 0x000fe400078e00ff */
[----:B----4-:R-:W-:-:S04]  /*12e50*/  IMAD R26, R26, 0xa0, RZ ;  /* 0x000000a01a1a7824 */ /* 0x010fc800078e02ff */
[----:B------:R-:W-:Y:S01]  /*12e60*/  IMAD.IADD R29, R29, 0x1, -R26 ;  /* 0x000000011d1d7824 */ /* 0x000fe200078e0a1a */
[C---:B------:R-:W-:Y:S01]  /*12e70*/  ISETP.GE.AND P0, PT, R26.reuse, R24, PT ;  /* 0x000000181a00720c */ /* 0x040fe20003f06270 */
[----:B------:R-:W-:Y:S01]  /*12e80*/  IMAD.U32 R24, RZ, RZ, UR16 ;  /* 0x00000010ff187e24 */ /* 0x000fe2000f8e00ff */
[----:B------:R-:W-:Y:S01]  /*12e90*/  LOP3.LUT R26, R26, 0x6, R27, 0xf8, !PT ;  /* 0x000000061a1a7812 */ /* 0x000fe200078ef81b */
[C---:B--2---:R-:W-:Y:S02]  /*12ea0*/  IMAD.SHL.U32 R4, R25.reuse, 0x200, RZ ;  /* 0x0000020019047824 */ /* 0x044fe400078e00ff */
[----:B------:R-:W-:Y:S01]  /*12eb0*/  IMAD.WIDE R54, R25, 0x200, RZ ;  /* 0x0000020019367825 */ /* 0x000fe200078e02ff */
[----:B------:R-:W-:Y:S02]  /*12ec0*/  SHF.R.S32.HI R27, RZ, 0x1f, R26 ;  /* 0x0000001fff1b7819 */ /* 0x000fe4000001141a */
[C---:B------:R-:W-:Y:S02]  /*12ed0*/  ISETP.GE.OR P0, PT, R4.reuse, UR11, P0 ;  /* 0x0000000b04007c0c */ /* 0x040fe40008706670 */
[----:B------:R-:W-:Y:S01]  /*12ee0*/  IADD3 R28, -R4, UR11, R28 ;  /* 0x0000000b041c7c10 */ /* 0x000fe2000fffe11c */
[----:B------:R-:W-:Y:S01]  /*12ef0*/  UIMAD UR11, UR14, UR16, URZ ;  /* 0x000000100e0b72a4 */ /* 0x000fe2000f8e023f */
[----:B------:R-:W-:Y:S01]  /*12f00*/  IMAD.WIDE.U32 R24, R24, UR44, R26 ;  /* 0x0000002c18187c25 */ /* 0x000fe2000f8e001a */
[----:B------:R-:W-:-:S02]  /*12f10*/  LOP3.LUT R34, R54, R34, R6, 0xfe, !PT ;  /* 0x0000002236227212 */ /* 0x000fc400078efe06 */
[----:B------:R-:W-:-:S06]  /*12f20*/  UIMAD UR11, UR44, UR17, UR11 ;  /* 0x000000112c0b72a4 */ /* 0x000fcc000f8e020b */
[----:B------:R-:W-:Y:S01]  /*12f30*/  VIADD R25, R25, UR11 ;  /* 0x0000000b19197c36 */ /* 0x000fe20008000000 */
[----:B------:R-:W-:Y:S06]  /*12f40*/  @P0 BRA `(.L_x_32) ;  /* 0x0000026400c40947 */ /* 0x000fec0003800000 */
[----:B------:R-:W0:Y:S01]  /*12f50*/  LDC.64 R4, c[0x0][0x5c8] ;  /* 0x00017200ff047b82 */ /* 0x000e220000000a00 */
[----:B------:R-:W-:Y:S01]  /*12f60*/  FSETP.NEU.AND P0, PT, RZ, UR42, PT ;  /* 0x0000002aff007c0b */ /* 0x000fe2000bf0d000 */
[----:B------:R-:W-:Y:S01]  /*12f70*/  BSSY B0, `(.L_x_32) ;  /* 0x000266e000007945 */ /* 0x000fe20003800000 */
[-C--:B0-----:R-:W-:Y:S02]  /*12f80*/  IMAD R30, R55, R4.reuse, RZ ;  /* 0x00000004371e7224 */ /* 0x081fe400078e02ff */
[----:B------:R-:W-:-:S04]  /*12f90*/  IMAD.WIDE.U32 R24, R34, R4, R24 ;  /* 0x0000000422187225 */ /* 0x000fc800078e0018 */
[----:B------:R-:W-:-:S04]  /*12fa0*/  IMAD R30, R34, R5, R30 ;  /* 0x00000005221e7224 */ /* 0x000fc800078e021e */
[----:B------:R-:W-:Y:S01]  /*12fb0*/  IMAD.IADD R30, R25, 0x1, R30 ;  /* 0x00000001191e7824 */ /* 0x000fe200078e021e */
[----:B------:R-:W-:Y:S06]  /*12fc0*/  @!P0 BRA `(.L_x_33) ;  /* 0x0000016800248947 */ /* 0x000fec0003800000 */
[----:B------:R-:W-:Y:S01]  /*12fd0*/  ISETP.GE.AND P5, PT, R28, 0x189, PT ;  /* 0x000001891c00780c */ /* 0x000fe20003fa6270 */
[----:B------:R-:W-:Y:S01]  /*12fe0*/  ULDC.64 UR12, c[0x0][0x5b8] ;  /* 0x00016e00000c7ab9 */ /* 0x000fe20000000a00 */
[----:B------:R-:W2:Y:S02]  /*12ff0*/  LDL.LU R56, [R1+0x1c0] ;  /* 0x0001c00001387983 */ /* 0x000ea40000300800 */
[C---:B------:R-:W-:Y:S02]  /*13000*/  ISETP.LT.OR P4, PT, R29.reuse, 0x1, !P5 ;  /* 0x000000011d00780c */ /* 0x040fe40006f81670 */
[C---:B------:R-:W-:Y:S02]  /*13010*/  ISETP.LT.OR P1, PT, R29.reuse, 0x2, !P5 ;  /* 0x000000021d00780c */ /* 0x040fe40006f21670 */
[----:B------:R-:W-:Y:S02]  /*13020*/  ISETP.LT.OR P3, PT, R29, 0x9, !P5 ;  /* 0x000000091d00780c */ /* 0x000fe40006f61670 */
[----:B------:R-:W-:Y:S01]  /*13030*/  LOP3.LUT R31, R31, 0xffffffdf, RZ, 0xc0, !PT ;  /* 0xffffffdf1f1f7812 */ /* 0x000fe200078ec0ff */
[----:B------:R-:W-:Y:S01]  /*13040*/  UIMAD UR11, UR14, UR12, URZ ;  /* 0x0000000c0e0b72a4 */ /* 0x000fe2000f8e023f */
[----:B-----5:R-:W-:Y:S01]  /*13050*/  LOP3.LUT R0, R0, 0xfffffffd, RZ, 0xc0, !PT ;  /* 0xfffffffd00007812 */ /* 0x020fe200078ec0ff */
[----:B------:R-:W4:Y:S01]  /*13060*/  LDL.LU R57, [R1+0x1c4] ;  /* 0x0001c40001397983 */ /* 0x000f220000300800 */
[----:B------:R-:W-:Y:S01]  /*13070*/  ULDC.64 UR14, c[0x0][0x5a8] ;  /* 0x00016a00000e7ab9 */ /* 0x000fe20000000a00 */
[----:B------:R-:W-:-:S02]  /*13080*/  UIMAD UR11, UR44, UR13, UR11 ;  /* 0x0000000d2c0b72a4 */ /* 0x000fc4000f8e020b */
[----:B------:R-:W0:Y:S01]  /*13090*/  @!P4 LDC.64 R32, c[0x0][0x5c0] ;  /* 0x00017000ff20cb82 */ /* 0x000e220000000a00 */
[----:B------:R-:W-:Y:S01]  /*130a0*/  @!P4 IMAD.MOV.U32 R36, RZ, RZ, R24 ;  /* 0x000000ffff24c224 */ /* 0x000fe200078e0018 */
[----:B------:R-:W-:Y:S01]  /*130b0*/  @P1 LOP3.LUT R31, R31, 0x20, RZ, 0xfc, !PT ;  /* 0x000000201f1f1812 */ /* 0x000fe200078efcff */
[----:B------:R-:W-:Y:S01]  /*130c0*/  @!P4 IMAD.MOV.U32 R37, RZ, RZ, R30 ;  /* 0x000000ffff25c224 */ /* 0x000fe200078e001e */
[----:B------:R-:W-:Y:S01]  /*130d0*/  @P4 LOP3.LUT R0, R0, 0x2, RZ, 0xfc, !PT ;  /* 0x0000000200004812 */ /* 0x000fe200078efcff */
[----:B------:R-:W-:Y:S02]  /*130e0*/  @!P4 IMAD R6, R5, 0x180, RZ ;  /* 0x000001800506c824 */ /* 0x000fe400078e02ff */
[----:B------:R-:W-:Y:S01]  /*130f0*/  @!P4 IMAD.WIDE.U32 R36, R4, 0x180, R36 ;  /* 0x000001800424c825 */ /* 0x000fe200078e0024 */
[----:B------:R-:W1:Y:S01]  /*13100*/  @!P1 LDC.64 R38, c[0x0][0x5c0] ;  /* 0x00017000ff269b82 */ /* 0x000e620000000a00 */
[----:B------:R-:W-:Y:S02]  /*13110*/  LOP3.LUT R0, R0, 0xfffffff7, RZ, 0xc0, !PT ;  /* 0xfffffff700007812 */ /* 0x000fe400078ec0ff */
[----:B------:R-:W-:-:S02]  /*13120*/  @!P4 IMAD.IADD R6, R37, 0x1, R6 ;  /* 0x000000012506c824 */ /* 0x000fc400078e0206 */
[----:B------:R-:W-:-:S04]  /*13130*/  @P3 LOP3.LUT R0, R0, 0x8, RZ, 0xfc, !PT ;  /* 0x0000000800003812 */ /* 0x000fc800078efcff */
[----:B------:R-:W-:Y:S02]  /*13140*/  LOP3.LUT R0, R0, 0xfffffffb, RZ, 0xc0, !PT ;  /* 0xfffffffb00007812 */ /* 0x000fe400078ec0ff */
[----:B0-----:R-:W-:Y:S01]  /*13150*/  @!P4 IADD3 R40, P0, P2, R36, UR8, R32 ;  /* 0x000000082428cc10 */ /* 0x001fe2000fa1e020 */
[----:B------:R-:W-:Y:S01]  /*13160*/  @!P1 IMAD.MOV.U32 R32, RZ, RZ, R24 ;  /* 0x000000ffff209224 */ /* 0x000fe200078e0018 */
[----:B------:R-:W0:Y:S02]  /*13170*/  @!P3 LDC.64 R36, c[0x0][0x5c0] ;  /* 0x00017000ff24bb82 */ /* 0x000e240000000a00 */
[----:B------:R-:W-:Y:S01]  /*13180*/  @!P4 IADD3.X R41, R6, UR7, R33, P0, P2 ;  /* 0x000000070629cc10 */ /* 0x000fe200087e4421 */
[----:B------:R-:W-:Y:S02]  /*13190*/  @!P1 IMAD.MOV.U32 R33, RZ, RZ, R30 ;  /* 0x000000ffff219224 */ /* 0x000fe400078e001e */
[----:B------:R-:W-:Y:S02]  /*131a0*/  @!P1 IMAD R6, R5, 0x180, RZ ;  /* 0x0000018005069824 */ /* 0x000fe400078e02ff */
[----:B------:R-:W-:-:S04]  /*131b0*/  @!P1 IMAD.WIDE.U32 R32, R4, 0x180, R32 ;  /* 0x0000018004209825 */ /* 0x000fc800078e0020 */
[----:B------:R-:W-:Y:S01]  /*131c0*/  @!P1 IMAD.IADD R6, R33, 0x1, R6 ;  /* 0x0000000121069824 */ /* 0x000fe200078e0206 */
[----:B-1----:R-:W-:Y:S01]  /*131d0*/  @!P1 IADD3 R38, P0, P2, R32, UR8, R38 ;  /* 0x0000000820269c10 */ /* 0x002fe2000fa1e026 */
[----:B------:R-:W-:Y:S02]  /*131e0*/  @!P3 IMAD.MOV.U32 R32, RZ, RZ, R24 ;  /* 0x000000ffff20b224 */ /* 0x000fe400078e0018 */
[----:B------:R-:W-:Y:S01]  /*131f0*/  @!P3 IMAD.MOV.U32 R33, RZ, RZ, R30 ;  /* 0x000000ffff21b224 */ /* 0x000fe200078e001e */
[----:B------:R-:W-:Y:S01]  /*13200*/  @!P1 IADD3.X R39, R6, UR7, R39, P0, P2 ;  /* 0x0000000706279c10 */ /* 0x000fe200087e4427 */
[----:B------:R-:W-:Y:S01]  /*13210*/  @!P3 IMAD R6, R5, 0x180, RZ ;  /* 0x000001800506b824 */ /* 0x000fe200078e02ff */
[----:B------:R-:W-:Y:S01]  /*13220*/  ISETP.LT.OR P1, PT, R29, 0xa, !P5 ;  /* 0x0000000a1d00780c */ /* 0x000fe20006f21670 */
[----:B------:R-:W-:-:S04]  /*13230*/  @!P3 IMAD.WIDE.U32 R32, R4, 0x180, R32 ;  /* 0x000001800420b825 */ /* 0x000fc800078e0020 */
[----:B------:R-:W-:Y:S01]  /*13240*/  @!P3 IMAD.IADD R6, R33, 0x1, R6 ;  /* 0x000000012106b824 */ /* 0x000fe200078e0206 */
[----:B0-----:R-:W-:-:S04]  /*13250*/  @!P3 IADD3 R50, P0, P2, R32, UR8, R36 ;  /* 0x000000082032bc10 */ /* 0x001fc8000fa1e024 */
[----:B------:R-:W-:-:S03]  /*13260*/  @!P3 IADD3.X R51, R6, UR7, R37, P0, P2 ;  /* 0x000000070633bc10 */ /* 0x000fc600087e4425 */
[----:B------:R-:W0:Y:S01]  /*13270*/  @!P1 LDC.64 R32, c[0x0][0x5c0] ;  /* 0x00017000ff209b82 */ /* 0x000e220000000a00 */
[----:B------:R-:W-:Y:S01]  /*13280*/  @!P1 IMAD.MOV.U32 R36, RZ, RZ, R24 ;  /* 0x000000ffff249224 */ /* 0x000fe200078e0018 */
[----:B------:R-:W-:Y:S01]  /*13290*/  @P1 LOP3.LUT R0, R0, 0x4, RZ, 0xfc, !PT ;  /* 0x0000000400001812 */ /* 0x000fe200078efcff */
[----:B------:R-:W-:Y:S02]  /*132a0*/  @!P1 IMAD.MOV.U32 R37, RZ, RZ, R30 ;  /* 0x000000ffff259224 */ /* 0x000fe400078e001e */
[----:B------:R-:W-:Y:S02]  /*132b0*/  @!P1 IMAD R6, R5, 0x180, RZ ;  /* 0x0000018005069824 */ /* 0x000fe400078e02ff */
[----:B------:R-:W-:-:S04]  /*132c0*/  @!P1 IMAD.WIDE.U32 R36, R4, 0x180, R36 ;  /* 0x0000018004249825 */ /* 0x000fc800078e0024 */
[----:B------:R-:W-:Y:S01]  /*132d0*/  @!P1 IMAD.IADD R6, R37, 0x1, R6 ;  /* 0x0000000125069824 */ /* 0x000fe200078e0206 */
[----:B0-----:R-:W-:-:S04]  /*132e0*/  @!P1 IADD3 R52, P0, P2, R36, UR8, R32 ;  /* 0x0000000824349c10 */ /* 0x001fc8000fa1e020 */
[----:B------:R-:W-:Y:S01]  /*132f0*/  @!P1 IADD3.X R53, R6, UR7, R33, P0, P2 ;  /* 0x0000000706359c10 */ /* 0x000fe200087e4421 */
[----:B------:R-:W-:Y:S01]  /*13300*/  IMAD.U32 R6, RZ, RZ, UR12 ;  /* 0x0000000cff067e24 */ /* 0x000fe2000f8e00ff */
[----:B------:R-:W-:Y:S01]  /*13310*/  ULDC.64 UR12, c[0x0][0x5b0] ;  /* 0x00016c00000c7ab9 */ /* 0x000fe20000000a00 */
[----:B------:R-:W-:Y:S02]  /*13320*/  ISETP.GE.AND P1, PT, R28, 0x1, PT ;  /* 0x000000011c00780c */ /* 0x000fe40003f26270 */
[----:B------:R-:W-:-:S04]  /*13330*/  IMAD.WIDE.U32 R26, R6, UR44, R26 ;  /* 0x0000002c061a7c25 */ /* 0x000fc8000f8e001a */
[----:B------:R-:W-:Y:S02]  /*13340*/  VIADD R33, R27, UR11 ;  /* 0x0000000b1b217c36 */ /* 0x000fe40008000000 */
[----:B------:R-:W-:Y:S02]  /*13350*/  IMAD.MOV.U32 R32, RZ, RZ, R26 ;  /* 0x000000ffff207224 */ /* 0x000fe400078e001a */
[----:B------:R-:W-:Y:S02]  /*13360*/  IMAD R6, R55, UR12, RZ ;  /* 0x0000000c37067c24 */ /* 0x000fe4000f8e02ff */
[----:B------:R-:W-:-:S04]  /*13370*/  IMAD.WIDE.U32 R26, R34, UR12, R32 ;  /* 0x0000000c221a7c25 */ /* 0x000fc8000f8e0020 */
[----:B------:R-:W-:Y:S01]  /*13380*/  IMAD R6, R34, UR13, R6 ;  /* 0x0000000d22067c24 */ /* 0x000fe2000f8e0206 */
[----:B------:R-:W-:-:S04]  /*13390*/  IADD3 R26, P0, R26, UR14, RZ ;  /* 0x0000000e1a1a7c10 */ /* 0x000fc8000ff1e0ff */
[--C-:B------:R-:W-:Y:S02]  /*133a0*/  IADD3.X R27, R27, UR15, R6.reuse, P0, !PT ;  /* 0x0000000f1b1b7c10 */ /* 0x100fe400087fe406 */
[----:B------:R-:W-:Y:S02]  /*133b0*/  ISETP.LT.OR P0, PT, R29, 0x1, !P1 ;  /* 0x000000011d00780c */ /* 0x000fe40004f01670 */
[----:B------:R-:W-:-:S11]  /*133c0*/  PRMT R6, RZ, 0x7610, R6 ;  /* 0x00007610ff067816 */ /* 0x000fd60000000006 */
[----:B------:R-:W3:Y:S02]  /*133d0*/  @!P0 LDG.E.U8 R6, desc[UR46][R26.64] ;  /* 0x0000002e1a068981 */ /* 0x000ee4000c1e1100 */
[----:B---3--:R-:W-:-:S04]  /*133e0*/  LOP3.LUT R6, R6, 0xff, RZ, 0xc0, !PT ;  /* 0x000000ff06067812 */ /* 0x008fc800078ec0ff */
[----:B------:R-:W-:-:S05]  /*133f0*/  F2FP.F16.E4M3.UNPACK_B R6, R6 ;  /* 0x00000006ff06723e */ /* 0x000fca00020006ff */
[----:B------:R-:W-:-:S05]  /*13400*/  HADD2.F32 R6, -RZ, R6.H0_H0 ;  /* 0x20000006ff067230 */ /* 0x000fca0000004100 */
[----:B------:R-:W-:-:S04]  /*13410*/  FMUL R6, R6, UR42 ;  /* 0x0000002a06067c20 */ /* 0x000fc80008400000 */
[----:B------:R-:W-:Y:S02]  /*13420*/  FFMA R35, R7, UR43, R6 ;  /* 0x0000002b07237c23 */ /* 0x000fe40008000006 */
[----:B------:R-:W0:Y:S03]  /*13430*/  @!P0 LDC.64 R6, c[0x0][0x5c0] ;  /* 0x00017000ff068b82 */ /* 0x000e260000000a00 */
[----:B------:R-:W-:Y:S02]  /*13440*/  F2FP.SATFINITE.E4M3.F32.PACK_AB_MERGE_C R35, RZ, R35, RZ ;  /* 0x00000023ff23723e */ /* 0x000fe400048070ff */
[----:B0-----:R-:W-:-:S05]  /*13450*/  @!P0 IADD3 R6, P2, R24, R6, RZ ;  /* 0x0000000618068210 */ /* 0x001fca0007f5e0ff */
[----:B------:R-:W-:-:S05]  /*13460*/  @!P0 IMAD.X R7, R30, 0x1, R7, P2 ;  /* 0x000000011e078824 */ /* 0x000fca00010e0607 */
[----:B------:R0:W-:Y:S01]  /*13470*/  @!P0 STG.E.U8 desc[UR46][R6.64], R35 ;  /* 0x0000002306008986 */ /* 0x0001e2000c10112e */
[----:B------:R-:W-:Y:S02]  /*13480*/  ISETP.LT.OR P0, PT, R29, 0x2, !P1 ;  /* 0x000000021d00780c */ /* 0x000fe40004f01670 */
[----:B0-----:R-:W-:-:S11]  /*13490*/  PRMT R35, RZ, 0x7610, R35 ;  /* 0x00007610ff237816 */ /* 0x001fd60000000023 */
[----:B------:R-:W0:Y:S01]  /*134a0*/  @!P0 LDC.64 R6, c[0x0][0x5c0] ;  /* 0x00017000ff068b82 */ /* 0x000e220000000a00 */
[----:B------:R-:W3:Y:S01]  /*134b0*/  @!P0 LDG.E.U8 R35, desc[UR46][R26.64+0x1] ;  /* 0x0000012e1a238981 */ /* 0x000ee2000c1e1100 */
[----:B0-----:R-:W-:-:S05]  /*134c0*/  @!P0 IADD3 R6, P2, R24, R6, RZ ;  /* 0x0000000618068210 */ /* 0x001fca0007f5e0ff */
[----:B------:R-:W-:Y:S01]  /*134d0*/  @!P0 IMAD.X R7, R30, 0x1, R7, P2 ;  /* 0x000000011e078824 */ /* 0x000fe200010e0607 */
[----:B------:R-:W-:Y:S02]  /*134e0*/  ISETP.GE.AND P3, PT, R28, 0x9, PT ;  /* 0x000000091c00780c */ /* 0x000fe40003f66270 */
[----:B---3--:R-:W-:-:S04]  /*134f0*/  LOP3.LUT R35, R35, 0xff, RZ, 0xc0, !PT ;  /* 0x000000ff23237812 */ /* 0x008fc800078ec0ff */
[----:B------:R-:W-:-:S05]  /*13500*/  F2FP.F16.E4M3.UNPACK_B R35, R35 ;  /* 0x00000023ff23723e */ /* 0x000fca00020006ff */
[----:B------:R-:W-:-:S05]  /*13510*/  HADD2.F32 R35, -RZ, R35.H0_H0 ;  /* 0x20000023ff237230 */ /* 0x000fca0000004100 */
[----:B------:R-:W-:-:S04]  /*13520*/  FMUL R35, R35, UR42 ;  /* 0x0000002a23237c20 */ /* 0x000fc80008400000 */
[----:B------:R-:W-:-:S05]  /*13530*/  FFMA R8, R8, UR43, R35 ;  /* 0x0000002b08087c23 */ /* 0x000fca0008000023 */
[----:B------:R-:W-:-:S05]  /*13540*/  F2FP.SATFINITE.E4M3.F32.PACK_AB_MERGE_C R8, RZ, R8, RZ ;  /* 0x00000008ff08723e */ /* 0x000fca00048070ff */
[----:B------:R0:W-:Y:S02]  /*13550*/  @!P0 STG.E.U8 desc[UR46][R6.64+0x1], R8 ;  /* 0x0000010806008986 */ /* 0x0001e4000c10112e */
[----:B0-----:R-:W-:-:S05]  /*13560*/  IADD3 R6, P0, R34, 0x8, RZ ;  /* 0x0000000822067810 */ /* 0x001fca0007f1e0ff */
[----:B------:R-:W-:-:S04]  /*13570*/  IMAD.X R8, RZ, RZ, R55, P0 ;  /* 0x000000ffff087224 */ /* 0x000fc800000e0637 */
[----:B------:R-:W-:-:S04]  /*13580*/  IMAD R8, R8, UR12, RZ ;  /* 0x0000000c08087c24 */ /* 0x000fc8000f8e02ff */
[C---:B------:R-:W-:Y:S02]  /*13590*/  IMAD R8, R6.reuse, UR13, R8 ;  /* 0x0000000d06087c24 */ /* 0x040fe4000f8e0208 */
[----:B------:R-:W-:-:S03]  /*135a0*/  IMAD.WIDE.U32 R6, R6, UR12, R32 ;  /* 0x0000000c06067c25 */ /* 0x000fc6000f8e0020 */
        /* <DEDUP_REMOVED lines=12> */
[----:B0-----:R-:W-:-:S04]  /*13670*/  @!P0 IADD3 R8, P2, P4, R24, UR8, R8 ;  /* 0x0000000818088c10 */ /* 0x001fc8000fc5e008 */
[----:B------:R-:W-:-:S05]  /*13680*/  @!P0 IADD3.X R9, R30, UR7, R9, P2, P4 ;  /* 0x000000071e098c10 */ /* 0x000fca00097e8409 */
[----:B------:R0:W-:Y:S01]  /*13690*/  @!P0 STG.E.U8 desc[UR46][R8.64], R35 ;  /* 0x0000002308008986 */ /* 0x0001e2000c10112e */
[----:B------:R-:W-:Y:S02]  /*136a0*/  ISETP.LT.OR P0, PT, R29, 0x2, !P3 ;  /* 0x000000021d00780c */ /* 0x000fe40005f01670 */
[----:B0-----:R-:W-:-:S11]  /*136b0*/  PRMT R35, RZ, 0x7610, R35 ;  /* 0x00007610ff237816 */ /* 0x001fd60000000023 */
[----:B------:R-:W0:Y:S01]  /*136c0*/  @!P0 LDC.64 R8, c[0x0][0x5c0] ;  /* 0x00017000ff088b82 */ /* 0x000e220000000a00 */
[----:B------:R-:W3:Y:S01]  /*136d0*/  @!P0 LDG.E.U8 R35, desc[UR46][R6.64+0x1] ;  /* 0x0000012e06238981 */ /* 0x000ee2000c1e1100 */
[----:B------:R-:W-:Y:S02]  /*136e0*/  ISETP.LT.OR P6, PT, R29, 0x11, !P5 ;  /* 0x000000111d00780c */ /* 0x000fe40006fc1670 */
[----:B0-----:R-:W-:-:S04]  /*136f0*/  @!P0 IADD3 R8, P2, P4, R24, UR8, R8 ;  /* 0x0000000818088c10 */ /* 0x001fc8000fc5e008 */
[----:B------:R-:W-:-:S07]  /*13700*/  @!P0 IADD3.X R9, R30, UR7, R9, P2, P4 ;  /* 0x000000071e098c10 */ /* 0x000fce00097e8409 */
[----:B------:R-:W-:Y:S02]  /*13710*/  @!P6 IMAD.MOV.U32 R36, RZ, RZ, R24 ;  /* 0x000000ffff24e224 */ /* 0x000fe400078e0018 */
[----:B------:R-:W-:Y:S02]  /*13720*/  @!P6 IMAD.MOV.U32 R37, RZ, RZ, R30 ;  /* 0x000000ffff25e224 */ /* 0x000fe400078e001e */
[----:B------:R-:W-:Y:S01]  /*13730*/  @!P6 IMAD.WIDE.U32 R36, R4, 0x180, R36 ;  /* 0x000001800424e825 */ /* 0x000fe200078e0024 */
[----:B---3--:R-:W-:-:S04]  /*13740*/  LOP3.LUT R35, R35, 0xff, RZ, 0xc0, !PT ;  /* 0x000000ff23237812 */ /* 0x008fc800078ec0ff */
[----:B------:R-:W-:-:S05]  /*13750*/  F2FP.F16.E4M3.UNPACK_B R35, R35 ;  /* 0x00000023ff23723e */ /* 0x000fca00020006ff */
[----:B------:R-:W-:-:S05]  /*13760*/  HADD2.F32 R35, -RZ, R35.H0_H0 ;  /* 0x20000023ff237230 */ /* 0x000fca0000004100 */
[----:B------:R-:W-:-:S04]  /*13770*/  FMUL R35, R35, UR42 ;  /* 0x0000002a23237c20 */ /* 0x000fc80008400000 */
[----:B------:R-:W-:-:S05]  /*13780*/  FFMA R10, R10, UR43, R35 ;  /* 0x0000002b0a0a7c23 */ /* 0x000fca0008000023 */
[----:B------:R-:W-:-:S05]  /*13790*/  F2FP.SATFINITE.E4M3.F32.PACK_AB_MERGE_C R10, RZ, R10, RZ ;  /* 0x0000000aff0a723e */ /* 0x000fca00048070ff */
[----:B------:R0:W-:Y:S02]  /*137a0*/  @!P0 STG.E.U8 desc[UR46][R8.64+0x1], R10 ;  /* 0x0000010a08008986 */ /* 0x0001e4000c10112e */
[----:B0-----:R-:W0:Y:S01]  /*137b0*/  @!P6 LDC.64 R8, c[0x0][0x5c0] ;  /* 0x00017000ff08eb82 */ /* 0x001e220000000a00 */
[----:B------:R-:W-:-:S04]  /*137c0*/  @!P6 IMAD R10, R5, 0x180, RZ ;  /* 0x00000180050ae824 */ /* 0x000fc800078e02ff */
[----:B------:R-:W-:Y:S01]  /*137d0*/  @!P6 IMAD.IADD R10, R37, 0x1, R10 ;  /* 0x00000001250ae824 */ /* 0x000fe200078e020a */
[----:B0-----:R-:W-:-:S04]  /*137e0*/  @!P6 IADD3 R48, P0, P2, R36, UR8, R8 ;  /* 0x000000082430ec10 */ /* 0x001fc8000fa1e008 */
[----:B------:R-:W-:Y:S02]  /*137f0*/  @!P6 IADD3.X R49, R10, UR7, R9, P0, P2 ;  /* 0x000000070a31ec10 */ /* 0x000fe400087e4409 */
[----:B------:R-:W-:Y:S02]  /*13800*/  ISETP.LT.OR P0, PT, R29, 0x9, !P1 ;  /* 0x000000091d00780c */ /* 0x000fe40004f01670 */
[----:B------:R-:W-:-:S11]  /*13810*/  PRMT R8, RZ, 0x7610, R8 ;  /* 0x00007610ff087816 */ /* 0x000fd60000000008 */
[----:B------:R-:W3:Y:S01]  /*13820*/  @!P0 LDG.E.U8 R8, desc[UR46][R26.64+0x8] ;  /* 0x0000082e1a088981 */ /* 0x000ee2000c1e1100 */
[----:B------:R-:W-:Y:S02]  /*13830*/  PRMT R10, RZ, 0x7610, R10 ;  /* 0x00007610ff0a7816 */ /* 0x000fe4000000000a */
        /* <DEDUP_REMOVED lines=10> */
[----:B------:R-:W-:-:S13]  /*138e0*/  ISETP.LT.OR P0, PT, R29, 0xa, !P1 ;  /* 0x0000000a1d00780c */ /* 0x000fda0004f01670 */
[----:B------:R-:W3:Y:S01]  /*138f0*/  @!P0 LDG.E.U8 R10, desc[UR46][R26.64+0x9] ;  /* 0x0000092e1a0a8981 */ /* 0x000ee2000c1e1100 */
[----:B0-----:R-:W0:Y:S01]  /*13900*/  @!P0 LDC.64 R8, c[0x0][0x5c0] ;  /* 0x00017000ff088b82 */ /* 0x001e220000000a00 */
[----:B------:R-:W-:Y:S02]  /*13910*/  ISETP.LT.OR P4, PT, R29, 0x12, !P5 ;  /* 0x000000121d00780c */ /* 0x000fe40006f81670 */
[----:B0-----:R-:W-:-:S05]  /*13920*/  @!P0 IADD3 R8, P2, R24, R8, RZ ;  /* 0x0000000818088210 */ /* 0x001fca0007f5e0ff */
[----:B------:R-:W-:-:S06]  /*13930*/  @!P0 IMAD.X R9, R30, 0x1, R9, P2 ;  /* 0x000000011e098824 */ /* 0x000fcc00010e0609 */
[----:B------:R-:W-:Y:S01]  /*13940*/  @!P4 IMAD.MOV.U32 R11, RZ, RZ, R30 ;  /* 0x000000ffff0bc224 */ /* 0x000fe200078e001e */
        /* <DEDUP_REMOVED lines=8> */
[----:B------:R-:W-:Y:S02]  /*139d0*/  @!P4 IMAD.MOV.U32 R10, RZ, RZ, R24 ;  /* 0x000000ffff0ac224 */ /* 0x000fe400078e0018 */
[----:B------:R-:W-:Y:S02]  /*139e0*/  @!P4 IMAD R12, R5, 0x180, RZ ;  /* 0x00000180050cc824 */ /* 0x000fe400078e02ff */
[----:B------:R-:W-:-:S04]  /*139f0*/  @!P4 IMAD.WIDE.U32 R10, R4, 0x180, R10 ;  /* 0x00000180040ac825 */ /* 0x000fc800078e000a */
[----:B------:R-:W-:Y:S01]  /*13a00*/  @!P4 IMAD.IADD R11, R11, 0x1, R12 ;  /* 0x000000010b0bc824 */ /* 0x000fe200078e020c */
[----:B0-----:R-:W-:-:S04]  /*13a10*/  @!P4 IADD3 R44, P0, P2, R10, UR8, R8 ;  /* 0x000000080a2ccc10 */ /* 0x001fc8000fa1e008 */
[----:B------:R-:W-:Y:S02]  /*13a20*/  @!P4 IADD3.X R45, R11, UR7, R9, P0, P2 ;  /* 0x000000070b2dcc10 */ /* 0x000fe400087e4409 */
[----:B------:R-:W-:Y:S02]  /*13a30*/  ISETP.LT.OR P0, PT, R29, 0x9, !P3 ;  /* 0x000000091d00780c */ /* 0x000fe40005f01670 */
[----:B------:R-:W-:-:S11]  /*13a40*/  PRMT R8, RZ, 0x7610, R8 ;  /* 0x00007610ff087816 */ /* 0x000fd60000000008 */
[----:B------:R-:W3:Y:S01]  /*13a50*/  @!P0 LDG.E.U8 R8, desc[UR46][R6.64+0x8] ;  /* 0x0000082e06088981 */ /* 0x000ee2000c1e1100 */
[----:B------:R-:W-:-:S04]  /*13a60*/  LOP3.LUT R0, R0, 0xffffffbf, RZ, 0xc0, !PT ;  /* 0xffffffbf00007812 */ /* 0x000fc800078ec0ff */
[----:B------:R-:W-:-:S04]  /*13a70*/  @P6 LOP3.LUT R0, R0, 0x40, RZ, 0xfc, !PT ;  /* 0x0000004000006812 */ /* 0x000fc800078efcff */
[----:B------:R-:W-:-:S04]  /*13a80*/  LOP3.LUT R0, R0, 0xffffffef, RZ, 0xc0, !PT ;  /* 0xffffffef00007812 */ /* 0x000fc800078ec0ff */
[----:B------:R-:W-:Y:S02]  /*13a90*/  @P4 LOP3.LUT R0, R0, 0x10, RZ, 0xfc, !PT ;  /* 0x0000001000004812 */ /* 0x000fe400078efcff */
        /* <DEDUP_REMOVED lines=11> */
[----:B------:R-:W-:-:S13]  /*13b50*/  ISETP.LT.OR P0, PT, R29, 0xa, !P3 ;  /* 0x0000000a1d00780c */ /* 0x000fda0005f01670 */
[----:B------:R-:W3:Y:S01]  /*13b60*/  @!P0 LDG.E.U8 R10, desc[UR46][R6.64+0x9] ;  /* 0x0000092e060a8981 */ /* 0x000ee2000c1e1100 */
[----:B0-----:R-:W0:Y:S01]  /*13b70*/  @!P0 LDC.64 R8, c[0x0][0x5c0] ;  /* 0x00017000ff088b82 */ /* 0x001e220000000a00 */
[----:B------:R-:W-:Y:S02]  /*13b80*/  ISETP.LT.OR P6, PT, R29, 0x19, !P5 ;  /* 0x000000191d00780c */ /* 0x000fe40006fc1670 */
[----:B0-----:R-:W-:-:S04]  /*13b90*/  @!P0 IADD3 R8, P2, P4, R24, UR8, R8 ;  /* 0x0000000818088c10 */ /* 0x001fc8000fc5e008 */
[----:B------:R-:W-:-:S07]  /*13ba0*/  @!P0 IADD3.X R9, R30, UR7, R9, P2, P4 ;  /* 0x000000071e098c10 */ /* 0x000fce00097e8409 */
[----:B------:R-:W-:Y:S02]  /*13bb0*/  @!P6 IMAD.MOV.U32 R11, RZ, RZ, R30 ;  /* 0x000000ffff0be224 */ /* 0x000fe400078e001e */
[----:B------:R-:W-:Y:S01]  /*13bc0*/  @!P6 IMAD R12, R5, 0x180, RZ ;  /* 0x00000180050ce824 */ /* 0x000fe200078e02ff */
        /* <DEDUP_REMOVED lines=8> */
[----:B------:R-:W-:-:S04]  /*13c50*/  @!P6 IMAD.MOV.U32 R10, RZ, RZ, R24 ;  /* 0x000000ffff0ae224 */ /* 0x000fc800078e0018 */
[----:B------:R-:W-:-:S04]  /*13c60*/  @!P6 IMAD.WIDE.U32 R10, R4, 0x180, R10 ;  /* 0x00000180040ae825 */ /* 0x000fc800078e000a */
        /* <DEDUP_REMOVED lines=93> */
[----:B0-----:R-:W0:Y:S02]  /*14240*/  @!P0 LDC.64 R8, c[0x0][0x5c0] ;  /* 0x00017000ff088b82 */ /* 0x001e240000000a00 */
[----:B0-----:R-:W-:-:S05]  /*14250*/  @!P0 IADD3 R8, P2, R24, R8, RZ ;  /* 0x0000000818088210 */ /* 0x001fca0007f5e0ff */
[----:B------:R-:W-:Y:S01]  /*14260*/  @!P0 IMAD.X R9, R30, 0x1, R9, P2 ;  /* 0x000000011e098824 */ /* 0x000fe200010e0609 */
[----:B---3--:R-:W-:-:S04]  /*14270*/  LOP3.LUT R10, R10, 0xff, RZ, 0xc0, !PT ;  /* 0x000000ff0a0a7812 */ /* 0x008fc800078ec0ff */
[----:B------:R-:W-:-:S05]  /*14280*/  F2FP.F16.E4M3.UNPACK_B R10, R10 ;  /* 0x0000000aff0a723e */ /* 0x000fca00020006ff */
[----:B------:R-:W-:-:S05]  /*14290*/  HADD2.F32 R10, -RZ, R10.H0_H0 ;  /* 0x2000000aff0a7230 */ /* 0x000fca0000004100 */
[----:B------:R-:W-:-:S04]  /*142a0*/  FMUL R10, R10, UR42 ;  /* 0x0000002a0a0a7c20 */ /* 0x000fc80008400000 */
[----:B------:R-:W-:-:S05]  /*142b0*/  FFMA R10, R20, UR43, R10 ;  /* 0x0000002b140a7c23 */ /* 0x000fca000800000a */
[----:B------:R-:W-:-:S05]  /*142c0*/  F2FP.SATFINITE.E4M3.F32.PACK_AB_MERGE_C R10, RZ, R10, RZ ;  /* 0x0000000aff0a723e */ /* 0x000fca00048070ff */
[----:B------:R0:W-:Y:S01]  /*142d0*/  @!P0 STG.E.U8 desc[UR46][R8.64+0x19], R10 ;  /* 0x0000190a08008986 */ /* 0x0001e2000c10112e */
[----:B------:R-:W-:-:S13]  /*142e0*/  ISETP.LT.OR P0, PT, R29, 0x19, !P3 ;  /* 0x000000191d00780c */ /* 0x000fda0005f01670 */
[----:B0-----:R-:W0:Y:S02]  /*142f0*/  @!P0 LDC.64 R8, c[0x0][0x5c0] ;  /* 0x00017000ff088b82 */ /* 0x001e240000000a00 */
[--C-:B0-----:R-:W-:Y:S02]  /*14300*/  @!P0 IADD3 R12, P2, P4, R24, UR8, R8.reuse ;  /* 0x00000008180c8c10 */ /* 0x101fe4000fc5e008 */
[----:B------:R-:W-:-:S06]  /*14310*/  PRMT R8, RZ, 0x7610, R8 ;  /* 0x00007610ff087816 */ /* 0x000fcc0000000008 */
[----:B------:R-:W3:Y:S01]  /*14320*/  @!P0 LDG.E.U8 R8, desc[UR46][R6.64+0x18] ;  /* 0x0000182e06088981 */ /* 0x000ee2000c1e1100 */
[----:B------:R-:W-:Y:S02]  /*14330*/  @!P0 IADD3.X R13, R30, UR7, R9, P2, P4 ;  /* 0x000000071e0d8c10 */ /* 0x000fe400097e8409 */
[----:B------:R-:W-:Y:S02]  /*14340*/  ISETP.LT.OR P4, PT, R29, 0x1a, !P3 ;  /* 0x0000001a1d00780c */ /* 0x000fe40005f81670 */
[----:B------:R-:W-:-:S04]  /*14350*/  LOP3.LUT R2, R2, 0xffffffdf, RZ, 0xc0, !PT ;  /* 0xffffffdf02027812 */ /* 0x000fc800078ec0ff */
[----:B------:R-:W-:Y:S02]  /*14360*/  @P5 LOP3.LUT R2, R2, 0x20, RZ, 0xfc, !PT ;  /* 0x0000002002025812 */ /* 0x000fe400078efcff */
[----:B---3--:R-:W-:-:S04]  /*14370*/  LOP3.LUT R8, R8, 0xff, RZ, 0xc0, !PT ;  /* 0x000000ff08087812 */ /* 0x008fc800078ec0ff */
[----:B------:R-:W-:-:S05]  /*14380*/  F2FP.F16.E4M3.UNPACK_B R8, R8 ;  /* 0x00000008ff08723e */ /* 0x000fca00020006ff */
[----:B------:R-:W-:-:S05]  /*14390*/  HADD2.F32 R8, -RZ, R8.H0_H0 ;  /* 0x20000008ff087230 */ /* 0x000fca0000004100 */
[----:B------:R-:W-:-:S04]  /*143a0*/  FMUL R8, R8, UR42 ;  /* 0x0000002a08087c20 */ /* 0x000fc80008400000 */
[----:B------:R-:W-:Y:S02]  /*143b0*/  FFMA R21, R21, UR43, R8 ;  /* 0x0000002b15157c23 */ /* 0x000fe40008000008 */
[----:B------:R-:W0:Y:S03]  /*143c0*/  @!P4 LDC.64 R8, c[0x0][0x5c0] ;  /* 0x00017000ff08cb82 */ /* 0x000e260000000a00 */
[----:B------:R-:W-:-:S05]  /*143d0*/  F2FP.SATFINITE.E4M3.F32.PACK_AB_MERGE_C R21, RZ, R21, RZ ;  /* 0x00000015ff15723e */ /* 0x000fca00048070ff */
[----:B------:R1:W-:Y:S01]  /*143e0*/  @!P0 STG.E.U8 desc[UR46][R12.64+0x18], R21 ;  /* 0x000018150c008986 */ /* 0x0003e2000c10112e */
[----:B0-----:R-:W-:-:S04]  /*143f0*/  @!P4 IADD3 R10, P2, P5, R24, UR8, R8 ;  /* 0x00000008180acc10 */ /* 0x001fc8000fd5e008 */
[----:B------:R-:W-:Y:S02]  /*14400*/  @!P4 IADD3.X R11, R30, UR7, R9, P2, P5 ;  /* 0x000000071e0bcc10 */ /* 0x000fe400097ea409 */
[----:B------:R-:W-:-:S04]  /*14410*/  ISETP.GE.AND P2, PT, R28, 0x81, PT ;  /* 0x000000811c00780c */ /* 0x000fc80003f46270 */
[----:B------:R-:W-:-:S13]  /*14420*/  ISETP.LT.OR P0, PT, R29, 0x1, !P2 ;  /* 0x000000011d00780c */ /* 0x000fda0005701670 */
[----:B------:R-:W1:Y:S02]  /*14430*/  @!P0 LDC.64 R8, c[0x0][0x5c0] ;  /* 0x00017000ff088b82 */ /* 0x000e640000000a00 */
[--C-:B-1----:R-:W-:Y:S02]  /*14440*/  @!P0 IADD3 R12, P5, P6, R24, UR6, R8.reuse ;  /* 0x00000006180c8c10 */ /* 0x102fe4000febe008 */
[----:B------:R-:W-:-:S06]  /*14450*/  PRMT R8, RZ, 0x7610, R8 ;  /* 0x00007610ff087816 */ /* 0x000fcc0000000008 */
[----:B------:R-:W3:Y:S01]  /*14460*/  @!P4 LDG.E.U8 R8, desc[UR46][R6.64+0x19] ;  /* 0x0000192e0608c981 */ /* 0x000ee2000c1e1100 */
[----:B------:R-:W-:Y:S02]  /*14470*/  @!P0 IADD3.X R13, R30, UR5, R9, P5, P6 ;  /* 0x000000051e0d8c10 */ /* 0x000fe4000afec409 */
[----:B---3--:R-:W-:-:S04]  /*14480*/  LOP3.LUT R8, R8, 0xff, RZ, 0xc0, !PT ;  /* 0x000000ff08087812 */ /* 0x008fc800078ec0ff */
[----:B------:R-:W-:-:S05]  /*14490*/  F2FP.F16.E4M3.UNPACK_B R8, R8 ;  /* 0x00000008ff08723e */ /* 0x000fca00020006ff */
[----:B------:R-:W-:-:S05]  /*144a0*/  HADD2.F32 R8, -RZ, R8.H0_H0 ;  /* 0x20000008ff087230 */ /* 0x000fca0000004100 */
[----:B------:R-:W-:-:S04]  /*144b0*/  FMUL R8, R8, UR42 ;  /* 0x0000002a08087c20 */ /* 0x000fc80008400000 */
[----:B------:R-:W-:-:S05]  /*144c0*/  FFMA R22, R22, UR43, R8 ;  /* 0x0000002b16167c23 */ /* 0x000fca0008000008 */
[----:B------:R-:W-:-:S05]  /*144d0*/  F2FP.SATFINITE.E4M3.F32.PACK_AB_MERGE_C R22, RZ, R22, RZ ;  /* 0x00000016ff16723e */ /* 0x000fca00048070ff */
[----:B------:R0:W-:Y:S01]  /*144e0*/  @!P4 STG.E.U8 desc[UR46][R10.64+0x19], R22 ;  /* 0x000019160a00c986 */ /* 0x0001e2000c10112e */
[----:B------:R-:W-:-:S05]  /*144f0*/  IADD3 R8, P4, R34, 0x80, RZ ;  /* 0x0000008022087810 */ /* 0x000fca0007f9e0ff */
[----:B0-----:R-:W-:-:S04]  /*14500*/  IMAD.X R10, RZ, RZ, R55, P4 ;  /* 0x000000ffff0a7224 */ /* 0x001fc800020e0637 */
[----:B------:R-:W-:-:S04]  /*14510*/  IMAD R10, R10, UR12, RZ ;  /* 0x0000000c0a0a7c24 */ /* 0x000fc8000f8e02ff */
[C---:B------:R-:W-:Y:S02]  /*14520*/  IMAD R10, R8.reuse, UR13, R10 ;  /* 0x0000000d080a7c24 */ /* 0x040fe4000f8e020a */
[----:B------:R-:W-:-:S03]  /*14530*/  IMAD.WIDE.U32 R8, R8, UR12, R32 ;  /* 0x0000000c08087c25 */ /* 0x000fc6000f8e0020 */
[----:B------:R-:W-:-:S04]  /*14540*/  IADD3 R8, P4, R8, UR14, RZ ;  /* 0x0000000e08087c10 */ /* 0x000fc8000ff9e0ff */
[--C-:B------:R-:W-:Y:S02]  /*14550*/  IADD3.X R9, R9, UR15, R10.reuse, P4, !PT ;  /* 0x0000000f09097c10 */ /* 0x100fe4000a7fe40a */
[----:B------:R-:W-:-:S06]  /*14560*/  PRMT R10, RZ, 0x7610, R10 ;  /* 0x00007610ff0a7816 */ /* 0x000fcc000000000a */
[----:B------:R-:W3:Y:S01]  /*14570*/  @!P0 LDG.E.U8 R10, desc[UR46][R8.64] ;  /* 0x0000002e080a8981 */ /* 0x000ee2000c1e1100 */
[----:B------:R-:W-:Y:S02]  /*14580*/  ISETP.LT.OR P4, PT, R29, 0x2, !P2 ;  /* 0x000000021d00780c */ /* 0x000fe40005781670 */
[----:B---3--:R-:W-:-:S04]  /*14590*/  LOP3.LUT R10, R10, 0xff, RZ, 0xc0, !PT ;  /* 0x000000ff0a0a7812 */ /* 0x008fc800078ec0ff */
[----:B------:R-:W-:-:S05]  /*145a0*/  F2FP.F16.E4M3.UNPACK_B R10, R10 ;  /* 0x0000000aff0a723e */ /* 0x000fca00020006ff */
[----:B------:R-:W-:-:S05]  /*145b0*/  HADD2.F32 R10, -RZ, R10.H0_H0 ;  /* 0x2000000aff0a7230 */ /* 0x000fca0000004100 */
[----:B------:R-:W-:-:S04]  /*145c0*/  FMUL R10, R10, UR42 ;  /* 0x0000002a0a0a7c20 */ /* 0x000fc80008400000 */
[----:B------:R-:W-:Y:S02]  /*145d0*/  FFMA R23, R23, UR43, R10 ;  /* 0x0000002b17177c23 */ /* 0x000fe4000800000a */
[----:B------:R-:W0:Y:S03]  /*145e0*/  @!P4 LDC.64 R10, c[0x0][0x5c0] ;  /* 0x00017000ff0acb82 */ /* 0x000e260000000a00 */
[----:B------:R-:W-:-:S05]  /*145f0*/  F2FP.SATFINITE.E4M3.F32.PACK_AB_MERGE_C R23, RZ, R23, RZ ;  /* 0x00000017ff17723e */ /* 0x000fca00048070ff */
[----:B------:R1:W-:Y:S02]  /*14600*/  @!P0 STG.E.U8 desc[UR46][R12.64], R23 ;  /* 0x000000170c008986 */ /* 0x0003e4000c10112e */
[----:B-1----:R-:W-:-:S06]  /*14610*/  PRMT R12, RZ, 0x7610, R12 ;  /* 0x00007610ff0c7816 */ /* 0x002fcc000000000c */
[----:B------:R-:W3:Y:S01]  /*14620*/  @!P4 LDG.E.U8 R12, desc[UR46][R8.64+0x1] ;  /* 0x0000012e080cc981 */ /* 0x000ee2000c1e1100 */
[----:B0-----:R-:W-:-:S04]  /*14630*/  @!P4 IADD3 R10, P5, P6, R24, UR6, R10 ;  /* 0x00000006180acc10 */ /* 0x001fc8000febe00a */
[----:B------:R-:W-:Y:S02]  /*14640*/  @!P4 IADD3.X R11, R30, UR5, R11, P5, P6 ;  /* 0x000000051e0bcc10 */ /* 0x000fe4000afec40b */
[----:B------:R-:W-:-:S04]  /*14650*/  ISETP.GE.AND P1, PT, R28, 0x89, PT ;  /* 0x000000891c00780c */ /* 0x000fc80003f26270 */
[----:B------:R-:W-:Y:S01]  /*14660*/  ISETP.LT.OR P0, PT, R29, 0x1, !P1 ;  /* 0x000000011d00780c */ /* 0x000fe20004f01670 */
[----:B------:R-:W-:-:S12]  /*14670*/  IMAD.U32 R14, RZ, RZ, UR8 ;  /* 0x00000008ff0e7e24 */ /* 0x000fd8000f8e00ff */
[----:B------:R-:W-:Y:S02]  /*14680*/  @!P0 IADD3 R14, P5, P6, R14, UR6, R24 ;  /* 0x000000060e0e8c10 */ /* 0x000fe4000febe018 */
        /* <DEDUP_REMOVED lines=13> */
[----:B------:R-:W-:Y:S02]  /*14760*/  IADD3.X R11, R11, UR15, R12, P4, !PT ;  /* 0x0000000f0b0b7c10 */ /* 0x000fe4000a7fe40c */
[----:B------:R-:W0:Y:S02]  /*14770*/  @!P0 LDC.64 R12, c[0x0][0x5c0] ;  /* 0x00017000ff0c8b82 */ /* 0x000e240000000a00 */
[----:B0-----:R-:W-:Y:S02]  /*14780*/  @!P0 IADD3 R12, P4, R14, R12, RZ ;  /* 0x0000000c0e0c8210 */ /* 0x001fe40007f9e0ff */
[----:B------:R-:W-:-:S06]  /*14790*/  PRMT R14, RZ, 0x7610, R14 ;  /* 0x00007610ff0e7816 */ /* 0x000fcc000000000e */
[----:B------:R-:W3:Y:S01]  /*147a0*/  @!P0 LDG.E.U8 R14, desc[UR46][R10.64] ;  /* 0x0000002e0a0e8981 */ /* 0x000ee2000c1e1100 */
[----:B------:R-:W-:Y:S01]  /*147b0*/  IMAD.U32 R15, RZ, RZ, UR7 ;  /* 0x00000007ff0f7e24 */ /* 0x000fe2000f8e00ff */
[----:B------:R-:W-:-:S04]  /*147c0*/  LOP3.LUT R31, R31, 0xffffffef, RZ, 0xc0, !PT ;  /* 0xffffffef1f1f7812 */ /* 0x000fc800078ec0ff */
[----:B------:R-:W-:Y:S02]  /*147d0*/  @!P0 IADD3.X R15, R15, UR5, R30, P5, P6 ;  /* 0x000000050f0f8c10 */ /* 0x000fe4000afec41e */
[----:B------:R-:W-:-:S03]  /*147e0*/  @P3 LOP3.LUT R31, R31, 0x10, RZ, 0xfc, !PT ;  /* 0x000000101f1f3812 */ /* 0x000fc600078efcff */
[----:B------:R-:W-:Y:S01]  /*147f0*/  @!P0 IMAD.X R13, R15, 0x1, R13, P4 ;  /* 0x000000010f0d8824 */ /* 0x000fe200020e060d */
[----:B------:R-:W-:Y:S02]  /*14800*/  ISETP.LT.OR P4, PT, R29, 0x2, !P1 ;  /* 0x000000021d00780c */ /* 0x000fe40004f81670 */
[----:B------:R-:W-:Y:S02]  /*14810*/  LOP3.LUT R31, R31, 0xfffff7ff, RZ, 0xc0, !PT ;  /* 0xfffff7ff1f1f7812 */ /* 0x000fe400078ec0ff */
[----:B------:R-:W-:Y:S02]  /*14820*/  ISETP.GE.AND P3, PT, R28, 0x189, PT ;  /* 0x000001891c00780c */ /* 0x000fe40003f66270 */
[----:B------:R-:W-:Y:S02]  /*14830*/  @P2 LOP3.LUT R31, R31, 0x800, RZ, 0xfc, !PT ;  /* 0x000008001f1f2812 */ /* 0x000fe400078efcff */
[----:B------:R-:W-:-:S05]  /*14840*/  ISETP.LT.OR P2, PT, R29, 0x22, !P3 ;  /* 0x000000221d00780c */ /* 0x000fca0005f41670 */
[----:B------:R-:W0:Y:S01]  /*14850*/  @!P4 LDC.64 R16, c[0x0][0x5c0] ;  /* 0x00017000ff10cb82 */ /* 0x000e220000000a00 */
[----:B------:R-:W-:-:S07]  /*14860*/  IMAD.U32 R19, RZ, RZ, UR7 ;  /* 0x00000007ff137e24 */ /* 0x000fce000f8e00ff */
[----:B------:R-:W-:Y:S01]  /*14870*/  @!P2 IMAD.MOV.U32 R15, RZ, RZ, R30 ;  /* 0x000000ffff0fa224 */ /* 0x000fe200078e001e */
[----:B---3--:R-:W-:-:S04]  /*14880*/  LOP3.LUT R14, R14, 0xff, RZ, 0xc0, !PT ;  /* 0x000000ff0e0e7812 */ /* 0x008fc800078ec0ff */
[----:B------:R-:W-:-:S05]  /*14890*/  F2FP.F16.E4M3.UNPACK_B R14, R14 ;  /* 0x0000000eff0e723e */ /* 0x000fca00020006ff */
[----:B------:R-:W-:-:S05]  /*148a0*/  HADD2.F32 R14, -RZ, R14.H0_H0 ;  /* 0x2000000eff0e7230 */ /* 0x000fca0000004100 */
[----:B------:R-:W-:-:S04]  /*148b0*/  FMUL R14, R14, UR42 ;  /* 0x0000002a0e0e7c20 */ /* 0x000fc80008400000 */
[----:B------:R-:W-:-:S05]  /*148c0*/  FFMA R233, R233, UR43, R14 ;  /* 0x0000002be9e97c23 */ /* 0x000fca000800000e */
[----:B------:R-:W-:-:S05]  /*148d0*/  F2FP.SATFINITE.E4M3.F32.PACK_AB_MERGE_C R233, RZ, R233, RZ ;  /* 0x000000e9ffe9723e */ /* 0x000fca00048070ff */
[----:B------:R1:W-:Y:S01]  /*148e0*/  @!P0 STG.E.U8 desc[UR46][R12.64], R233 ;  /* 0x000000e90c008986 */ /* 0x0003e2000c10112e */
[----:B------:R-:W-:Y:S01]  /*148f0*/  IMAD.U32 R14, RZ, RZ, UR8 ;  /* 0x00000008ff0e7e24 */ /* 0x000fe2000f8e00ff */
[----:B-1----:R-:W1:Y:S04]  /*14900*/  @!P2 LDC.64 R12, c[0x0][0x5c0] ;  /* 0x00017000ff0cab82 */ /* 0x002e680000000a00 */
[----:B------:R-:W-:-:S04]  /*14910*/  @!P4 IADD3 R14, P5, P6, R14, UR6, R24 ;  /* 0x000000060e0ecc10 */ /* 0x000fc8000febe018 */
[----:B0-----:R-:W-:Y:S01]  /*14920*/  @!P4 IADD3 R16, P0, R14, R16, RZ ;  /* 0x000000100e10c210 */ /* 0x001fe20007f1e0ff */
[----:B------:R-:W-:-:S04]  /*14930*/  @!P2 IMAD.MOV.U32 R14, RZ, RZ, R24 ;  /* 0x000000ffff0ea224 */ /* 0x000fc800078e0018 */
[----:B------:R-:W-:Y:S01]  /*14940*/  @!P2 IMAD.WIDE.U32 R14, R4, 0x180, R14 ;  /* 0x00000180040ea825 */ /* 0x000fe200078e000e */
[----:B------:R-:W-:Y:S02]  /*14950*/  @!P4 IADD3.X R19, R19, UR5, R30, P5, P6 ;  /* 0x000000051313cc10 */ /* 0x000fe4000afec41e */
[--C-:B-1----:R-:W-:Y:S02]  /*14960*/  @!P2 IADD3 R112, P5, P6, R14, UR8, R12.reuse ;  /* 0x000000080e70ac10 */ /* 0x102fe4000febe00c */
[----:B------:R-:W-:-:S06]  /*14970*/  PRMT R12, RZ, 0x7610, R12 ;  /* 0x00007610ff0c7816 */ /* 0x000fcc000000000c */
[----:B------:R-:W3:Y:S01]  /*14980*/  @!P4 LDG.E.U8 R12, desc[UR46][R10.64+0x1] ;  /* 0x0000012e0a0cc981 */ /* 0x000ee2000c1e1100 */
[----:B------:R-:W-:-:S04]  /*14990*/  @!P2 IMAD R18, R5, 0x180, RZ ;  /* 0x000001800512a824 */ /* 0x000fc800078e02ff */
[----:B------:R-:W-:-:S05]  /*149a0*/  @!P2 IMAD.IADD R15, R15, 0x1, R18 ;  /* 0x000000010f0fa824 */ /* 0x000fca00078e0212 */
[----:B------:R-:W-:Y:S02]  /*149b0*/  @!P2 IADD3.X R113, R15, UR7, R13, P5, P6 ;  /* 0x000000070f71ac10 */ /* 0x000fe4000afec40d */
[----:B------:R-:W-:Y:S01]  /*149c0*/  ISETP.LT.OR P6, PT, R29, 0x29, !P3 ;  /* 0x000000291d00780c */ /* 0x000fe20005fc1670 */
[----:B------:R-:W-:Y:S01]  /*149d0*/  @!P4 IMAD.X R17, R19, 0x1, R17, P0 ;  /* 0x000000011311c824 */ /* 0x000fe200000e0611 */
[----:B------:R-:W-:-:S11]  /*149e0*/  LOP3.LUT R2, R2, 0xfffffffe, RZ, 0xc0, !PT ;  /* 0xfffffffe02027812 */ /* 0x000fd600078ec0ff */
[----:B------:R-:W-:Y:S02]  /*149f0*/  @!P6 IMAD.MOV.U32 R14, RZ, RZ, R24 ;  /* 0x000000ffff0ee224 */ /* 0x000fe400078e0018 */
[----:B------:R-:W-:Y:S02]  /*14a00*/  @!P6 IMAD.MOV.U32 R15, RZ, RZ, R30 ;  /* 0x000000ffff0fe224 */ /* 0x000fe400078e001e */
[----:B------:R-:W-:Y:S01]  /*14a10*/  @!P6 IMAD.WIDE.U32 R14, R4, 0x180, R14 ;  /* 0x00000180040ee825 */ /* 0x000fe200078e000e */
[----:B------:R-:W-:Y:S02]  /*14a20*/  @P2 LOP3.LUT R2, R2, 0x1, RZ, 0xfc, !PT ;  /* 0x0000000102022812 */ /* 0x000fe400078efcff */
[----:B------:R-:W-:Y:S02]  /*14a30*/  LOP3.LUT P2, RZ, R31, 0x800, RZ, 0xc0, !PT ;  /* 0x000008001fff7812 */ /* 0x000fe4000784c0ff */
        /* <DEDUP_REMOVED lines=8> */
[----:B-1----:R-:W-:-:S04]  /*14ac0*/  @!P6 IMAD R16, R5, 0x180, RZ ;  /* 0x000001800510e824 */ /* 0x002fc800078e02ff */
        /* <DEDUP_REMOVED lines=19> */
[----:B0-----:R-:W0:Y:S02]  /*14c00*/  @!P0 LDC.64 R12, c[0x0][0x5c0] ;  /* 0x00017000ff0c8b82 */ /* 0x001e240000000a00 */
[----:B0-----:R-:W-:-:S04]  /*14c10*/  @!P0 IADD3 R12, P4, P5, R24, UR6, R12 ;  /* 0x00000006180c8c10 */ /* 0x001fc8000fd9e00c */
[----:B------:R-:W-:Y:S02]  /*14c20*/  @!P0 IADD3.X R13, R30, UR5, R13, P4, P5 ;  /* 0x000000051e0d8c10 */ /* 0x000fe4000a7ea40d */
[----:B------:R-:W-:Y:S01]  /*14c30*/  ISETP.LT.OR P4, PT, R29, 0x9, !P1 ;  /* 0x000000091d00780c */ /* 0x000fe20004f81670 */
[----:B------:R-:W-:Y:S01]  /*14c40*/  IMAD.U32 R15, RZ, RZ, UR7 ;  /* 0x00000007ff0f7e24 */ /* 0x000fe2000f8e00ff */
        /* <DEDUP_REMOVED lines=8> */
[----:B------:R-:W-:-:S05]  /*14cd0*/  IMAD.U32 R14, RZ, RZ, UR8 ;  /* 0x00000008ff0e7e24 */ /* 0x000fca000f8e00ff */
[----:B------:R-:W-:-:S04]  /*14ce0*/  @!P4 IADD3 R14, P0, P5, R14, UR6, R24 ;  /* 0x000000060e0ecc10 */ /* 0x000fc8000fd1e018 */
[----:B------:R-:W-:Y:S02]  /*14cf0*/  @!P4 IADD3.X R15, R15, UR5, R30, P0, P5 ;  /* 0x000000050f0fcc10 */ /* 0x000fe400087ea41e */
[----:B0-----:R-:W-:Y:S02]  /*14d00*/  @!P4 IADD3 R12, P0, R14, R12, RZ ;  /* 0x0000000c0e0cc210 */ /* 0x001fe40007f1e0ff */
[----:B------:R-:W-:-:S06]  /*14d10*/  PRMT R14, RZ, 0x7610, R14 ;  /* 0x00007610ff0e7816 */ /* 0x000fcc000000000e */
[----:B------:R-:W3:Y:S01]  /*14d20*/  @!P4 LDG.E.U8 R14, desc[UR46][R10.64+0x8] ;  /* 0x0000082e0a0ec981 */ /* 0x000ee2000c1e1100 */
[----:B------:R-:W-:Y:S01]  /*14d30*/  @!P4 IMAD.X R13, R15, 0x1, R13, P0 ;  /* 0x000000010f0dc824 */ /* 0x000fe200000e060d */
[----:B------:R-:W-:Y:S02]  /*14d40*/  ISETP.LT.OR P0, PT, R29, 0xa, !P1 ;  /* 0x0000000a1d00780c */ /* 0x000fe40004f01670 */
[----:B------:R-:W-:-:S04]  /*14d50*/  LOP3.LUT R31, R31, 0xfffffbff, RZ, 0xc0, !PT ;  /* 0xfffffbff1f1f7812 */ /* 0x000fc800078ec0ff */
[----:B------:R-:W-:Y:S02]  /*14d60*/  @P2 LOP3.LUT R31, R31, 0x400, RZ, 0xfc, !PT ;  /* 0x000004001f1f2812 */ /* 0x000fe400078efcff */
[----:B------:R-:W-:-:S05]  /*14d70*/  ISETP.LT.OR P2, PT, R29, 0x2a, !P3 ;  /* 0x0000002a1d00780c */ /* 0x000fca0005f41670 */
[----:B------:R-:W0:Y:S01]  /*14d80*/  @!P0 LDC.64 R16, c[0x0][0x5c0] ;  /* 0x00017000ff108b82 */ /* 0x000e220000000a00 */
[----:B------:R-:W-:-:S04]  /*14d90*/  LOP3.LUT R2, R2, 0xfffffff7, RZ, 0xc0, !PT ;  /* 0xfffffff702027812 */ /* 0x000fc800078ec0ff */
[----:B------:R-:W-:-:S03]  /*14da0*/  @P6 LOP3.LUT R2, R2, 0x8, RZ, 0xfc, !PT ;  /* 0x0000000802026812 */ /* 0x000fc600078efcff */
[----:B------:R-:W-:Y:S02]  /*14db0*/  @!P2 IMAD.MOV.U32 R15, RZ, RZ, R30 ;  /* 0x000000ffff0fa224 */ /* 0x000fe400078e001e */
[----:B------:R-:W-:Y:S01]  /*14dc0*/  IMAD.U32 R19, RZ, RZ, UR7 ;  /* 0x00000007ff137e24 */ /* 0x000fe2000f8e00ff */
        /* <DEDUP_REMOVED lines=32> */
[----:B--2---:R-:W-:Y:S02]  /*14fd0*/  FFMA R12, R56, UR43, R12 ;  /* 0x0000002b380c7c23 */ /* 0x004fe4000800000c */
[----:B------:R-:W2:Y:S03]  /*14fe0*/  LDL.LU R56, [R1+0x1c8] ;  /* 0x0001c80001387983 */ /* 0x000ea60000300800 */
        /* <DEDUP_REMOVED lines=9> */
[----:B------:R-:W3:Y:S02]  /*15080*/  @!P0 LDG.E.U8 R12, desc[UR46][R8.64+0x10] ;  /* 0x0000102e080c8981 */ /* 0x000ee4000c1e1100 */
[----:B---3--:R-:W-:-:S04]  /*15090*/  LOP3.LUT R12, R12, 0xff, RZ, 0xc0, !PT ;  /* 0x000000ff0c0c7812 */ /* 0x008fc800078ec0ff */
[----:B------:R-:W-:-:S05]  /*150a0*/  F2FP.F16.E4M3.UNPACK_B R12, R12 ;  /* 0x0000000cff0c723e */ /* 0x000fca00020006ff */
[----:B------:R-:W-:-:S05]  /*150b0*/  HADD2.F32 R12, -RZ, R12.H0_H0 ;  /* 0x2000000cff0c7230 */ /* 0x000fca0000004100 */
[----:B------:R-:W-:-:S04]  /*150c0*/  FMUL R12, R12, UR42 ;  /* 0x0000002a0c0c7c20 */ /* 0x000fc80008400000 */
[----:B----4-:R-:W-:Y:S02]  /*150d0*/  FFMA R14, R57, UR43, R12 ;  /* 0x0000002b390e7c23 */ /* 0x010fe4000800000c */
[----:B------:R-:W0:Y:S01]  /*150e0*/  @!P0 LDC.64 R12, c[0x0][0x5c0] ;  /* 0x00017000ff0c8b82 */ /* 0x000e220000000a00 */
[----:B------:R-:W-:Y:S01]  /*150f0*/  IMAD.U32 R15, RZ, RZ, UR7 ;  /* 0x00000007ff0f7e24 */ /* 0x000fe2000f8e00ff */
[----:B------:R-:W3:Y:S01]  /*15100*/  LDL.LU R57, [R1+0x1cc] ;  /* 0x0001cc0001397983 */ /* 0x000ee20000300800 */
[----:B------:R-:W-:Y:S02]  /*15110*/  F2FP.SATFINITE.E4M3.F32.PACK_AB_MERGE_C R14, RZ, R14, RZ ;  /* 0x0000000eff0e723e */ /* 0x000fe400048070ff */
[----:B0-----:R-:W-:-:S04]  /*15120*/  @!P0 IADD3 R12, P4, P5, R24, UR6, R12 ;  /* 0x00000006180c8c10 */ /* 0x001fc8000fd9e00c */
[----:B------:R-:W-:-:S05]  /*15130*/  @!P0 IADD3.X R13, R30, UR5, R13, P4, P5 ;  /* 0x000000051e0d8c10 */ /* 0x000fca000a7ea40d */
[----:B------:R0:W-:Y:S01]  /*15140*/  @!P0 STG.E.U8 desc[UR46][R12.64+0x10], R14 ;  /* 0x0000100e0c008986 */ /* 0x0001e2000c10112e */
[----:B------:R-:W-:Y:S02]  /*15150*/  ISETP.LT.OR P0, PT, R29, 0x12, !P2 ;  /* 0x000000121d00780c */ /* 0x000fe40005701670 */
[----:B0-----:R-:W-:-:S11]  /*15160*/  PRMT R14, RZ, 0x7610, R14 ;  /* 0x00007610ff0e7816 */ /* 0x001fd6000000000e */
[----:B------:R-:W0:Y:S01]  /*15170*/  @!P0 LDC.64 R12, c[0x0][0x5c0] ;  /* 0x00017000ff0c8b82 */ /* 0x000e220000000a00 */
[----:B------:R-:W4:Y:S01]  /*15180*/  @!P0 LDG.E.U8 R14, desc[UR46][R8.64+0x11] ;  /* 0x0000112e080e8981 */ /* 0x000f22000c1e1100 */
[----:B0-----:R-:W-:-:S04]  /*15190*/  @!P0 IADD3 R12, P4, P5, R24, UR6, R12 ;  /* 0x00000006180c8c10 */ /* 0x001fc8000fd9e00c */
[----:B------:R-:W-:Y:S02]  /*151a0*/  @!P0 IADD3.X R13, R30, UR5, R13, P4, P5 ;  /* 0x000000051e0d8c10 */ /* 0x000fe4000a7ea40d */
[----:B------:R-:W-:Y:S02]  /*151b0*/  ISETP.LT.OR P4, PT, R29, 0x11, !P1 ;  /* 0x000000111d00780c */ /* 0x000fe40004f81670 */
[----:B----4-:R-:W-:-:S04]  /*151c0*/  LOP3.LUT R14, R14, 0xff, RZ, 0xc0, !PT ;  /* 0x000000ff0e0e7812 */ /* 0x010fc800078ec0ff */
[----:B------:R-:W-:-:S05]  /*151d0*/  F2FP.F16.E4M3.UNPACK_B R14, R14 ;  /* 0x0000000eff0e723e */ /* 0x000fca00020006ff */
[----:B------:R-:W-:-:S05]  /*151e0*/  HADD2.F32 R14, -RZ, R14.H0_H0 ;  /* 0x2000000eff0e7230 */ /* 0x000fca0000004100 */
[----:B------:R-:W-:-:S04]  /*151f0*/  FMUL R14, R14, UR42 ;  /* 0x0000002a0e0e7c20 */ /* 0x000fc80008400000 */
[----:B--2---:R-:W-:Y:S01]  /*15200*/  FFMA R14, R56, UR43, R14 ;  /* 0x0000002b380e7c23 */ /* 0x004fe2000800000e */
[----:B------:R-:W-:Y:S02]  /*15210*/  LOP3.LUT R31, R31, 0xfffffdff, RZ, 0xc0, !PT ;  /* 0xfffffdff1f1f7812 */ /* 0x000fe400078ec0ff */
[----:B------:R-:W-:Y:S01]  /*15220*/  LOP3.LUT R2, R2, 0xfffffffd, RZ, 0xc0, !PT ;  /* 0xfffffffd02027812 */ /* 0x000fe200078ec0ff */
[----:B------:R-:W-:Y:S01]  /*15230*/  IMAD.U32 R19, RZ, RZ, UR7 ;  /* 0x00000007ff137e24 */ /* 0x000fe2000f8e00ff */
[----:B------:R-:W-:Y:S01]  /*15240*/  F2FP.SATFINITE.E4M3.F32.PACK_AB_MERGE_C R14, RZ, R14, RZ ;  /* 0x0000000eff0e723e */ /* 0x000fe200048070ff */
[----:B------:R-:W2:Y:S04]  /*15250*/  LDL.LU R56, [R1+0x1d0] ;  /* 0x0001d00001387983 */ /* 0x000ea80000300800 */
[----:B------:R0:W-:Y:S02]  /*15260*/  @!P0 STG.E.U8 desc[UR46][R12.64+0x11], R14 ;  /* 0x0000110e0c008986 */ /* 0x0001e4000c10112e */
[----:B0-----:R-:W0:Y:S01]  /*15270*/  @!P4 LDC.64 R12, c[0x0][0x5c0] ;  /* 0x00017000ff0ccb82 */ /* 0x001e220000000a00 */
[----:B------:R-:W-:-:S05]  /*15280*/  IMAD.U32 R14, RZ, RZ, UR8 ;  /* 0x00000008ff0e7e24 */ /* 0x000fca000f8e00ff */
[----:B------:R-:W-:-:S04]  /*15290*/  @!P4 IADD3 R14, P0, P5, R14, UR6, R24 ;  /* 0x000000060e0ecc10 */ /* 0x000fc8000fd1e018 */
[----:B------:R-:W-:Y:S02]  /*152a0*/  @!P4 IADD3.X R15, R15, UR5, R30, P0, P5 ;  /* 0x000000050f0fcc10 */ /* 0x000fe400087ea41e */
[----:B0-----:R-:W-:Y:S02]  /*152b0*/  @!P4 IADD3 R12, P0, R14, R12, RZ ;  /* 0x0000000c0e0cc210 */ /* 0x001fe40007f1e0ff */
[----:B------:R-:W-:-:S06]  /*152c0*/  PRMT R14, RZ, 0x7610, R14 ;  /* 0x00007610ff0e7816 */ /* 0x000fcc000000000e */
[----:B------:R-:W4:Y:S01]  /*152d0*/  @!P4 LDG.E.U8 R14, desc[UR46][R10.64+0x10] ;  /* 0x0000102e0a0ec981 */ /* 0x000f22000c1e1100 */
[----:B------:R-:W-:Y:S01]  /*152e0*/  @!P4 IMAD.X R13, R15, 0x1, R13, P0 ;  /* 0x000000010f0dc824 */ /* 0x000fe200000e060d */
[----:B------:R-:W-:Y:S02]  /*152f0*/  ISETP.LT.OR P0, PT, R29, 0x12, !P1 ;  /* 0x000000121d00780c */ /* 0x000fe40004f01670 */
[----:B------:R-:W-:Y:S02]  /*15300*/  @P2 LOP3.LUT R31, R31, 0x200, RZ, 0xfc, !PT ;  /* 0x000002001f1f2812 */ /* 0x000fe400078efcff */
[----:B------:R-:W-:-:S09]  /*15310*/  ISETP.LT.OR P2, PT, R29, 0x32, !P3 ;  /* 0x000000321d00780c */ /* 0x000fd20005f41670 */
[----:B------:R-:W0:Y:S01]  /*15320*/  @!P0 LDC.64 R16, c[0x0][0x5c0] ;  /* 0x00017000ff108b82 */ /* 0x000e220000000a00 */
[----:B------:R-:W-:Y:S01]  /*15330*/  IMAD.U32 R15, RZ, RZ, UR8 ;  /* 0x00000008ff0f7e24 */ /* 0x000fe2000f8e00ff */
[----:B------:R-:W-:-:S04]  /*15340*/  @P6 LOP3.LUT R2, R2, 0x2, RZ, 0xfc, !PT ;  /* 0x0000000202026812 */ /* 0x000fc800078efcff */
[----:B------:R-:W-:-:S04]  /*15350*/  @!P0 IADD3 R15, P5, P6, R15, UR6, R24 ;  /* 0x000000060f0f8c10 */ /* 0x000fc8000febe018 */
[----:B------:R-:W-:Y:S02]  /*15360*/  @!P0 IADD3.X R19, R19, UR5, R30, P5, P6 ;  /* 0x0000000513138c10 */ /* 0x000fe4000afec41e */
[----:B----4-:R-:W-:-:S04]  /*15370*/  LOP3.LUT R14, R14, 0xff, RZ, 0xc0, !PT ;  /* 0x000000ff0e0e7812 */ /* 0x010fc800078ec0ff */
[----:B------:R-:W-:-:S05]  /*15380*/  F2FP.F16.E4M3.UNPACK_B R14, R14 ;  /* 0x0000000eff0e723e */ /* 0x000fca00020006ff */
[----:B------:R-:W-:-:S05]  /*15390*/  HADD2.F32 R14, -RZ, R14.H0_H0 ;  /* 0x2000000eff0e7230 */ /* 0x000fca0000004100 */
[----:B------:R-:W-:-:S04]  /*153a0*/  FMUL R14, R14, UR42 ;  /* 0x0000002a0e0e7c20 */ /* 0x000fc80008400000 */
[----:B---3--:R-:W-:Y:S01]  /*153b0*/  FFMA R14, R57, UR43, R14 ;  /* 0x0000002b390e7c23 */ /* 0x008fe2000800000e */
[----:B------:R-:W-:Y:S01]  /*153c0*/  ISETP.LT.OR P3, PT, R29, 0x39, !P3 ;  /* 0x000000391d00780c */ /* 0x000fe20005f61670 */
[----:B------:R-:W-:Y:S01]  /*153d0*/  @!P2 IMAD R18, R5, 0x180, RZ ;  /* 0x000001800512a824 */ /* 0x000fe200078e02ff */
[----:B------:R-:W-:Y:S01]  /*153e0*/  LOP3.LUT R0, R0, 0xfdffffff, RZ, 0xc0, !PT ;  /* 0xfdffffff00007812 */ /* 0x000fe200078ec0ff */
[----:B------:R-:W3:Y:S01]  /*153f0*/  LDL.LU R57, [R1+0x1d4] ;  /* 0x0001d40001397983 */ /* 0x000ee20000300800 */
[----:B------:R-:W-:-:S05]  /*15400*/  F2FP.SATFINITE.E4M3.F32.PACK_AB_MERGE_C R14, RZ, R14, RZ ;  /* 0x0000000eff0e723e */ /* 0x000fca00048070ff */
[----:B------:R1:W-:Y:S02]  /*15410*/  @!P4 STG.E.U8 desc[UR46][R12.64+0x10], R14 ;  /* 0x0000100e0c00c986 */ /* 0x0003e4000c10112e */
[----:B-1----:R-:W1:Y:S01]  /*15420*/  @!P2 LDC.64 R12, c[0x0][0x5c0] ;  /* 0x00017000ff0cab82 */ /* 0x002e620000000a00 */
[----:B0-----:R-:W-:Y:S01]  /*15430*/  @!P0 IADD3 R16, P4, R15, R16, RZ ;  /* 0x000000100f108210 */ /* 0x001fe20007f9e0ff */
[----:B------:R-:W-:Y:S02]  /*15440*/  @!P2 IMAD.MOV.U32 R14, RZ, RZ, R24 ;  /* 0x000000ffff0ea224 */ /* 0x000fe400078e0018 */
[----:B------:R-:W-:Y:S02]  /*15450*/  @!P2 IMAD.MOV.U32 R15, RZ, RZ, R30 ;  /* 0x000000ffff0fa224 */ /* 0x000fe400078e001e */
[----:B------:R-:W-:-:S03]  /*15460*/  @!P2 IMAD.WIDE.U32 R14, R4, 0x180, R14 ;  /* 0x00000180040ea825 */ /* 0x000fc600078e000e */
[--C-:B-1----:R-:W-:Y:S02]  /*15470*/  @!P2 IADD3 R88, P5, P6, R14, UR8, R12.reuse ;  /* 0x000000080e58ac10 */ /* 0x102fe4000febe00c */
[----:B------:R-:W-:-:S06]  /*15480*/  PRMT R12, RZ, 0x7610, R12 ;  /* 0x00007610ff0c7816 */ /* 0x000fcc000000000c */
[----:B------:R-:W4:Y:S01]  /*15490*/  @!P0 LDG.E.U8 R12, desc[UR46][R10.64+0x11] ;  /* 0x0000112e0a0c8981 */ /* 0x000f22000c1e1100 */
[----:B------:R-:W-:Y:S02]  /*154a0*/  @!P2 IMAD.IADD R15, R15, 0x1, R18 ;  /* 0x000000010f0fa824 */ /* 0x000fe400078e0212 */
[----:B------:R-:W-:-:S03]  /*154b0*/  @!P0 IMAD.X R17, R19, 0x1, R17, P4 ;  /* 0x0000000113118824 */ /* 0x000fc600020e0611 */
[----:B------:R-:W-:Y:S01]  /*154c0*/  @!P2 IADD3.X R89, R15, UR7, R13, P5, P6 ;  /* 0x000000070f59ac10 */ /* 0x000fe2000afec40d */
[----:B------:R-:W-:Y:S02]  /*154d0*/  @!P3 IMAD.MOV.U32 R14, RZ, RZ, R24 ;  /* 0x000000ffff0eb224 */ /* 0x000fe400078e0018 */
[----:B------:R-:W-:Y:S02]  /*154e0*/  @!P3 IMAD.MOV.U32 R15, RZ, RZ, R30 ;  /* 0x000000ffff0fb224 */ /* 0x000fe400078e001e */
[----:B------:R-:W-:Y:S01]  /*154f0*/  @!P3 IMAD.WIDE.U32 R14, R4, 0x180, R14 ;  /* 0x00000180040eb825 */ /* 0x000fe200078e000e */
[----:B------:R-:W-:Y:S02]  /*15500*/  @P2 LOP3.LUT R0, R0, 0x2000000, RZ, 0xfc, !PT ;  /* 0x0200000000002812 */ /* 0x000fe400078efcff */
[----:B------:R-:W-:Y:S02]  /*15510*/  LOP3.LUT P2, RZ, R31, 0x200, RZ, 0xc0, !PT ;  /* 0x000002001fff7812 */ /* 0x000fe4000784c0ff */
[----:B----4-:R-:W-:-:S04]  /*15520*/  LOP3.LUT R12, R12, 0xff, RZ, 0xc0, !PT ;  /* 0x000000ff0c0c7812 */ /* 0x010fc800078ec0ff */
        /* <DEDUP_REMOVED lines=14> */
[----:B------:R-:W4:Y:S02]  /*15610*/  @!P0 LDG.E.U8 R12, desc[UR46][R8.64+0x18] ;  /* 0x0000182e080c8981 */ /* 0x000f24000c1e1100 */
[----:B----4-:R-:W-:-:S04]  /*15620*/  LOP3.LUT R12, R12, 0xff, RZ, 0xc0, !PT ;  /* 0x000000ff0c0c7812 */ /* 0x010fc800078ec0ff */
[----:B------:R-:W-:-:S05]  /*15630*/  F2FP.F16.E4M3.UNPACK_B R12, R12 ;  /* 0x0000000cff0c723e */ /* 0x000fca00020006ff */
[----:B------:R-:W-:-:S05]  /*15640*/  HADD2.F32 R12, -RZ, R12.H0_H0 ;  /* 0x2000000cff0c7230 */ /* 0x000fca0000004100 */
[----:B------:R-:W-:-:S04]  /*15650*/  FMUL R12, R12, UR42 ;  /* 0x0000002a0c0c7c20 */ /* 0x000fc80008400000 */
[----:B---3--:R-:W-:Y:S02]  /*15660*/  FFMA R14, R57, UR43, R12 ;  /* 0x0000002b390e7c23 */ /* 0x008fe4000800000c */
        /* <DEDUP_REMOVED lines=13> */
[----:B----4-:R-:W-:-:S04]  /*15740*/  LOP3.LUT R14, R14, 0xff, RZ, 0xc0, !PT ;  /* 0x000000ff0e0e7812 */ /* 0x010fc800078ec0ff */
[----:B------:R-:W-:-:S05]  /*15750*/  F2FP.F16.E4M3.UNPACK_B R14, R14 ;  /* 0x0000000eff0e723e */ /* 0x000fca00020006ff */
[----:B------:R-:W-:-:S05]  /*15760*/  HADD2.F32 R14, -RZ, R14.H0_H0 ;  /* 0x2000000eff0e7230 */ /* 0x000fca0000004100 */
[----:B------:R-:W-:-:S04]  /*15770*/  FMUL R14, R14, UR42 ;  /* 0x0000002a0e0e7c20 */ /* 0x000fc80008400000 */
[----:B--2---:R-:W-:Y:S01]  /*15780*/  FFMA R14, R56, UR43, R14 ;  /* 0x0000002b380e7c23 */ /* 0x004fe2000800000e */
[----:B------:R-:W-:Y:S01]  /*15790*/  LOP3.LUT R0, R0, 0x7fffffff, RZ, 0xc0, !PT ;  /* 0x7fffffff00007812 */ /* 0x000fe200078ec0ff */
[----:B------:R-:W-:Y:S01]  /*157a0*/  IMAD.U32 R16, RZ, RZ, UR8 ;  /* 0x00000008ff107e24 */ /* 0x000fe2000f8e00ff */
[----:B------:R-:W2:Y:S02]  /*157b0*/  LDL.LU R56, [R1+0x1e0] ;  /* 0x0001e00001387983 */ /* 0x000ea40000300800 */
[----:B------:R-:W-:-:S05]  /*157c0*/  F2FP.SATFINITE.E4M3.F32.PACK_AB_MERGE_C R14, RZ, R14, RZ ;  /* 0x0000000eff0e723e */ /* 0x000fca00048070ff */
[----:B------:R0:W-:Y:S01]  /*157d0*/  @!P0 STG.E.U8 desc[UR46][R12.64+0x19], R14 ;  /* 0x0000190e0c008986 */ /* 0x0001e2000c10112e */
[----:B------:R-:W-:-:S13]  /*157e0*/  ISETP.LT.OR P0, PT, R29, 0x19, !P1 ;  /* 0x000000191d00780c */ /* 0x000fda0004f01670 */
        /* <DEDUP_REMOVED lines=8> */
[----:B------:R-:W-:Y:S02]  /*15870*/  @P3 LOP3.LUT R0, R0, 0x80000000, RZ, 0xfc, !PT ;  /* 0x8000000000003812 */ /* 0x000fe400078efcff */
[----:B------:R-:W-:Y:S02]  /*15880*/  ISETP.GE.AND P3, PT, R28, 0x101, PT ;  /* 0x000001011c00780c */ /* 0x000fe40003f66270 */
[----:B------:R-:W-:Y:S01]  /*15890*/  ISETP.LT.OR P4, PT, R29, 0x1a, !P1 ;  /* 0x0000001a1d00780c */ /* 0x000fe20004f81670 */
[----:B------:R-:W-:-:S12]  /*158a0*/  IMAD.U32 R18, RZ, RZ, UR7 ;  /* 0x00000007ff127e24 */ /* 0x000fd8000f8e00ff */
[----:B------:R-:W-:-:S04]  /*158b0*/  @!P4 IADD3 R16, P5, P6, R16, UR6, R24 ;  /* 0x000000061010cc10 */ /* 0x000fc8000febe018 */
[----:B------:R-:W-:Y:S02]  /*158c0*/  @!P4 IADD3.X R18, R18, UR5, R30, P5, P6 ;  /* 0x000000051212cc10 */ /* 0x000fe4000afec41e */
[----:B----4-:R-:W-:-:S04]  /*158d0*/  LOP3.LUT R14, R14, 0xff, RZ, 0xc0, !PT ;  /* 0x000000ff0e0e7812 */ /* 0x010fc800078ec0ff */
[----:B------:R-:W-:-:S05]  /*158e0*/  F2FP.F16.E4M3.UNPACK_B R14, R14 ;  /* 0x0000000eff0e723e */ /* 0x000fca00020006ff */
[----:B------:R-:W-:-:S05]  /*158f0*/  HADD2.F32 R14, -RZ, R14.H0_H0 ;  /* 0x2000000eff0e7230 */ /* 0x000fca0000004100 */
[----:B------:R-:W-:-:S04]  /*15900*/  FMUL R14, R14, UR42 ;  /* 0x0000002a0e0e7c20 */ /* 0x000fc80008400000 */
[----:B---3--:R-:W-:Y:S02]  /*15910*/  FFMA R14, R57, UR43, R14 ;  /* 0x0000002b390e7c23 */ /* 0x008fe4000800000e */
[----:B------:R-:W3:Y:S03]  /*15920*/  LDL.LU R57, [R1+0x1e4] ;  /* 0x0001e40001397983 */ /* 0x000ee60000300800 */
[----:B------:R-:W-:-:S05]  /*15930*/  F2FP.SATFINITE.E4M3.F32.PACK_AB_MERGE_C R14, RZ, R14, RZ ;  /* 0x0000000eff0e723e */ /* 0x000fca00048070ff */
[----:B------:R0:W-:Y:S01]  /*15940*/  @!P0 STG.E.U8 desc[UR46][R12.64+0x18], R14 ;  /* 0x0000180e0c008986 */ /* 0x0001e2000c10112e */
[----:B------:R-:W-:Y:S01]  /*15950*/  ISETP.LT.OR P0, PT, R29, 0x1, !P3 ;  /* 0x000000011d00780c */ /* 0x000fe20005f01670 */
[----:B0-----:R-:W0:-:S12]  /*15960*/  @!P4 LDC.64 R14, c[0x0][0x5c0] ;  /* 0x00017000ff0ecb82 */ /* 0x001e180000000a00 */
[----:B------:R-:W1:Y:S01]  /*15970*/  @!P0 LDC.64 R12, c[0x0][0x5c0] ;  /* 0x00017000ff0c8b82 */ /* 0x000e620000000a00 */
[----:B0-----:R-:W-:Y:S02]  /*15980*/  @!P4 IADD3 R14, P5, R16, R14, RZ ;  /* 0x0000000e100ec210 */ /* 0x001fe40007fbe0ff */
[--C-:B-1----:R-:W-:Y:S02]  /*15990*/  @!P0 IADD3 R16, P1, P6, R24, UR10, R12.reuse ;  /* 0x0000000a18108c10 */ /* 0x102fe4000fe3e00c */
[----:B------:R-:W-:-:S06]  /*159a0*/  PRMT R12, RZ, 0x7610, R12 ;  /* 0x00007610ff0c7816 */ /* 0x000fcc000000000c */
[----:B------:R-:W4:Y:S01]  /*159b0*/  @!P4 LDG.E.U8 R12, desc[UR46][R10.64+0x19] ;  /* 0x0000192e0a0cc981 */ /* 0x000f22000c1e1100 */
[----:B------:R-:W-:Y:S01]  /*159c0*/  @!P4 IMAD.X R15, R18, 0x1, R15, P5 ;  /* 0x00000001120fc824 */ /* 0x000fe200028e060f */
[----:B------:R-:W-:Y:S02]  /*159d0*/  @!P0 IADD3.X R17, R30, UR9, R13, P1, P6 ;  /* 0x000000091e118c10 */ /* 0x000fe40008fec40d */
        /* <DEDUP_REMOVED lines=15> */
[----:B------:R-:W-:-:S06]  /*15ad0*/  PRMT R14, RZ, 0x7610, R14 ;  /* 0x00007610ff0e7816 */ /* 0x000fcc000000000e */
[----:B------:R-:W4:Y:S01]  /*15ae0*/  @!P0 LDG.E.U8 R14, desc[UR46][R12.64] ;  /* 0x0000002e0c0e8981 */ /* 0x000f22000c1e1100 */
[----:B------:R-:W-:Y:S02]  /*15af0*/  ISETP.LT.OR P4, PT, R29, 0x2, !P3 ;  /* 0x000000021d00780c */ /* 0x000fe40005f81670 */
[----:B----4-:R-:W-:-:S04]  /*15b00*/  LOP3.LUT R14, R14, 0xff, RZ, 0xc0, !PT ;  /* 0x000000ff0e0e7812 */ /* 0x010fc800078ec0ff */
[----:B------:R-:W-:-:S05]  /*15b10*/  F2FP.F16.E4M3.UNPACK_B R14, R14 ;  /* 0x0000000eff0e723e */ /* 0x000fca00020006ff */
[----:B------:R-:W-:-:S05]  /*15b20*/  HADD2.F32 R14, -RZ, R14.H0_H0 ;  /* 0x2000000eff0e7230 */ /* 0x000fca0000004100 */
[----:B------:R-:W-:-:S04]  /*15b30*/  FMUL R14, R14, UR42 ;  /* 0x0000002a0e0e7c20 */ /* 0x000fc80008400000 */
[----:B---3--:R-:W-:Y:S02]  /*15b40*/  FFMA R18, R57, UR43, R14 ;  /* 0x0000002b39127c23 */ /* 0x008fe4000800000e */
[----:B------:R-:W0:Y:S01]  /*15b50*/  @!P4 LDC.64 R14, c[0x0][0x5c0] ;  /* 0x00017000ff0ecb82 */ /* 0x000e220000000a00 */
[----:B------:R-:W-:Y:S01]  /*15b60*/  ISETP.GE.AND P1, PT, R28, 0x109, PT ;  /* 0x000001091c00780c */ /* 0x000fe20003f26270 */
[----:B------:R-:W3:Y:S01]  /*15b70*/  LDL.LU R57, [R1+0x1ec] ;  /* 0x0001ec0001397983 */ /* 0x000ee20000300800 */
[----:B------:R-:W-:-:S05]  /*15b80*/  F2FP.SATFINITE.E4M3.F32.PACK_AB_MERGE_C R18, RZ, R18, RZ ;  /* 0x00000012ff12723e */ /* 0x000fca00048070ff */
[----:B------:R1:W-:Y:S02]  /*15b90*/  @!P0 STG.E.U8 desc[UR46][R16.64], R18 ;  /* 0x0000001210008986 */ /* 0x0003e4000c10112e */
[----:B-1----:R-:W-:-:S06]  /*15ba0*/  PRMT R16, RZ, 0x7610, R16 ;  /* 0x00007610ff107816 */ /* 0x002fcc0000000010 */
[----:B------:R-:W4:Y:S01]  /*15bb0*/  @!P4 LDG.E.U8 R16, desc[UR46][R12.64+0x1] ;  /* 0x0000012e0c10c981 */ /* 0x000f22000c1e1100 */
[----:B0-----:R-:W-:-:S04]  /*15bc0*/  @!P4 IADD3 R14, P5, P6, R24, UR10, R14 ;  /* 0x0000000a180ecc10 */ /* 0x001fc8000febe00e */
[----:B------:R-:W-:Y:S02]  /*15bd0*/  @!P4 IADD3.X R15, R30, UR9, R15, P5, P6 ;  /* 0x000000091e0fcc10 */ /* 0x000fe4000afec40f */
[----:B------:R-:W-:Y:S01]  /*15be0*/  ISETP.LT.OR P0, PT, R29, 0x1, !P1 ;  /* 0x000000011d00780c */ /* 0x000fe20004f01670 */
[----:B------:R-:W-:-:S12]  /*15bf0*/  IMAD.U32 R18, RZ, RZ, UR8 ;  /* 0x00000008ff127e24 */ /* 0x000fd8000f8e00ff */
[----:B------:R-:W-:Y:S02]  /*15c00*/  @!P0 IADD3 R18, P5, P6, R18, UR10, R24 ;  /* 0x0000000a12128c10 */ /* 0x000fe4000febe018 */
[----:B----4-:R-:W-:-:S04]  /*15c10*/  LOP3.LUT R16, R16, 0xff, RZ, 0xc0, !PT ;  /* 0x000000ff10107812 */ /* 0x010fc800078ec0ff */
[----:B------:R-:W-:-:S05]  /*15c20*/  F2FP.F16.E4M3.UNPACK_B R16, R16 ;  /* 0x00000010ff10723e */ /* 0x000fca00020006ff */
[----:B------:R-:W-:-:S05]  /*15c30*/  HADD2.F32 R16, -RZ, R16.H0_H0 ;  /* 0x20000010ff107230 */ /* 0x000fca0000004100 */
[----:B------:R-:W-:-:S04]  /*15c40*/  FMUL R16, R16, UR42 ;  /* 0x0000002a10107c20 */ /* 0x000fc80008400000 */
[----:B--2---:R-:W-:Y:S01]  /*15c50*/  FFMA R16, R56, UR43, R16 ;  /* 0x0000002b38107c23 */ /* 0x004fe20008000010 */
[----:B------:R-:W-:Y:S01]  /*15c60*/  IMAD.U32 R19, RZ, RZ, UR7 ;  /* 0x00000007ff137e24 */ /* 0x000fe2000f8e00ff */
[----:B------:R-:W-:Y:S01]  /*15c70*/  LOP3.LUT R31, R31, 0xfffffffb, RZ, 0xc0, !PT ;  /* 0xfffffffb1f1f7812 */ /* 0x000fe200078ec0ff */
[----:B------:R-:W-:Y:S01]  /*15c80*/  IMAD.U32 R35, RZ, RZ, UR7 ;  /* 0x00000007ff237e24 */ /* 0x000fe2000f8e00ff */
[----:B------:R-:W2:Y:S01]  /*15c90*/  LDL.LU R56, [R1+0x1f0] ;  /* 0x0001f00001387983 */ /* 0x000ea20000300800 */
        /* <DEDUP_REMOVED lines=12> */
[----:B------:R-:W4:Y:S01]  /*15d60*/  @!P0 LDG.E.U8 R18, desc[UR46][R14.64] ;  /* 0x0000002e0e128981 */ /* 0x000f22000c1e1100 */
        /* <DEDUP_REMOVED lines=9> */
[----:B------:R-:W-:-:S05]  /*15e00*/  IMAD.U32 R19, RZ, RZ, UR8 ;  /* 0x00000008ff137e24 */ /* 0x000fca000f8e00ff */
[----:B------:R-:W-:-:S04]  /*15e10*/  @!P4 IADD3 R19, P5, P6, R19, UR10, R24 ;  /* 0x0000000a1313cc10 */ /* 0x000fc8000febe018 */
[----:B------:R-:W-:Y:S02]  /*15e20*/  @!P4 IADD3.X R35, R35, UR9, R30, P5, P6 ;  /* 0x000000092323cc10 */ /* 0x000fe4000afec41e */
[----:B----4-:R-:W-:-:S04]  /*15e30*/  LOP3.LUT R18, R18, 0xff, RZ, 0xc0, !PT ;  /* 0x000000ff12127812 */ /* 0x010fc800078ec0ff */
[----:B------:R-:W-:-:S05]  /*15e40*/  F2FP.F16.E4M3.UNPACK_B R18, R18 ;  /* 0x00000012ff12723e */ /* 0x000fca00020006ff */
[----:B------:R-:W-:-:S05]  /*15e50*/  HADD2.F32 R18, -RZ, R18.H0_H0 ;  /* 0x20000012ff127230 */ /* 0x000fca0000004100 */
[----:B------:R-:W-:-:S04]  /*15e60*/  FMUL R18, R18, UR42 ;  /* 0x0000002a12127c20 */ /* 0x000fc80008400000 */
[----:B---3--:R-:W-:Y:S01]  /*15e70*/  FFMA R18, R57, UR43, R18 ;  /* 0x0000002b39127c23 */ /* 0x008fe20008000012 */
[----:B------:R-:W-:Y:S01]  /*15e80*/  @!P3 IMAD R21, R5, 0x180, RZ ;  /* 0x000001800515b824 */ /* 0x000fe200078e02ff */
[----:B------:R-:W-:Y:S01]  /*15e90*/  LOP3.LUT R0, R0, 0xff7fffff, RZ, 0xc0, !PT ;  /* 0xff7fffff00007812 */ /* 0x000fe200078ec0ff */
[----:B------:R-:W3:Y:S02]  /*15ea0*/  LDL.LU R57, [R1+0x1f4] ;  /* 0x0001f40001397983 */ /* 0x000ee40000300800 */
        /* <DEDUP_REMOVED lines=10> */
[----:B------:R-:W-:-:S05]  /*15f50*/  @!P3 IMAD.IADD R19, R19, 0x1, R21 ;  /* 0x000000011313b824 */ /* 0x000fca00078e0215 */
[----:B------:R-:W-:Y:S02]  /*15f60*/  @!P3 IADD3.X R87, R19, UR7, R17, P5, P6 ;  /* 0x000000071357bc10 */ /* 0x000fe4000afec411 */
[----:B------:R-:W-:Y:S01]  /*15f70*/  ISETP.LT.OR P6, PT, R29, 0x41, !P2 ;  /* 0x000000411d00780c */ /* 0x000fe200057c1670 */
[----:B------:R-:W-:Y:S01]  /*15f80*/  @!P4 IMAD.X R23, R35, 0x1, R23, P0 ;  /* 0x000000012317c824 */ /* 0x000fe200000e0617 */
[----:B------:R-:W-:-:S11]  /*15f90*/  @P3 LOP3.LUT R0, R0, 0x800000, RZ, 0xfc, !PT ;  /* 0x0080000000003812 */ /* 0x000fd600078efcff */
[----:B------:R-:W-:Y:S02]  /*15fa0*/  @!P6 IMAD.MOV.U32 R18, RZ, RZ, R24 ;  /* 0x000000ffff12e224 */ /* 0x000fe400078e0018 */
[----:B------:R-:W-:Y:S02]  /*15fb0*/  @!P6 IMAD.MOV.U32 R19, RZ, RZ, R30 ;  /* 0x000000ffff13e224 */ /* 0x000fe400078e001e */
[----:B------:R-:W-:Y:S02]  /*15fc0*/  @!P6 IMAD R21, R5, 0x180, RZ ;  /* 0x000001800515e824 */ /* 0x000fe400078e02ff */
[----:B------:R-:W-:Y:S01]  /*15fd0*/  @!P6 IMAD.WIDE.U32 R18, R4, 0x180, R18 ;  /* 0x000001800412e825 */ /* 0x000fe200078e0012 */
[----:B------:R-:W-:-:S03]  /*15fe0*/  LOP3.LUT P3, RZ, R31, 0x100, RZ, 0xc0, !PT ;  /* 0x000001001fff7812 */ /* 0x000fc6000786c0ff */
[----:B------:R-:W-:Y:S01]  /*15ff0*/  @!P6 IMAD.IADD R19, R19, 0x1, R21 ;  /* 0x000000011313e824 */ /* 0x000fe200078e0215 */
        /* <DEDUP_REMOVED lines=8> */
[----:B0-----:R-:W0:Y:S02]  /*16080*/  @!P6 LDC.64 R16, c[0x0][0x5c0] ;  /* 0x00017000ff10eb82 */ /* 0x001e240000000a00 */
        /* <DEDUP_REMOVED lines=118> */
[----:B------:R-:W-:Y:S01]  /*167f0*/  LOP3.LUT R31, R31, 0xffffffbf, RZ, 0xc0, !PT ;  /* 0xffffffbf1f1f7812 */ /* 0x000fe200078ec0ff */
[----:B------:R-:W-:Y:S01]  /*16800*/  IMAD.U32 R35, RZ, RZ, UR7 ;  /* 0x00000007ff237e24 */ /* 0x000fe2000f8e00ff */
[----:B------:R-:W-:Y:S01]  /*16810*/  LOP3.LUT R20, R20, 0xbfffffff, RZ, 0xc0, !PT ;  /* 0xbfffffff14147812 */ /* 0x000fe200078ec0ff */
[----:B------:R-:W2:Y:S01]  /*16820*/  LDL.LU R56, [R1+0x210] ;  /* 0x0002100001387983 */ /* 0x000ea20000300800 */
        /* <DEDUP_REMOVED lines=97> */
[----:B----4-:R-:W-:-:S04]  /*16e40*/  LOP3.LUT R18, R18, 0xff, RZ, 0xc0, !PT ;  /* 0x000000ff12127812 */ /* 0x010fc800078ec0ff */
[----:B------:R-:W-:-:S05]  /*16e50*/  F2FP.F16.E4M3.UNPACK_B R18, R18 ;  /* 0x00000012ff12723e */ /* 0x000fca00020006ff */
[----:B------:R-:W-:-:S05]  /*16e60*/  HADD2.F32 R18, -RZ, R18.H0_H0 ;  /* 0x20000012ff127230 */ /* 0x000fca0000004100 */
[----:B------:R-:W-:-:S04]  /*16e70*/  FMUL R18, R18, UR42 ;  /* 0x0000002a12127c20 */ /* 0x000fc80008400000 */
[----:B---3--:R-:W-:Y:S01]  /*16e80*/  FFMA R18, R57, UR43, R18 ;  /* 0x0000002b39127c23 */ /* 0x008fe20008000012 */
[----:B------:R-:W-:Y:S01]  /*16e90*/  LOP3.LUT R20, R20, 0xffefffff, RZ, 0xc0, !PT ;  /* 0xffefffff14147812 */ /* 0x000fe200078ec0ff */
[----:B------:R-:W-:Y:S01]  /*16ea0*/  IMAD.U32 R19, RZ, RZ, UR8 ;  /* 0x00000008ff137e24 */ /* 0x000fe2000f8e00ff */
[----:B------:R-:W3:Y:S02]  /*16eb0*/  LDL.LU R57, [R1+0x224] ;  /* 0x0002240001397983 */ /* 0x000ee40000300800 */
[----:B------:R-:W-:-:S05]  /*16ec0*/  F2FP.SATFINITE.E4M3.F32.PACK_AB_MERGE_C R18, RZ, R18, RZ ;  /* 0x00000012ff12723e */ /* 0x000fca00048070ff */
[----:B------:R0:W-:Y:S02]  /*16ed0*/  @!P0 STG.E.U8 desc[UR46][R16.64+0x18], R18 ;  /* 0x0000181210008986 */ /* 0x0001e4000c10112e */
[----:B0-----:R-:W-:Y:S01]  /*16ee0*/  PRMT R18, RZ, 0x7610, R18 ;  /* 0x00007610ff127816 */ /* 0x001fe20000000012 */
[----:B------:R-:W0:Y:S05]  /*16ef0*/  @!P4 LDC.64 R16, c[0x0][0x5c0] ;  /* 0x00017000ff10cb82 */ /* 0x000e2a0000000a00 */
[----:B------:R-:W4:Y:S01]  /*16f00*/  @!P4 LDG.E.U8 R18, desc[UR46][R14.64+0x19] ;  /* 0x0000192e0e12c981 */ /* 0x000f22000c1e1100 */
[----:B------:R-:W-:Y:S01]  /*16f10*/  @P6 LOP3.LUT R20, R20, 0x100000, RZ, 0xfc, !PT ;  /* 0x0010000014146812 */ /* 0x000fe200078efcff */
[----:B------:R-:W-:Y:S01]  /*16f20*/  IMAD.U32 R21, RZ, RZ, UR7 ;  /* 0x00000007ff157e24 */ /* 0x000fe2000f8e00ff */
[----:B------:R-:W-:-:S04]  /*16f30*/  @!P4 IADD3 R19, P5, P6, R19, UR10, R24 ;  /* 0x0000000a1313cc10 */ /* 0x000fc8000febe018 */
[----:B------:R-:W-:Y:S02]  /*16f40*/  @!P4 IADD3.X R21, R21, UR9, R30, P5, P6 ;  /* 0x000000091515cc10 */ /* 0x000fe4000afec41e */
[----:B0-----:R-:W-:-:S05]  /*16f50*/  @!P4 IADD3 R16, P0, R19, R16, RZ ;  /* 0x000000101310c210 */ /* 0x001fca0007f1e0ff */
[----:B------:R-:W-:Y:S01]  /*16f60*/  @!P4 IMAD.X R17, R21, 0x1, R17, P0 ;  /* 0x000000011511c824 */ /* 0x000fe200000e0611 */
[----:B------:R-:W-:Y:S02]  /*16f70*/  ISETP.GE.AND P0, PT, R28, 0x181, PT ;  /* 0x000001811c00780c */ /* 0x000fe40003f06270 */
[----:B----4-:R-:W-:-:S04]  /*16f80*/  LOP3.LUT R18, R18, 0xff, RZ, 0xc0, !PT ;  /* 0x000000ff12127812 */ /* 0x010fc800078ec0ff */
[----:B------:R-:W-:-:S05]  /*16f90*/  F2FP.F16.E4M3.UNPACK_B R18, R18 ;  /* 0x00000012ff12723e */ /* 0x000fca00020006ff */
[----:B------:R-:W-:-:S05]  /*16fa0*/  HADD2.F32 R18, -RZ, R18.H0_H0 ;  /* 0x20000012ff127230 */ /* 0x000fca0000004100 */
[----:B------:R-:W-:-:S04]  /*16fb0*/  FMUL R18, R18, UR42 ;  /* 0x0000002a12127c20 */ /* 0x000fc80008400000 */
[----:B--2---:R-:W-:Y:S01]  /*16fc0*/  FFMA R18, R56, UR43, R18 ;  /* 0x0000002b38127c23 */ /* 0x004fe20008000012 */
[----:B------:R-:W-:Y:S01]  /*16fd0*/  ISETP.LT.OR P1, PT, R29, 0x52, !P2 ;  /* 0x000000521d00780c */ /* 0x000fe20005721670 */
[----:B------:R-:W2:Y:S03]  /*16fe0*/  LDL.LU R56, [R1+0x228] ;  /* 0x0002280001387983 */ /* 0x000ea60000300800 */
[----:B------:R-:W-:-:S05]  /*16ff0*/  F2FP.SATFINITE.E4M3.F32.PACK_AB_MERGE_C R18, RZ, R18, RZ ;  /* 0x00000012ff12723e */ /* 0x000fca00048070ff */
[----:B------:R0:W-:Y:S01]  /*17000*/  @!P4 STG.E.U8 desc[UR46][R16.64+0x19], R18 ;  /* 0x000019121000c986 */ /* 0x0001e2000c10112e */
[----:B------:R-:W-:-:S13]  /*17010*/  ISETP.LT.OR P4, PT, R29, 0x1, !P0 ;  /* 0x000000011d00780c */ /* 0x000fda0004781670 */
[----:B0-----:R-:W0:Y:S01]  /*17020*/  @!P4 LDC.64 R16, c[0x0][0x5c0] ;  /* 0x00017000ff10cb82 */ /* 0x001e220000000a00 */
[----:B------:R-:W-:Y:S02]  /*17030*/  @!P4 IMAD.MOV.U32 R18, RZ, RZ, R24 ;  /* 0x000000ffff12c224 */ /* 0x000fe400078e0018 */
[----:B------:R-:W-:Y:S02]  /*17040*/  @!P4 IMAD.MOV.U32 R19, RZ, RZ, R30 ;  /* 0x000000ffff13c224 */ /* 0x000fe400078e001e */
[----:B------:R-:W-:-:S04]  /*17050*/  @!P4 IMAD.WIDE.U32 R18, R4, 0x180, R18 ;  /* 0x000001800412c825 */ /* 0x000fc800078e0012 */
[----:B------:R-:W-:Y:S01]  /*17060*/  @!P4 IMAD R21, R5, 0x180, RZ ;  /* 0x000001800515c824 */ /* 0x000fe200078e02ff */
[----:B0-----:R-:W-:-:S04]  /*17070*/  @!P4 IADD3 R18, P5, R18, R16, RZ ;  /* 0x000000101212c210 */ /* 0x001fc80007fbe0ff */
[----:B------:R-:W-:Y:S02]  /*17080*/  @!P4 IADD3.X R19, R17, R19, R21, P5, !PT ;  /* 0x000000131113c210 */ /* 0x000fe40002ffe415 */
[----:B------:R-:W-:-:S05]  /*17090*/  IADD3 R16, P5, R34, 0x180, RZ ;  /* 0x0000018022107810 */ /* 0x000fca0007fbe0ff */
[----:B------:R-:W-:-:S04]  /*170a0*/  IMAD.X R21, RZ, RZ, R55, P5 ;  /* 0x000000ffff157224 */ /* 0x000fc800028e0637 */
[----:B------:R-:W-:-:S04]  /*170b0*/  IMAD R21, R21, UR12, RZ ;  /* 0x0000000c15157c24 */ /* 0x000fc8000f8e02ff */
[C---:B------:R-:W-:Y:S02]  /*170c0*/  IMAD R21, R16.reuse, UR13, R21 ;  /* 0x0000000d10157c24 */ /* 0x040fe4000f8e0215 */
[----:B------:R-:W-:-:S03]  /*170d0*/  IMAD.WIDE.U32 R16, R16, UR12, R32 ;  /* 0x0000000c10107c25 */ /* 0x000fc6000f8e0020 */
[----:B------:R-:W-:-:S04]  /*170e0*/  IADD3 R16, P5, R16, UR14, RZ ;  /* 0x0000000e10107c10 */ /* 0x000fc8000ffbe0ff */
[--C-:B------:R-:W-:Y:S02]  /*170f0*/  IADD3.X R17, R17, UR15, R21.reuse, P5, !PT ;  /* 0x0000000f11117c10 */ /* 0x100fe4000affe415 */
[----:B------:R-:W-:-:S06]  /*17100*/  PRMT R21, RZ, 0x7610, R21 ;  /* 0x00007610ff157816 */ /* 0x000fcc0000000015 */
[----:B------:R-:W4:Y:S02]  /*17110*/  @!P4 LDG.E.U8 R21, desc[UR46][R16.64] ;  /* 0x0000002e1015c981 */ /* 0x000f24000c1e1100 */
[----:B----4-:R-:W-:-:S04]  /*17120*/  LOP3.LUT R21, R21, 0xff, RZ, 0xc0, !PT ;  /* 0x000000ff15157812 */ /* 0x010fc800078ec0ff */
[----:B------:R-:W-:-:S05]  /*17130*/  F2FP.F16.E4M3.UNPACK_B R21, R21 ;  /* 0x00000015ff15723e */ /* 0x000fca00020006ff */
[----:B------:R-:W-:-:S05]  /*17140*/  HADD2.F32 R21, -RZ, R21.H0_H0 ;  /* 0x20000015ff157230 */ /* 0x000fca0000004100 */
[----:B------:R-:W-:-:S04]  /*17150*/  FMUL R21, R21, UR42 ;  /* 0x0000002a15157c20 */ /* 0x000fc80008400000 */
[----:B---3--:R-:W-:-:S05]  /*17160*/  FFMA R21, R57, UR43, R21 ;  /* 0x0000002b39157c23 */ /* 0x008fca0008000015 */
        /* <DEDUP_REMOVED lines=10> */
[----:B------:R-:W0:Y:S01]  /*17210*/  @!P1 LDC.64 R18, c[0x0][0x5c0] ;  /* 0x00017000ff129b82 */ /* 0x000e220000000a00 */
[----:B------:R-:W-:Y:S02]  /*17220*/  @!P1 IMAD.MOV.U32 R22, RZ, RZ, R24 ;  /* 0x000000ffff169224 */ /* 0x000fe400078e0018 */
[----:B------:R-:W-:Y:S02]  /*17230*/  @!P1 IMAD.MOV.U32 R23, RZ, RZ, R30 ;  /* 0x000000ffff179224 */ /* 0x000fe400078e001e */
[----:B------:R-:W-:-:S03]  /*17240*/  @!P1 IMAD.WIDE.U32 R22, R4, 0x180, R22 ;  /* 0x0000018004169825 */ /* 0x000fc600078e0016 */
[--C-:B0-----:R-:W-:Y:S02]  /*17250*/  @!P1 IADD3 R190, P5, P6, R22, UR8, R18.reuse ;  /* 0x0000000816be9c10 */ /* 0x101fe4000febe012 */
[----:B------:R-:W-:-:S06]  /*17260*/  PRMT R18, RZ, 0x7610, R18 ;  /* 0x00007610ff127816 */ /* 0x000fcc0000000012 */
[----:B------:R-:W3:Y:S01]  /*17270*/  @!P4 LDG.E.U8 R18, desc[UR46][R16.64+0x1] ;  /* 0x0000012e1012c981 */ /* 0x000ee2000c1e1100 */
[----:B------:R-:W-:Y:S01]  /*17280*/  @!P1 IMAD R21, R5, 0x180, RZ ;  /* 0x0000018005159824 */ /* 0x000fe200078e02ff */
[----:B------:R-:W-:-:S03]  /*17290*/  LOP3.LUT R20, R20, 0xffffbfff, RZ, 0xc0, !PT ;  /* 0xffffbfff14147812 */ /* 0x000fc600078ec0ff */
[----:B------:R-:W-:Y:S01]  /*172a0*/  @!P1 IMAD.IADD R21, R23, 0x1, R21 ;  /* 0x0000000117159824 */ /* 0x000fe200078e0215 */
[----:B------:R-:W-:-:S04]  /*172b0*/  @P1 LOP3.LUT R20, R20, 0x4000, RZ, 0xfc, !PT ;  /* 0x0000400014141812 */ /* 0x000fc800078efcff */
[----:B------:R-:W-:Y:S02]  /*172c0*/  @!P1 IADD3.X R191, R21, UR7, R19, P5, P6 ;  /* 0x0000000715bf9c10 */ /* 0x000fe4000afec413 */
[----:B------:R-:W-:-:S13]  /*172d0*/  ISETP.LT.OR P1, PT, R29, 0x59, !P2 ;  /* 0x000000591d00780c */ /* 0x000fda0005721670 */
[----:B------:R-:W-:Y:S02]  /*172e0*/  @!P1 IMAD.MOV.U32 R22, RZ, RZ, R24 ;  /* 0x000000ffff169224 */ /* 0x000fe400078e0018 */
[----:B------:R-:W-:Y:S02]  /*172f0*/  @!P1 IMAD.MOV.U32 R23, RZ, RZ, R30 ;  /* 0x000000ffff179224 */ /* 0x000fe400078e001e */
[----:B------:R-:W-:Y:S02]  /*17300*/  @!P1 IMAD R21, R5, 0x180, RZ ;  /* 0x0000018005159824 */ /* 0x000fe400078e02ff */
[----:B------:R-:W-:-:S04]  /*17310*/  @!P1 IMAD.WIDE.U32 R22, R4, 0x180, R22 ;  /* 0x0000018004169825 */ /* 0x000fc800078e0016 */
[----:B------:R-:W-:Y:S01]  /*17320*/  @!P1 IMAD.IADD R21, R23, 0x1, R21 ;  /* 0x0000000117159824 */ /* 0x000fe200078e0215 */
[----:B------:R-:W-:-:S04]  /*17330*/  LOP3.LUT R20, R20, 0xffff7fff, RZ, 0xc0, !PT ;  /* 0xffff7fff14147812 */ /* 0x000fc800078ec0ff */
[----:B------:R-:W-:-:S04]  /*17340*/  @P1 LOP3.LUT R20, R20, 0x8000, RZ, 0xfc, !PT ;  /* 0x0000800014141812 */ /* 0x000fc800078efcff */
[----:B------:R-:W-:Y:S02]  /*17350*/  LOP3.LUT R20, R20, 0xffffdfff, RZ, 0xc0, !PT ;  /* 0xffffdfff14147812 */ /* 0x000fe400078ec0ff */
[----:B------:R-:W-:Y:S02]  /*17360*/  LOP3.LUT P3, RZ, R0, 0x2, RZ, 0xc0, !PT ;  /* 0x0000000200ff7812 */ /* 0x000fe4000786c0ff */
[----:B---3--:R-:W-:-:S04]  /*17370*/  LOP3.LUT R18, R18, 0xff, RZ, 0xc0, !PT ;  /* 0x000000ff12127812 */ /* 0x008fc800078ec0ff */
[----:B------:R-:W-:-:S05]  /*17380*/  F2FP.F16.E4M3.UNPACK_B R18, R18 ;  /* 0x00000012ff12723e */ /* 0x000fca00020006ff */
[----:B------:R-:W-:-:S05]  /*17390*/  HADD2.F32 R18, -RZ, R18.H0_H0 ;  /* 0x20000012ff127230 */ /* 0x000fca0000004100 */
[----:B------:R-:W-:-:S04]  /*173a0*/  FMUL R18, R18, UR42 ;  /* 0x0000002a12127c20 */ /* 0x000fc80008400000 */
[----:B--2---:R-:W-:Y:S02]  /*173b0*/  FFMA R35, R56, UR43, R18 ;  /* 0x0000002b38237c23 */ /* 0x004fe40008000012 */
[----:B------:R-:W0:Y:S01]  /*173c0*/  @!P1 LDC.64 R18, c[0x0][0x5c0] ;  /* 0x00017000ff129b82 */ /* 0x000e220000000a00 */
[----:B------:R-:W2:Y:S02]  /*173d0*/  LDL.LU R56, [R1+0x22c] ;  /* 0x00022c0001387983 */ /* 0x000ea40000300800 */
[----:B------:R-:W-:Y:S02]  /*173e0*/  F2FP.SATFINITE.E4M3.F32.PACK_AB_MERGE_C R35, RZ, R35, RZ ;  /* 0x00000023ff23723e */ /* 0x000fe400048070ff */
[----:B------:R-:W3:Y:S01]  /*173f0*/  LDL.LU R57, [R1+0x230] ;  /* 0x0002300001397983 */ /* 0x000ee20000300800 */
[----:B0-----:R-:W-:-:S04]  /*17400*/  @!P1 IADD3 R194, P5, P6, R22, UR8, R18 ;  /* 0x0000000816c29c10 */ /* 0x001fc8000febe012 */
[----:B------:R-:W-:Y:S02]  /*17410*/  @!P1 IADD3.X R195, R21, UR7, R19, P5, P6 ;  /* 0x0000000715c39c10 */ /* 0x000fe4000afec413 */
[----:B------:R-:W-:-:S13]  /*17420*/  ISETP.LT.OR P6, PT, R29, 0x5a, !P2 ;  /* 0x0000005a1d00780c */ /* 0x000fda00057c1670 */
[----:B------:R-:W0:Y:S01]  /*17430*/  @!P6 LDC.64 R18, c[0x0][0x5c0] ;  /* 0x00017000ff12eb82 */ /* 0x000e220000000a00 */
[----:B------:R-:W-:Y:S02]  /*17440*/  @!P6 IMAD.MOV.U32 R22, RZ, RZ, R24 ;  /* 0x000000ffff16e224 */ /* 0x000fe400078e0018 */
[----:B------:R-:W-:Y:S02]  /*17450*/  @!P6 IMAD.MOV.U32 R23, RZ, RZ, R30 ;  /* 0x000000ffff17e224 */ /* 0x000fe400078e001e */
[----:B------:R-:W-:Y:S02]  /*17460*/  @!P6 IMAD R21, R5, 0x180, RZ ;  /* 0x000001800515e824 */ /* 0x000fe400078e02ff */
[----:B------:R-:W-:Y:S01]  /*17470*/  @!P6 IMAD.WIDE.U32 R22, R4, 0x180, R22 ;  /* 0x000001800416e825 */ /* 0x000fe200078e0016 */
[----:B------:R1:W-:Y:S03]  /*17480*/  @!P4 STG.E.U8 desc[UR46][R36.64+0x1], R35 ;  /* 0x000001232400c986 */ /* 0x0003e6000c10112e */
[----:B------:R-:W-:Y:S01]  /*17490*/  @!P6 IMAD.IADD R21, R23, 0x1, R21 ;  /* 0x000000011715e824 */ /* 0x000fe200078e0215 */
[----:B------:R-:W-:-:S02]  /*174a0*/  @P6 LOP3.LUT R20, R20, 0x2000, RZ, 0xfc, !PT ;  /* 0x0000200014146812 */ /* 0x000fc400078efcff */
[----:B0-----:R-:W-:-:S04]  /*174b0*/  @!P6 IADD3 R192, P4, P5, R22, UR8, R18 ;  /* 0x0000000816c0ec10 */ /* 0x001fc8000fd9e012 */
[----:B------:R-:W-:Y:S02]  /*174c0*/  @!P6 IADD3.X R193, R21, UR7, R19, P4, P5 ;  /* 0x0000000715c1ec10 */ /* 0x000fe4000a7ea413 */
[----:B------:R-:W-:-:S13]  /*174d0*/  ISETP.LT.OR P6, PT, R29, 0x61, !P2 ;  /* 0x000000611d00780c */ /* 0x000fda00057c1670 */
[----:B------:R-:W0:Y:S01]  /*174e0*/  @!P6 LDC.64 R18, c[0x0][0x5c0] ;  /* 0x00017000ff12eb82 */ /* 0x000e220000000a00 */
[----:B------:R-:W-:Y:S01]  /*174f0*/  @!P6 IMAD.MOV.U32 R22, RZ, RZ, R24 ;  /* 0x000000ffff16e224 */ /* 0x000fe200078e0018 */
[----:B------:R-:W-:Y:S01]  /*17500*/  IADD3 R34, P4, R34, 0x188, RZ ;  /* 0x0000018822227810 */ /* 0x000fe20007f9e0ff */
[----:B------:R-:W-:Y:S02]  /*17510*/  @!P6 IMAD.MOV.U32 R23, RZ, RZ, R30 ;  /* 0x000000ffff17e224 */ /* 0x000fe400078e001e */
[----:B------:R-:W-:Y:S02]  /*17520*/  @!P6 IMAD R21, R5, 0x180, RZ ;  /* 0x000001800515e824 */ /* 0x000fe400078e02ff */
[----:B------:R-:W-:-:S04]  /*17530*/  @!P6 IMAD.WIDE.U32 R22, R4, 0x180, R22 ;  /* 0x000001800416e825 */ /* 0x000fc800078e0016 */
[----:B-1----:R-:W-:Y:S02]  /*17540*/  IMAD.X R35, RZ, RZ, R55, P4 ;  /* 0x000000ffff237224 */ /* 0x002fe400020e0637 */
[----:B------:R-:W-:Y:S02]  /*17550*/  @!P6 IMAD.IADD R21, R23, 0x1, R21 ;  /* 0x000000011715e824 */ /* 0x000fe400078e0215 */
[----:B------:R-:W-:Y:S01]  /*17560*/  IMAD.WIDE.U32 R32, R34, UR12, R32 ;  /* 0x0000000c22207c25 */ /* 0x000fe2000f8e0020 */
[----:B0-----:R-:W-:-:S03]  /*17570*/  @!P6 IADD3 R220, P4, P5, R22, UR8, R18 ;  /* 0x0000000816dcec10 */ /* 0x001fc6000fd9e012 */
[----:B------:R-:W-:Y:S01]  /*17580*/  IMAD R18, R35, UR12, RZ ;  /* 0x0000000c23127c24 */ /* 0x000fe2000f8e02ff */
[----:B------:R-:W-:-:S03]  /*17590*/  @!P6 IADD3.X R221, R21, UR7, R19, P4, P5 ;  /* 0x0000000715ddec10 */ /* 0x000fc6000a7ea413 */
[----:B------:R-:W-:Y:S01]  /*175a0*/  IMAD R34, R34, UR13, R18 ;  /* 0x0000000d22227c24 */ /* 0x000fe2000f8e0212 */
[----:B------:R-:W-:Y:S02]  /*175b0*/  IADD3 R18, P4, R32, UR14, RZ ;  /* 0x0000000e20127c10 */ /* 0x000fe4000ff9e0ff */
[----:B------:R-:W-:Y:S02]  /*175c0*/  PRMT R21, RZ, 0x7610, R21 ;  /* 0x00007610ff157816 */ /* 0x000fe40000000015 */
[----:B------:R-:W-:-:S05]  /*175d0*/  IADD3.X R19, R33, UR15, R34, P4, !PT ;  /* 0x0000000f21137c10 */ /* 0x000fca000a7fe422 */
[----:B------:R-:W4:Y:S01]  /*175e0*/  @!P3 LDG.E.U8 R21, desc[UR46][R18.64] ;  /* 0x0000002e1215b981 */ /* 0x000f22000c1e1100 */
[----:B------:R-:W-:-:S04]  /*175f0*/  LOP3.LUT R20, R20, 0xdfffffff, RZ, 0xc0, !PT ;  /* 0xdfffffff14147812 */ /* 0x000fc800078ec0ff */
[----:B------:R-:W-:Y:S02]  /*17600*/  @P6 LOP3.LUT R20, R20, 0x20000000, RZ, 0xfc, !PT ;  /* 0x2000000014146812 */ /* 0x000fe400078efcff */
[----:B------:R-:W-:-:S13]  /*17610*/  ISETP.LT.OR P6, PT, R29, 0x62, !P2 ;  /* 0x000000621d00780c */ /* 0x000fda00057c1670 */
[----:B------:R-:W0:Y:S01]  /*17620*/  @!P6 LDC.64 R22, c[0x0][0x5c0] ;  /* 0x00017000ff16eb82 */ /* 0x000e220000000a00 */
[----:B------:R-:W-:Y:S02]  /*17630*/  @!P6 IMAD.MOV.U32 R32, RZ, RZ, R24 ;  /* 0x000000ffff20e224 */ /* 0x000fe400078e0018 */
[----:B------:R-:W-:Y:S01]  /*17640*/  @!P6 IMAD.MOV.U32 R33, RZ, RZ, R30 ;  /* 0x000000ffff21e224 */ /* 0x000fe200078e001e */
[----:B------:R-:W-:Y:S01]  /*17650*/  LOP3.LUT P1, RZ, R31, 0x20, RZ, 0xc0, !PT ;  /* 0x000000201fff7812 */ /* 0x000fe2000782c0ff */
[----:B------:R-:W-:-:S03]  /*17660*/  @!P6 IMAD.WIDE.U32 R32, R4, 0x180, R32 ;  /* 0x000001800420e825 */ /* 0x000fc600078e0020 */
[----:B0-----:R-:W-:Y:S02]  /*17670*/  @!P6 IADD3 R218, P4, P5, R32, UR8, R22 ;  /* 0x0000000820daec10 */ /* 0x001fe4000fd9e016 */
[----:B----4-:R-:W-:-:S04]  /*17680*/  LOP3.LUT R21, R21, 0xff, RZ, 0xc0, !PT ;  /* 0x000000ff15157812 */ /* 0x010fc800078ec0ff */
[----:B------:R-:W-:-:S05]  /*17690*/  F2FP.F16.E4M3.UNPACK_B R21, R21 ;  /* 0x00000015ff15723e */ /* 0x000fca00020006ff */
[----:B------:R-:W-:-:S05]  /*176a0*/  HADD2.F32 R21, -RZ, R21.H0_H0 ;  /* 0x20000015ff157230 */ /* 0x000fca0000004100 */
[----:B------:R-:W-:-:S04]  /*176b0*/  FMUL R21, R21, UR42 ;  /* 0x0000002a15157c20 */ /* 0x000fc80008400000 */
[----:B--2---:R-:W-:Y:S01]  /*176c0*/  FFMA R34, R56, UR43, R21 ;  /* 0x0000002b38227c23 */ /* 0x004fe20008000015 */
[----:B------:R-:W-:Y:S01]  /*176d0*/  @!P6 IMAD R21, R5, 0x180, RZ ;  /* 0x000001800515e824 */ /* 0x000fe200078e02ff */
[----:B------:R-:W2:Y:S03]  /*176e0*/  LDL.LU R56, [R1+0x234] ;  /* 0x0002340001387983 */ /* 0x000ea60000300800 */
[----:B------:R-:W-:Y:S01]  /*176f0*/  @!P6 IMAD.IADD R21, R33, 0x1, R21 ;  /* 0x000000012115e824 */ /* 0x000fe200078e0215 */
[----:B------:R-:W-:-:S04]  /*17700*/  F2FP.SATFINITE.E4M3.F32.PACK_AB_MERGE_C R34, RZ, R34, RZ ;  /* 0x00000022ff22723e */ /* 0x000fc800048070ff */
[----:B------:R-:W-:Y:S02]  /*17710*/  @!P6 IADD3.X R219, R21, UR7, R23, P4, P5 ;  /* 0x0000000715dbec10 */ /* 0x000fe4000a7ea417 */
[----:B------:R-:W-:Y:S01]  /*17720*/  PRMT R21, RZ, 0x7610, R21 ;  /* 0x00007610ff157816 */ /* 0x000fe20000000015 */
[----:B------:R-:W-:Y:S05]  /*17730*/  @!P3 STG.E.U8 desc[UR46][R40.64], R34 ;  /* 0x000000222800b986 */ /* 0x000fea000c10112e */
[----:B------:R-:W4:Y:S01]  /*17740*/  @!P1 LDG.E.U8 R21, desc[UR46][R18.64+0x1] ;  /* 0x0000012e12159981 */ /* 0x000f22000c1e1100 */
[----:B------:R-:W-:Y:S02]  /*17750*/  ISETP.LT.OR P3, PT, R29, 0x69, !P2 ;  /* 0x000000691d00780c */ /* 0x000fe40005761670 */
[----:B----4-:R-:W-:-:S04]  /*17760*/  LOP3.LUT R21, R21, 0xff, RZ, 0xc0, !PT ;  /* 0x000000ff15157812 */ /* 0x010fc800078ec0ff */
[----:B------:R-:W-:-:S05]  /*17770*/  F2FP.F16.E4M3.UNPACK_B R21, R21 ;  /* 0x00000015ff15723e */ /* 0x000fca00020006ff */
[----:B------:R-:W-:-:S05]  /*17780*/  HADD2.F32 R21, -RZ, R21.H0_H0 ;  /* 0x20000015ff157230 */ /* 0x000fca0000004100 */
[----:B------:R-:W-:-:S04]  /*17790*/  FMUL R21, R21, UR42 ;  /* 0x0000002a15157c20 */ /* 0x000fc80008400000 */
[----:B---3--:R-:W-:Y:S01]  /*177a0*/  FFMA R21, R57, UR43, R21 ;  /* 0x0000002b39157c23 */ /* 0x008fe20008000015 */
[----:B------:R-:W-:Y:S01]  /*177b0*/  LOP3.LUT R20, R20, 0xefffffff, RZ, 0xc0, !PT ;  /* 0xefffffff14147812 */ /* 0x000fe200078ec0ff */
[----:B------:R-:W3:Y:S03]  /*177c0*/  LDL.LU R57, [R1+0x238] ;  /* 0x0002380001397983 */ /* 0x000ee60000300800 */
[----:B------:R-:W-:-:S05]  /*177d0*/  F2FP.SATFINITE.E4M3.F32.PACK_AB_MERGE_C R21, RZ, R21, RZ ;  /* 0x00000015ff15723e */ /* 0x000fca00048070ff */
[----:B------:R0:W-:Y:S01]  /*177e0*/  @!P1 STG.E.U8 desc[UR46][R38.64+0x1], R21 ;  /* 0x0000011526009986 */ /* 0x0001e2000c10112e */
[----:B------:R-:W-:-:S13]  /*177f0*/  ISETP.LT.OR P1, PT, R29, 0x9, !P0 ;  /* 0x000000091d00780c */ /* 0x000fda0004721670 */
[----:B------:R-:W1:Y:S01]  /*17800*/  @!P1 LDC.64 R22, c[0x0][0x5c0] ;  /* 0x00017000ff169b82 */ /* 0x000e620000000a00 */
[----:B------:R-:W-:Y:S02]  /*17810*/  @!P1 IMAD.MOV.U32 R32, RZ, RZ, R24 ;  /* 0x000000ffff209224 */ /* 0x000fe400078e0018 */
[----:B------:R-:W-:Y:S02]  /*17820*/  @!P1 IMAD.MOV.U32 R33, RZ, RZ, R30 ;  /* 0x000000ffff219224 */ /* 0x000fe400078e001e */
[----:B------:R-:W-:-:S04]  /*17830*/  @!P1 IMAD.WIDE.U32 R32, R4, 0x180, R32 ;  /* 0x0000018004209825 */ /* 0x000fc800078e0020 */
[----:B0-----:R-:W-:Y:S01]  /*17840*/  @!P1 IMAD R21, R5, 0x180, RZ ;  /* 0x0000018005159824 */ /* 0x001fe200078e02ff */
[----:B-1----:R-:W-:-:S04]  /*17850*/  @!P1 IADD3 R34, P4, R32, R22, RZ ;  /* 0x0000001620229210 */ /* 0x002fc80007f9e0ff */
[----:B------:R-:W-:Y:S02]  /*17860*/  @!P1 IADD3.X R35, R23, R33, R21, P4, !PT ;  /* 0x0000002117239210 */ /* 0x000fe400027fe415 */
[----:B------:R-:W0:Y:S01]  /*17870*/  @!P3 LDC.64 R22, c[0x0][0x5c0] ;  /* 0x00017000ff16bb82 */ /* 0x000e220000000a00 */
[----:B------:R-:W-:Y:S02]  /*17880*/  @!P3 IMAD.MOV.U32 R32, RZ, RZ, R24 ;  /* 0x000000ffff20b224 */ /* 0x000fe400078e0018 */
[----:B------:R-:W-:Y:S02]  /*17890*/  @!P3 IMAD.MOV.U32 R33, RZ, RZ, R30 ;  /* 0x000000ffff21b224 */ /* 0x000fe400078e001e */
[----:B------:R-:W-:Y:S02]  /*178a0*/  @!P3 IMAD R21, R5, 0x180, RZ ;  /* 0x000001800515b824 */ /* 0x000fe400078e02ff */
[----:B------:R-:W-:-:S04]  /*178b0*/  @!P3 IMAD.WIDE.U32 R32, R4, 0x180, R32 ;  /* 0x000001800420b825 */ /* 0x000fc800078e0020 */
[----:B------:R-:W-:Y:S01]  /*178c0*/  @!P3 IMAD.IADD R21, R33, 0x1, R21 ;  /* 0x000000012115b824 */ /* 0x000fe200078e0215 */
[----:B0-----:R-:W-:-:S04]  /*178d0*/  @!P3 IADD3 R216, P4, P5, R32, UR8, R22 ;  /* 0x0000000820d8bc10 */ /* 0x001fc8000fd9e016 */
[----:B------:R-:W-:Y:S02]  /*178e0*/  @!P3 IADD3.X R217, R21, UR7, R23, P4, P5 ;  /* 0x0000000715d9bc10 */ /* 0x000fe4000a7ea417 */
[----:B------:R-:W-:-:S06]  /*178f0*/  PRMT R21, RZ, 0x7610, R21 ;  /* 0x00007610ff157816 */ /* 0x000fcc0000000015 */
[----:B------:R-:W4:Y:S01]  /*17900*/  @!P1 LDG.E.U8 R21, desc[UR46][R16.64+0x8] ;  /* 0x0000082e10159981 */ /* 0x000f22000c1e1100 */
[----:B------:R-:W-:-:S04]  /*17910*/  @P6 LOP3.LUT R20, R20, 0x10000000, RZ, 0xfc, !PT ;  /* 0x1000000014146812 */ /* 0x000fc800078efcff */
[----:B------:R-:W-:-:S04]  /*17920*/  LOP3.LUT R20, R20, 0xf7ffffff, RZ, 0xc0, !PT ;  /* 0xf7ffffff14147812 */ /* 0x000fc800078ec0ff */
[----:B------:R-:W-:Y:S02]  /*17930*/  @P3 LOP3.LUT R20, R20, 0x8000000, RZ, 0xfc, !PT ;  /* 0x0800000014143812 */ /* 0x000fe400078efcff */
[----:B------:R-:W-:Y:S02]  /*17940*/  ISETP.LT.OR P3, PT, R29, 0x6a, !P2 ;  /* 0x0000006a1d00780c */ /* 0x000fe40005761670 */
[----:B----4-:R-:W-:-:S04]  /*17950*/  LOP3.LUT R21, R21, 0xff, RZ, 0xc0, !PT ;  /* 0x000000ff15157812 */ /* 0x010fc800078ec0ff */
[----:B------:R-:W-:-:S05]  /*17960*/  F2FP.F16.E4M3.UNPACK_B R21, R21 ;  /* 0x00000015ff15723e */ /* 0x000fca00020006ff */
[----:B------:R-:W-:-:S05]  /*17970*/  HADD2.F32 R21, -RZ, R21.H0_H0 ;  /* 0x20000015ff157230 */ /* 0x000fca0000004100 */
[----:B------:R-:W-:-:S04]  /*17980*/  FMUL R21, R21, UR42 ;  /* 0x0000002a15157c20 */ /* 0x000fc80008400000 */
[----:B--2---:R-:W-:Y:S01]  /*17990*/  FFMA R21, R56, UR43, R21 ;  /* 0x0000002b38157c23 */ /* 0x004fe20008000015 */
[----:B------:R-:W-:Y:S01]  /*179a0*/  LOP3.LUT R20, R20, 0xfeffffff, RZ, 0xc0, !PT ;  /* 0xfeffffff14147812 */ /* 0x000fe200078ec0ff */
[----:B------:R-:W2:Y:S03]  /*179b0*/  LDL.LU R56, [R1+0x23c] ;  /* 0x00023c0001387983 */ /* 0x000ea60000300800 */
        /* <DEDUP_REMOVED lines=20> */
[----:B------:R-:W-:Y:S02]  /*17b00*/  @P3 LOP3.LUT R20, R20, 0x1000000, RZ, 0xfc, !PT ;  /* 0x0100000014143812 */ /* 0x000fe400078efcff */
[----:B------:R-:W-:-:S13]  /*17b10*/  ISETP.LT.OR P3, PT, R29, 0x71, !P2 ;  /* 0x000000711d00780c */ /* 0x000fda0005761670 */
[----:B------:R-:W0:Y:S01]  /*17b20*/  @!P3 LDC.64 R22, c[0x0][0x5c0] ;  /* 0x00017000ff16bb82 */ /* 0x000e220000000a00 */
[----:B------:R-:W-:Y:S02]  /*17b30*/  @!P3 IMAD.MOV.U32 R32, RZ, RZ, R24 ;  /* 0x000000ffff20b224 */ /* 0x000fe400078e0018 */
[----:B------:R-:W-:Y:S01]  /*17b40*/  @!P3 IMAD.MOV.U32 R33, RZ, RZ, R30 ;  /* 0x000000ffff21b224 */ /* 0x000fe200078e001e */
[----:B------:R-:W-:Y:S01]  /*17b50*/  LOP3.LUT P5, RZ, R0, 0x8, RZ, 0xc0, !PT ;  /* 0x0000000800ff7812 */ /* 0x000fe200078ac0ff */
[----:B------:R-:W-:Y:S01]  /*17b60*/  @!P3 IMAD.WIDE.U32 R32, R4, 0x180, R32 ;  /* 0x000001800420b825 */ /* 0x000fe200078e0020 */
        /* <DEDUP_REMOVED lines=9> */
[----:B0-----:R-:W-:Y:S01]  /*17c00*/  @!P3 IADD3 R212, P1, P4, R32, UR8, R22 ;  /* 0x0000000820d4bc10 */ /* 0x001fe2000fc3e016 */
[----:B-1----:R-:W-:-:S04]  /*17c10*/  @!P3 IMAD R21, R5, 0x180, RZ ;  /* 0x000001800515b824 */ /* 0x002fc800078e02ff */
[----:B------:R-:W-:-:S05]  /*17c20*/  @!P3 IMAD.IADD R21, R33, 0x1, R21 ;  /* 0x000000012115b824 */ /* 0x000fca00078e0215 */
        /* <DEDUP_REMOVED lines=19> */
[----:B------:R-:W-:Y:S01]  /*17d60*/  F2FP.SATFINITE.E4M3.F32.PACK_AB_MERGE_C R34, RZ, R34, RZ ;  /* 0x00000022ff22723e */ /* 0x000fe200048070ff */
[----:B------:R-:W4:Y:S03]  /*17d70*/  LDL.LU R58, [R1+0x248] ;  /* 0x00024800013a7983 */ /* 0x000f260000300800 */
[----:B------:R-:W-:-:S02]  /*17d80*/  @!P3 IADD3.X R211, R21, UR7, R23, P1, P4 ;  /* 0x0000000715d3bc10 */ /* 0x000fc40008fe8417 */
[----:B------:R-:W-:Y:S01]  /*17d90*/  PRMT R21, RZ, 0x7610, R21 ;  /* 0x00007610ff157816 */ /* 0x000fe20000000015 */
[----:B------:R0:W-:Y:S05]  /*17da0*/  @!P5 STG.E.U8 desc[UR46][R50.64+0x8], R34 ;  /* 0x000008223200d986 */ /* 0x0001ea000c10112e */
[----:B------:R-:W3:Y:S01]  /*17db0*/  @!P6 LDG.E.U8 R21, desc[UR46][R18.64+0x9] ;  /* 0x0000092e1215e981 */ /* 0x000ee2000c1e1100 */
[----:B------:R-:W-:-:S13]  /*17dc0*/  ISETP.LT.OR P1, PT, R29, 0x11, !P0 ;  /* 0x000000111d00780c */ /* 0x000fda0004721670 */
[----:B------:R-:W0:Y:S01]  /*17dd0*/  @!P1 LDC.64 R22, c[0x0][0x5c0] ;  /* 0x00017000ff169b82 */ /* 0x000e220000000a00 */
[----:B------:R-:W-:Y:S02]  /*17de0*/  @!P1 IMAD.MOV.U32 R32, RZ, RZ, R24 ;  /* 0x000000ffff209224 */ /* 0x000fe400078e0018 */
[----:B------:R-:W-:Y:S02]  /*17df0*/  @!P1 IMAD.MOV.U32 R33, RZ, RZ, R30 ;  /* 0x000000ffff219224 */ /* 0x000fe400078e001e */
[----:B------:R-:W-:-:S03]  /*17e00*/  @!P1 IMAD.WIDE.U32 R32, R4, 0x180, R32 ;  /* 0x0000018004209825 */ /* 0x000fc600078e0020 */
[----:B0-----:R-:W-:Y:S02]  /*17e10*/  @!P1 IADD3 R34, P4, R32, R22, RZ ;  /* 0x0000001620229210 */ /* 0x001fe40007f9e0ff */
[----:B---3--:R-:W-:-:S04]  /*17e20*/  LOP3.LUT R21, R21, 0xff, RZ, 0xc0, !PT ;  /* 0x000000ff15157812 */ /* 0x008fc800078ec0ff */
[----:B------:R-:W-:-:S05]  /*17e30*/  F2FP.F16.E4M3.UNPACK_B R21, R21 ;  /* 0x00000015ff15723e */ /* 0x000fca00020006ff */
[----:B------:R-:W-:-:S05]  /*17e40*/  HADD2.F32 R21, -RZ, R21.H0_H0 ;  /* 0x20000015ff157230 */ /* 0x000fca0000004100 */
[----:B------:R-:W-:-:S04]  /*17e50*/  FMUL R21, R21, UR42 ;  /* 0x0000002a15157c20 */ /* 0x000fc80008400000 */
[----:B------:R-:W-:-:S05]  /*17e60*/  FFMA R21, R57, UR43, R21 ;  /* 0x0000002b39157c23 */ /* 0x000fca0008000015 */
[----:B------:R-:W-:-:S05]  /*17e70*/  F2FP.SATFINITE.E4M3.F32.PACK_AB_MERGE_C R21, RZ, R21, RZ ;  /* 0x00000015ff15723e */ /* 0x000fca00048070ff */
[----:B------:R0:W-:Y:S01]  /*17e80*/  @!P6 STG.E.U8 desc[UR46][R52.64+0x9], R21 ;  /* 0x000009153400e986 */ /* 0x0001e2000c10112e */
[----:B------:R-:W-:Y:S01]  /*17e90*/  ISETP.LT.OR P6, PT, R29, 0x79, !P2 ;  /* 0x000000791d00780c */ /* 0x000fe200057c1670 */
[----:B0-----:R-:W-:-:S05]  /*17ea0*/  @!P1 IMAD R21, R5, 0x180, RZ ;  /* 0x0000018005159824 */ /* 0x001fca00078e02ff */
[----:B------:R-:W-:-:S07]  /*17eb0*/  @!P1 IADD3.X R35, R23, R33, R21, P4, !PT ;  /* 0x0000002117239210 */ /* 0x000fce00027fe415 */
        /* <DEDUP_REMOVED lines=9> */
[----:B------:R-:W3:Y:S01]  /*17f50*/  @!P1 LDG.E.U8 R21, desc[UR46][R16.64+0x10] ;  /* 0x0000102e10159981 */ /* 0x000ee2000c1e1100 */
[----:B------:R-:W-:-:S04]  /*17f60*/  LOP3.LUT R20, R20, 0xff7fffff, RZ, 0xc0, !PT ;  /* 0xff7fffff14147812 */ /* 0x000fc800078ec0ff */
[----:B------:R-:W-:-:S04]  /*17f70*/  @P3 LOP3.LUT R20, R20, 0x800000, RZ, 0xfc, !PT ;  /* 0x0080000014143812 */ /* 0x000fc800078efcff */
[----:B------:R-:W-:-:S04]  /*17f80*/  LOP3.LUT R20, R20, 0xffbfffff, RZ, 0xc0, !PT ;  /* 0xffbfffff14147812 */ /* 0x000fc800078ec0ff */
[----:B------:R-:W-:Y:S02]  /*17f90*/  @P6 LOP3.LUT R20, R20, 0x400000, RZ, 0xfc, !PT ;  /* 0x0040000014146812 */ /* 0x000fe400078efcff */
[----:B------:R-:W-:Y:S02]  /*17fa0*/  ISETP.LT.OR P6, PT, R29, 0x7a, !P2 ;  /* 0x0000007a1d00780c */ /* 0x000fe400057c1670 */
[----:B---3--:R-:W-:-:S04]  /*17fb0*/  LOP3.LUT R21, R21, 0xff, RZ, 0xc0, !PT ;  /* 0x000000ff15157812 */ /* 0x008fc800078ec0ff */
[----:B------:R-:W-:-:S05]  /*17fc0*/  F2FP.F16.E4M3.UNPACK_B R21, R21 ;  /* 0x00000015ff15723e */ /* 0x000fca00020006ff */
[----:B------:R-:W-:-:S05]  /*17fd0*/  HADD2.F32 R21, -RZ, R21.H0_H0 ;  /* 0x20000015ff157230 */ /* 0x000fca0000004100 */
[----:B------:R-:W-:-:S04]  /*17fe0*/  FMUL R21, R21, UR42 ;  /* 0x0000002a15157c20 */ /* 0x000fc80008400000 */
[----:B--2---:R-:W-:Y:S01]  /*17ff0*/  FFMA R21, R56, UR43, R21 ;  /* 0x0000002b38157c23 */ /* 0x004fe20008000015 */
[----:B------:R-:W-:Y:S01]  /*18000*/  LOP3.LUT P3, RZ, R31, 0x10, RZ, 0xc0, !PT ;  /* 0x000000101fff7812 */ /* 0x000fe2000786c0ff */
[----:B------:R-:W2:Y:S03]  /*18010*/  LDL.LU R56, [R1+0x24c] ;  /* 0x00024c0001387983 */ /* 0x000ea60000300800 */
[----:B------:R-:W-:Y:S01]  /*18020*/  F2FP.SATFINITE.E4M3.F32.PACK_AB_MERGE_C R21, RZ, R21, RZ ;  /* 0x00000015ff15723e */ /* 0x000fe200048070ff */
[----:B------:R-:W3:Y:S04]  /*18030*/  LDL.LU R57, [R1+0x250] ;  /* 0x0002500001397983 */ /* 0x000ee80000300800 */
        /* <DEDUP_REMOVED lines=19> */
[----:B------:R-:W-:-:S13]  /*18170*/  ISETP.LT.OR P5, PT, R29, 0x21, !P3 ;  /* 0x000000211d00780c */ /* 0x000fda0005fa1670 */
[----:B------:R-:W0:Y:S01]  /*18180*/  @!P5 LDC.64 R22, c[0x0][0x5c0] ;  /* 0x00017000ff16db82 */ /* 0x000e220000000a00 */
[----:B------:R-:W-:-:S04]  /*18190*/  LOP3.LUT R31, R31, 0xfffffff7, RZ, 0xc0, !PT ;  /* 0xfffffff71f1f7812 */ /* 0x000fc800078ec0ff */
[----:B------:R-:W-:Y:S02]  /*181a0*/  @P5 LOP3.LUT R31, R31, 0x8, RZ, 0xfc, !PT ;  /* 0x000000081f1f5812 */ /* 0x000fe400078efcff */
[----:B----4-:R-:W-:-:S04]  /*181b0*/  LOP3.LUT R21, R21, 0xff, RZ, 0xc0, !PT ;  /* 0x000000ff15157812 */ /* 0x010fc800078ec0ff */
[----:B------:R-:W-:-:S05]  /*181c0*/  F2FP.F16.E4M3.UNPACK_B R21, R21 ;  /* 0x00000015ff15723e */ /* 0x000fca00020006ff */
[----:B------:R-:W-:-:S05]  /*181d0*/  HADD2.F32 R21, -RZ, R21.H0_H0 ;  /* 0x20000015ff157230 */ /* 0x000fca0000004100 */
[----:B------:R-:W-:-:S04]  /*181e0*/  FMUL R21, R21, UR42 ;  /* 0x0000002a15157c20 */ /* 0x000fc80008400000 */
[----:B------:R-:W-:-:S05]  /*181f0*/  FFMA R21, R58, UR43, R21 ;  /* 0x0000002b3a157c23 */ /* 0x000fca0008000015 */
[----:B------:R-:W-:-:S05]  /*18200*/  F2FP.SATFINITE.E4M3.F32.PACK_AB_MERGE_C R21, RZ, R21, RZ ;  /* 0x00000015ff15723e */ /* 0x000fca00048070ff */
[----:B------:R1:W-:Y:S01]  /*18210*/  @!P1 STG.E.U8 desc[UR46][R34.64+0x11], R21 ;  /* 0x0000111522009986 */ /* 0x0003e2000c10112e */
[----:B0-----:R-:W-:-:S04]  /*18220*/  @!P5 IADD3 R38, P1, P4, R24, UR8, R22 ;  /* 0x000000081826dc10 */ /* 0x001fc8000fc3e016 */
[----:B------:R-:W-:Y:S02]  /*18230*/  @!P5 IADD3.X R39, R30, UR7, R23, P1, P4 ;  /* 0x000000071e27dc10 */ /* 0x000fe40008fe8417 */
[----:B------:R-:W-:Y:S02]  /*18240*/  LOP3.LUT P5, RZ, R0, 0x40, RZ, 0xc0, !PT ;  /* 0x0000004000ff7812 */ /* 0x000fe400078ac0ff */
[----:B-1----:R-:W-:-:S11]  /*18250*/  PRMT R21, RZ, 0x7610, R21 ;  /* 0x00007610ff157816 */ /* 0x002fd60000000015 */
[----:B------:R-:W4:Y:S01]  /*18260*/  @!P5 LDG.E.U8 R21, desc[UR46][R18.64+0x10] ;  /* 0x0000102e1215d981 */ /* 0x000f22000c1e1100 */
[----:B------:R-:W-:Y:S02]  /*18270*/  LOP3.LUT P2, RZ, R0, 0x10, RZ, 0xc0, !PT ;  /* 0x0000001000ff7812 */ /* 0x000fe4000784c0ff */
[----:B------:R-:W-:-:S13]  /*18280*/  ISETP.LT.OR P1, PT, R29, 0x22, !P3 ;  /* 0x000000221d00780c */ /* 0x000fda0005f21670 */
[----:B------:R-:W0:Y:S01]  /*18290*/  @!P1 LDC.64 R22, c[0x0][0x5c0] ;  /* 0x00017000ff169b82 */ /* 0x000e220000000a00 */
        /* <DEDUP_REMOVED lines=8> */
[----:B------:R1:W-:Y:S02]  /*18320*/  @!P5 STG.E.U8 desc[UR46][R48.64+0x10], R21 ;  /* 0x000010153000d986 */ /* 0x0003e4000c10112e */
[----:B-1----:R-:W-:-:S06]  /*18330*/  PRMT R21, RZ, 0x7610, R21 ;  /* 0x00007610ff157816 */ /* 0x002fcc0000000015 */
[----:B------:R-:W4:Y:S01]  /*18340*/  @!P2 LDG.E.U8 R21, desc[UR46][R18.64+0x11] ;  /* 0x0000112e1215a981 */ /* 0x000f22000c1e1100 */
[----:B------:R-:W-:Y:S02]  /*18350*/  @P6 LOP3.LUT R20, R20, 0x80000, RZ, 0xfc, !PT ;  /* 0x0008000014146812 */ /* 0x000fe400078efcff */
[----:B0-----:R-:W-:-:S04]  /*18360*/  @!P1 IADD3 R34, P4, P6, R24, UR8, R22 ;  /* 0x0000000818229c10 */ /* 0x001fc8000fe9e016 */
[----:B------:R-:W-:Y:S02]  /*18370*/  @!P1 IADD3.X R35, R30, UR7, R23, P4, P6 ;  /* 0x000000071e239c10 */ /* 0x000fe4000a7ec417 */
[----:B------:R-:W-:-:S13]  /*18380*/  ISETP.LT.OR P4, PT, R29, 0x19, !P0 ;  /* 0x000000191d00780c */ /* 0x000fda0004781670 */
[----:B------:R-:W0:Y:S01]  /*18390*/  @!P4 LDC.64 R22, c[0x0][0x5c0] ;  /* 0x00017000ff16cb82 */ /* 0x000e220000000a00 */
[----:B------:R-:W-:Y:S02]  /*183a0*/  @!P4 IMAD.MOV.U32 R32, RZ, RZ, R24 ;  /* 0x000000ffff20c224 */ /* 0x000fe400078e0018 */
[----:B------:R-:W-:Y:S02]  /*183b0*/  @!P4 IMAD.MOV.U32 R33, RZ, RZ, R30 ;  /* 0x000000ffff21c224 */ /* 0x000fe400078e001e */
[----:B------:R-:W-:-:S03]  /*183c0*/  @!P4 IMAD.WIDE.U32 R32, R4, 0x180, R32 ;  /* 0x000001800420c825 */ /* 0x000fc600078e0020 */
[----:B0-----:R-:W-:Y:S02]  /*183d0*/  @!P4 IADD3 R32, P6, R32, R22, RZ ;  /* 0x000000162020c210 */ /* 0x001fe40007fde0ff */
[----:B----4-:R-:W-:-:S04]  /*183e0*/  LOP3.LUT R21, R21, 0xff, RZ, 0xc0, !PT ;  /* 0x000000ff15157812 */ /* 0x010fc800078ec0ff */
[----:B------:R-:W-:-:S05]  /*183f0*/  F2FP.F16.E4M3.UNPACK_B R21, R21 ;  /* 0x00000015ff15723e */ /* 0x000fca00020006ff */
[----:B------:R-:W-:-:S05]  /*18400*/  HADD2.F32 R21, -RZ, R21.H0_H0 ;  /* 0x20000015ff157230 */ /* 0x000fca0000004100 */
[----:B------:R-:W-:-:S04]  /*18410*/  FMUL R21, R21, UR42 ;  /* 0x0000002a15157c20 */ /* 0x000fc80008400000 */
[----:B---3--:R-:W-:Y:S01]  /*18420*/  FFMA R21, R57, UR43, R21 ;  /* 0x0000002b39157c23 */ /* 0x008fe20008000015 */
[----:B------:R-:W-:Y:S01]  /*18430*/  ISETP.LT.OR P5, PT, R29, 0x29, !P3 ;  /* 0x000000291d00780c */ /* 0x000fe20005fa1670 */
[----:B------:R-:W3:Y:S03]  /*18440*/  LDL.LU R57, [R1+0x258] ;  /* 0x0002580001397983 */ /* 0x000ee60000300800 */
[----:B------:R-:W-:-:S05]  /*18450*/  F2FP.SATFINITE.E4M3.F32.PACK_AB_MERGE_C R21, RZ, R21, RZ ;  /* 0x00000015ff15723e */ /* 0x000fca00048070ff */
[----:B------:R0:W-:Y:S02]  /*18460*/  @!P2 STG.E.U8 desc[UR46][R44.64+0x11], R21 ;  /* 0x000011152c00a986 */ /* 0x0001e4000c10112e */
[----:B0-----:R-:W-:-:S05]  /*18470*/  @!P4 IMAD R21, R5, 0x180, RZ ;  /* 0x000001800515c824 */ /* 0x001fca00078e02ff */
[--C-:B------:R-:W-:Y:S02]  /*18480*/  @!P4 IADD3.X R33, R23, R33, R21.reuse, P6, !PT ;  /* 0x000000211721c210 */ /* 0x100fe400037fe415 */
[----:B------:R-:W-:Y:S01]  /*18490*/  PRMT R21, RZ, 0x7610, R21 ;  /* 0x00007610ff157816 */ /* 0x000fe20000000015 */
[----:B------:R-:W0:Y:S05]  /*184a0*/  @!P5 LDC.64 R22, c[0x0][0x5c0] ;  /* 0x00017000ff16db82 */ /* 0x000e2a0000000a00 */
        /* <DEDUP_REMOVED lines=19> */
[--C-:B------:R-:W-:Y:S02]  /*185e0*/  @!P4 IADD3.X R33, R33, R23, R21.reuse, P6, !PT ;  /* 0x000000172121c210 */ /* 0x100fe400037fe415 */
[----:B------:R-:W-:-:S06]  /*185f0*/  PRMT R21, RZ, 0x7610, R21 ;  /* 0x00007610ff157816 */ /* 0x000fcc0000000015 */
[----:B------:R-:W4:Y:S01]  /*18600*/  @!P4 LDG.E.U8 R21, desc[UR46][R16.64+0x19] ;  /* 0x0000192e1015c981 */ /* 0x000f22000c1e1100 */
[----:B------:R-:W-:Y:S02]  /*18610*/  @P0 LOP3.LUT R3, R3, 0x4000000, RZ, 0xfc, !PT ;  /* 0x0400000003030812 */ /* 0x000fe400078efcff */
[----:B------:R-:W-:-:S13]  /*18620*/  ISETP.LT.OR P0, PT, R29, 0x2a, !P3 ;  /* 0x0000002a1d00780c */ /* 0x000fda0005f01670 */
[----:B------:R-:W0:Y:S01]  /*18630*/  @!P0 LDC.64 R22, c[0x0][0x5c0] ;  /* 0x00017000ff168b82 */ /* 0x000e220000000a00 */
[----:B------:R-:W-:-:S04]  /*18640*/  LOP3.LUT R31, R31, 0xfffffffd, RZ, 0xc0, !PT ;  /* 0xfffffffd1f1f7812 */ /* 0x000fc800078ec0ff */
[----:B------:R-:W-:Y:S02]  /*18650*/  @P0 LOP3.LUT R31, R31, 0x2, RZ, 0xfc, !PT ;  /* 0x000000021f1f0812 */ /* 0x000fe400078efcff */
[----:B0-----:R-:W-:-:S04]  /*18660*/  @!P0 IADD3 R36, P2, P6, R24, UR8, R22 ;  /* 0x0000000818248c10 */ /* 0x001fc8000fe5e016 */
[----:B------:R-:W-:Y:S02]  /*18670*/  @!P0 IADD3.X R37, R30, UR7, R23, P2, P6 ;  /* 0x000000071e258c10 */ /* 0x000fe400097ec417 */
[----:B------:R-:W-:Y:S02]  /*18680*/  LOP3.LUT P0, RZ, R0, 0x80, RZ, 0xc0, !PT ;  /* 0x0000008000ff7812 */ /* 0x000fe4000780c0ff */
[----:B----4-:R-:W-:-:S04]  /*18690*/  LOP3.LUT R21, R21, 0xff, RZ, 0xc0, !PT ;  /* 0x000000ff15157812 */ /* 0x010fc800078ec0ff */
[----:B------:R-:W-:-:S05]  /*186a0*/  F2FP.F16.E4M3.UNPACK_B R21, R21 ;  /* 0x00000015ff15723e */ /* 0x000fca00020006ff */
[----:B------:R-:W-:-:S05]  /*186b0*/  HADD2.F32 R21, -RZ, R21.H0_H0 ;  /* 0x20000015ff157230 */ /* 0x000fca0000004100 */
[----:B------:R-:W-:-:S04]  /*186c0*/  FMUL R21, R21, UR42 ;  /* 0x0000002a15157c20 */ /* 0x000fc80008400000 */
[----:B---3--:R-:W-:Y:S01]  /*186d0*/  FFMA R21, R57, UR43, R21 ;  /* 0x0000002b39157c23 */ /* 0x008fe20008000015 */
[----:B------:R-:W-:Y:S01]  /*186e0*/  LOP3.LUT P2, RZ, R0, 0x20, RZ, 0xc0, !PT ;  /* 0x0000002000ff7812 */ /* 0x000fe2000784c0ff */
[----:B------:R-:W3:Y:S03]  /*186f0*/  LDL.LU R57, [R1+0x260] ;  /* 0x0002600001397983 */ /* 0x000ee60000300800 */
[----:B------:R-:W-:-:S05]  /*18700*/  F2FP.SATFINITE.E4M3.F32.PACK_AB_MERGE_C R21, RZ, R21, RZ ;  /* 0x00000015ff15723e */ /* 0x000fca00048070ff */
[----:B------:R0:W-:Y:S02]  /*18710*/  @!P4 STG.E.U8 desc[UR46][R32.64+0x19], R21 ;  /* 0x000019152000c986 */ /* 0x0001e4000c10112e */
[----:B0-----:R-:W-:-:S06]  /*18720*/  PRMT R21, RZ, 0x7610, R21 ;  /* 0x00007610ff157816 */ /* 0x001fcc0000000015 */
[----:B------:R-:W4:Y:S01]  /*18730*/  @!P0 LDG.E.U8 R21, desc[UR46][R18.64+0x18] ;  /* 0x0000182e12158981 */ /* 0x000f22000c1e1100 */
[----:B------:R-:W-:-:S13]  /*18740*/  ISETP.LT.OR P5, PT, R29, 0x31, !P3 ;  /* 0x000000311d00780c */ /* 0x000fda0005fa1670 */
[----:B------:R-:W0:Y:S01]  /*18750*/  @!P5 LDC.64 R22, c[0x0][0x5c0] ;  /* 0x00017000ff16db82 */ /* 0x000e220000000a00 */
[----:B----4-:R-:W-:-:S04]  /*18760*/  LOP3.LUT R21, R21, 0xff, RZ, 0xc0, !PT ;  /* 0x000000ff15157812 */ /* 0x010fc800078ec0ff */
[----:B------:R-:W-:-:S05]  /*18770*/  F2FP.F16.E4M3.UNPACK_B R21, R21 ;  /* 0x00000015ff15723e */ /* 0x000fca00020006ff */
[----:B------:R-:W-:-:S05]  /*18780*/  HADD2.F32 R21, -RZ, R21.H0_H0 ;  /* 0x20000015ff157230 */ /* 0x000fca0000004100 */
[----:B------:R-:W-:-:S04]  /*18790*/  FMUL R21, R21, UR42 ;  /* 0x0000002a15157c20 */ /* 0x000fc80008400000 */
[----:B--2---:R-:W-:Y:S01]  /*187a0*/  FFMA R21, R56, UR43, R21 ;  /* 0x0000002b38157c23 */ /* 0x004fe20008000015 */
[----:B0-----:R-:W-:Y:S01]  /*187b0*/  @!P5 IADD3 R44, P4, P6, R24, UR8, R22 ;  /* 0x00000008182cdc10 */ /* 0x001fe2000fe9e016 */
[----:B------:R-:W2:Y:S03]  /*187c0*/  LDL.LU R56, [R1+0x264] ;  /* 0x0002640001387983 */ /* 0x000ea60000300800 */
[----:B------:R-:W-:-:S05]  /*187d0*/  F2FP.SATFINITE.E4M3.F32.PACK_AB_MERGE_C R21, RZ, R21, RZ ;  /* 0x00000015ff15723e */ /* 0x000fca00048070ff */
[----:B------:R0:W-:Y:S02]  /*187e0*/  @!P0 STG.E.U8 desc[UR46][R46.64+0x18], R21 ;  /* 0x000018152e008986 */ /* 0x0001e4000c10112e */
[----:B0-----:R-:W-:-:S06]  /*187f0*/  PRMT R21, RZ, 0x7610, R21 ;  /* 0x00007610ff157816 */ /* 0x001fcc0000000015 */
[----:B------:R-:W4:Y:S01]  /*18800*/  @!P2 LDG.E.U8 R21, desc[UR46][R18.64+0x19] ;  /* 0x0000192e1215a981 */ /* 0x000f22000c1e1100 */
[----:B------:R-:W-:Y:S02]  /*18810*/  @!P5 IADD3.X R45, R30, UR7, R23, P4, P6 ;  /* 0x000000071e2ddc10 */ /* 0x000fe4000a7ec417 */
[----:B------:R-:W-:-:S13]  /*18820*/  ISETP.LT.OR P5, PT, R29, 0x32, !P3 ;  /* 0x000000321d00780c */ /* 0x000fda0005fa1670 */
[----:B------:R-:W0:Y:S01]  /*18830*/  @!P5 LDC.64 R22, c[0x0][0x5c0] ;  /* 0x00017000ff16db82 */ /* 0x000e220000000a00 */
[----:B------:R-:W-:Y:S02]  /*18840*/  ISETP.LT.OR P0, PT, R29, 0x39, !P3 ;  /* 0x000000391d00780c */ /* 0x000fe40005f01670 */
[----:B0-----:R-:W-:-:S04]  /*18850*/  @!P5 IADD3 R32, P4, P6, R24, UR8, R22 ;  /* 0x000000081820dc10 */ /* 0x001fc8000fe9e016 */
[----:B------:R-:W-:-:S07]  /*18860*/  @!P5 IADD3.X R33, R30, UR7, R23, P4, P6 ;  /* 0x000000071e21dc10 */ /* 0x000fce000a7ec417 */
[----:B------:R-:W0:Y:S02]  /*18870*/  @!P0 LDC.64 R22, c[0x0][0x5c0] ;  /* 0x00017000ff168b82 */ /* 0x000e240000000a00 */
[----:B0-----:R-:W-:-:S04]  /*18880*/  @!P0 IADD3 R54, P4, P6, R24, UR8, R22 ;  /* 0x0000000818368c10 */ /* 0x001fc8000fe9e016 */
[----:B------:R-:W-:Y:S02]  /*18890*/  @!P0 IADD3.X R55, R30, UR7, R23, P4, P6 ;  /* 0x000000071e378c10 */ /* 0x000fe4000a7ec417 */
[----:B------:R-:W-:Y:S02]  /*188a0*/  ISETP.GE.AND P0, PT, R28, 0x1, PT ;  /* 0x000000011c00780c */ /* 0x000fe40003f06270 */
        /* <DEDUP_REMOVED lines=8> */
[----:B------:R-:W-:-:S13]  /*18930*/  ISETP.LT.OR P2, PT, R29, 0x3a, !P3 ;  /* 0x0000003a1d00780c */ /* 0x000fda0005f41670 */
[----:B------:R-:W1:Y:S01]  /*18940*/  @!P2 LDC.64 R22, c[0x0][0x5c0] ;  /* 0x00017000ff16ab82 */ /* 0x000e620000000a00 */
[----:B0-----:R-:W-:Y:S02]  /*18950*/  PRMT R21, RZ, 0x7610, R21 ;  /* 0x00007610ff157816 */ /* 0x001fe40000000015 */
[----:B-1----:R-:W-:-:S04]  /*18960*/  @!P2 IADD3 R50, P4, P6, R24, UR8, R22 ;  /* 0x000000081832ac10 */ /* 0x002fc8000fe9e016 */
[----:B------:R-:W-:Y:S02]  /*18970*/  @!P2 IADD3.X R51, R30, UR7, R23, P4, P6 ;  /* 0x000000071e33ac10 */ /* 0x000fe4000a7ec417 */
[----:B------:R-:W-:-:S13]  /*18980*/  ISETP.LT.OR P4, PT, R29, 0x21, !P0 ;  /* 0x000000211d00780c */ /* 0x000fda0004781670 */
[----:B------:R-:W4:Y:S01]  /*18990*/  @!P4 LDG.E.U8 R21, desc[UR46][R26.64+0x20] ;  /* 0x0000202e1a15c981 */ /* 0x000f22000c1e1100 */
[----:B------:R-:W0:Y:S02]  /*189a0*/  @!P4 LDC.64 R22, c[0x0][0x5c0] ;  /* 0x00017000ff16cb82 */ /* 0x000e240000000a00 */
[----:B0-----:R-:W-:-:S05]  /*189b0*/  @!P4 IADD3 R22, P6, R24, R22, RZ ;  /* 0x000000161816c210 */ /* 0x001fca0007fde0ff */
[----:B------:R-:W-:Y:S01]  /*189c0*/  @!P4 IMAD.X R23, R30, 0x1, R23, P6 ;  /* 0x000000011e17c824 */ /* 0x000fe200030e0617 */
[----:B----4-:R-:W-:-:S04]  /*189d0*/  LOP3.LUT R21, R21, 0xff, RZ, 0xc0, !PT ;  /* 0x000000ff15157812 */ /* 0x010fc800078ec0ff */
[----:B------:R-:W-:-:S05]  /*189e0*/  F2FP.F16.E4M3.UNPACK_B R21, R21 ;  /* 0x00000015ff15723e */ /* 0x000fca00020006ff */
[----:B------:R-:W-:-:S05]  /*189f0*/  HADD2.F32 R21, -RZ, R21.H0_H0 ;  /* 0x20000015ff157230 */ /* 0x000fca0000004100 */
[----:B------:R-:W-:-:S04]  /*18a00*/  FMUL R21, R21, UR42 ;  /* 0x0000002a15157c20 */ /* 0x000fc80008400000 */
[----:B--2---:R-:W-:Y:S01]  /*18a10*/  FFMA R21, R56, UR43, R21 ;  /* 0x0000002b38157c23 */ /* 0x004fe20008000015 */
[----:B------:R-:W-:Y:S01]  /*18a20*/  LOP3.LUT P5, RZ, R31, 0x8, RZ, 0xc0, !PT ;  /* 0x000000081fff7812 */ /* 0x000fe200078ac0ff */
[----:B------:R-:W2:Y:S03]  /*18a30*/  LDL.LU R56, [R1+0x26c] ;  /* 0x00026c0001387983 */ /* 0x000ea60000300800 */
[----:B------:R-:W-:-:S05]  /*18a40*/  F2FP.SATFINITE.E4M3.F32.PACK_AB_MERGE_C R21, RZ, R21, RZ ;  /* 0x00000015ff15723e */ /* 0x000fca00048070ff */
[----:B------:R0:W-:Y:S01]  /*18a50*/  @!P4 STG.E.U8 desc[UR46][R22.64+0x20], R21 ;  /* 0x000020151600c986 */ /* 0x0001e2000c10112e */
[----:B------:R-:W-:Y:S02]  /*18a60*/  ISETP.LT.OR P4, PT, R29, 0x22, !P0 ;  /* 0x000000221d00780c */ /* 0x000fe40004781670 */
[----:B0-----:R-:W-:-:S11]  /*18a70*/  PRMT R21, RZ, 0x7610, R21 ;  /* 0x00007610ff157816 */ /* 0x001fd60000000015 */
[----:B------:R-:W0:Y:S01]  /*18a80*/  @!P4 LDC.64 R22, c[0x0][0x5c0] ;  /* 0x00017000ff16cb82 */ /* 0x000e220000000a00 */
[----:B------:R-:W4:Y:S01]  /*18a90*/  @!P4 LDG.E.U8 R21, desc[UR46][R26.64+0x21] ;  /* 0x0000212e1a15c981 */ /* 0x000f22000c1e1100 */
[----:B0-----:R-:W-:-:S05]  /*18aa0*/  @!P4 IADD3 R22, P6, R24, R22, RZ ;  /* 0x000000161816c210 */ /* 0x001fca0007fde0ff */
[----:B------:R-:W-:Y:S01]  /*18ab0*/  @!P4 IMAD.X R23, R30, 0x1, R23, P6 ;  /* 0x000000011e17c824 */ /* 0x000fe200030e0617 */
[----:B----4-:R-:W-:-:S04]  /*18ac0*/  LOP3.LUT R21, R21, 0xff, RZ, 0xc0, !PT ;  /* 0x000000ff15157812 */ /* 0x010fc800078ec0ff */
[----:B------:R-:W-:-:S05]  /*18ad0*/  F2FP.F16.E4M3.UNPACK_B R21, R21 ;  /* 0x00000015ff15723e */ /* 0x000fca00020006ff */
[----:B------:R-:W-:-:S05]  /*18ae0*/  HADD2.F32 R21, -RZ, R21.H0_H0 ;  /* 0x20000015ff157230 */ /* 0x000fca0000004100 */
[----:B------:R-:W-:-:S04]  /*18af0*/  FMUL R21, R21, UR42 ;  /* 0x0000002a15157c20 */ /* 0x000fc80008400000 */
[----:B---3--:R-:W-:Y:S02]  /*18b00*/  FFMA R21, R57, UR43, R21 ;  /* 0x0000002b39157c23 */ /* 0x008fe40008000015 */
[----:B------:R-:W3:Y:S03]  /*18b10*/  LDL.LU R57, [R1+0x270] ;  /* 0x0002700001397983 */ /* 0x000ee60000300800 */
[----:B------:R-:W-:-:S05]  /*18b20*/  F2FP.SATFINITE.E4M3.F32.PACK_AB_MERGE_C R21, RZ, R21, RZ ;  /* 0x00000015ff15723e */ /* 0x000fca00048070ff */
[----:B------:R0:W-:Y:S02]  /*18b30*/  @!P4 STG.E.U8 desc[UR46][R22.64+0x21], R21 ;  /* 0x000021151600c986 */ /* 0x0001e4000c10112e */
[----:B0-----:R-:W-:-:S06]  /*18b40*/  PRMT R21, RZ, 0x7610, R21 ;  /* 0x00007610ff157816 */ /* 0x001fcc0000000015 */
[----:B------:R-:W4:Y:S01]  /*18b50*/  @!P5 LDG.E.U8 R21, desc[UR46][R6.64+0x20] ;  /* 0x0000202e0615d981 */ /* 0x000f22000c1e1100 */
[----:B------:R-:W-:-:S04]  /*18b60*/  LOP3.LUT P2, RZ, R31, 0x4, RZ, 0xc0, !PT ;  /* 0x000000041fff7812 */ /* 0x000fc8000784c0ff */
[----:B------:R-:W-:-:S13]  /*18b70*/  ISETP.LT.OR P0, PT, R29, 0x21, !P2 ;  /* 0x000000211d00780c */ /* 0x000fda0005701670 */
[----:B------:R-:W0:Y:S02]  /*18b80*/  @!P0 LDC.64 R22, c[0x0][0x5c0] ;  /* 0x00017000ff168b82 */ /* 0x000e240000000a00 */
[----:B0-----:R-:W-:-:S04]  /*18b90*/  @!P0 IADD3 R46, P4, P6, R24, UR6, R22 ;  /* 0x00000006182e8c10 */ /* 0x001fc8000fe9e016 */
[----:B------:R-:W-:Y:S02]  /*18ba0*/  @!P0 IADD3.X R47, R30, UR5, R23, P4, P6 ;  /* 0x000000051e2f8c10 */ /* 0x000fe4000a7ec417 */
        /* <DEDUP_REMOVED lines=18> */
[----:B------:R-:W-:-:S04]  /*18cd0*/  LOP3.LUT R0, R0, 0xfffffdff, RZ, 0xc0, !PT ;  /* 0xfffffdff00007812 */ /* 0x000fc800078ec0ff */
[----:B------:R-:W-:Y:S02]  /*18ce0*/  @P0 LOP3.LUT R0, R0, 0x200, RZ, 0xfc, !PT ;  /* 0x0000020000000812 */ /* 0x000fe400078efcff */
[----:B0-----:R-:W-:-:S04]  /*18cf0*/  @!P0 IADD3 R52, P5, P6, R24, UR6, R22 ;  /* 0x0000000618348c10 */ /* 0x001fc8000febe016 */
[----:B------:R-:W-:Y:S02]  /*18d00*/  @!P0 IADD3.X R53, R30, UR5, R23, P5, P6 ;  /* 0x000000051e358c10 */ /* 0x000fe4000afec417 */
[----:B------:R-:W-:-:S13]  /*18d10*/  ISETP.LT.OR P0, PT, R29, 0x2a, !P2 ;  /* 0x0000002a1d00780c */ /* 0x000fda0005701670 */
[----:B------:R-:W0:Y:S01]  /*18d20*/  @!P0 LDC.64 R22, c[0x0][0x5c0] ;  /* 0x00017000ff168b82 */ /* 0x000e220000000a00 */
[----:B------:R-:W-:-:S04]  /*18d30*/  LOP3.LUT R31, R31, 0xfffffffe, RZ, 0xc0, !PT ;  /* 0xfffffffe1f1f7812 */ /* 0x000fc800078ec0ff */
[----:B------:R-:W-:Y:S02]  /*18d40*/  @P4 LOP3.LUT R31, R31, 0x1, RZ, 0xfc, !PT ;  /* 0x000000011f1f4812 */ /* 0x000fe400078efcff */
        /* <DEDUP_REMOVED lines=9> */
[----:B0-----:R-:W-:-:S04]  /*18de0*/  @!P0 IADD3 R38, P1, P5, R24, UR6, R22 ;  /* 0x0000000618268c10 */ /* 0x001fc8000fd3e016 */
[----:B------:R-:W-:Y:S02]  /*18df0*/  @!P0 IADD3.X R39, R30, UR5, R23, P1, P5 ;  /* 0x000000051e278c10 */ /* 0x000fe40008fea417 */
[----:B------:R-:W-:Y:S02]  /*18e00*/  ISETP.LT.OR P1, PT, R29, 0x29, !P4 ;  /* 0x000000291d00780c */ /* 0x000fe40006721670 */
[----:B-1----:R-:W-:-:S11]  /*18e10*/  PRMT R21, RZ, 0x7610, R21 ;  /* 0x00007610ff157816 */ /* 0x002fd60000000015 */
        /* <DEDUP_REMOVED lines=19> */
[----:B------:R-:W-:-:S04]  /*18f50*/  LOP3.LUT R0, R0, 0xfffffeff, RZ, 0xc0, !PT ;  /* 0xfffffeff00007812 */ /* 0x000fc800078ec0ff */
[----:B------:R-:W-:Y:S02]  /*18f60*/  @P0 LOP3.LUT R0, R0, 0x100, RZ, 0xfc, !PT ;  /* 0x0000010000000812 */ /* 0x000fe400078efcff */
[----:B------:R-:W-:Y:S02]  /*18f70*/  ISETP.LT.OR P0, PT, R29, 0x31, !P2 ;  /* 0x000000311d00780c */ /* 0x000fe40005701670 */
        /* <DEDUP_REMOVED lines=8> */
[----:B0-----:R-:W-:Y:S01]  /*19000*/  PRMT R21, RZ, 0x7610, R21 ;  /* 0x00007610ff157816 */ /* 0x001fe20000000015 */
[----:B------:R-:W0:Y:S05]  /*19010*/  @!P0 LDC.64 R22, c[0x0][0x5c0] ;  /* 0x00017000ff168b82 */ /* 0x000e2a0000000a00 */
[----:B------:R-:W4:Y:S01]  /*19020*/  @!P6 LDG.E.U8 R21, desc[UR46][R6.64+0x28] ;  /* 0x0000282e0615e981 */ /* 0x000f22000c1e1100 */
[----:B0-----:R-:W-:-:S04]  /*19030*/  @!P0 IADD3 R48, P1, P5, R24, UR6, R22 ;  /* 0x0000000618308c10 */ /* 0x001fc8000fd3e016 */
[----:B------:R-:W-:Y:S02]  /*19040*/  @!P0 IADD3.X R49, R30, UR5, R23, P1, P5 ;  /* 0x000000051e318c10 */ /* 0x000fe40008fea417 */
[----:B------:R-:W-:-:S13]  /*19050*/  ISETP.LT.OR P1, PT, R29, 0x32, !P2 ;  /* 0x000000321d00780c */ /* 0x000fda0005721670 */
[----:B------:R-:W0:Y:S01]  /*19060*/  @!P1 LDC.64 R22, c[0x0][0x5c0] ;  /* 0x00017000ff169b82 */ /* 0x000e220000000a00 */
[----:B------:R-:W-:Y:S02]  /*19070*/  LOP3.LUT P0, RZ, R31, 0x2, RZ, 0xc0, !PT ;  /* 0x000000021fff7812 */ /* 0x000fe4000780c0ff */
        /* <DEDUP_REMOVED lines=12> */
[----:B0-----:R-:W-:-:S06]  /*19140*/  PRMT R21, RZ, 0x7610, R21 ;  /* 0x00007610ff157816 */ /* 0x001fcc0000000015 */
[----:B------:R-:W4:Y:S01]  /*19150*/  @!P0 LDG.E.U8 R21, desc[UR46][R6.64+0x29] ;  /* 0x0000292e06158981 */ /* 0x000f22000c1e1100 */
[----:B------:R-:W-:Y:S02]  /*19160*/  @P1 LOP3.LUT R3, R3, 0x20000000, RZ, 0xfc, !PT ;  /* 0x2000000003031812 */ /* 0x000fe400078efcff */
[----:B------:R-:W-:-:S13]  /*19170*/  ISETP.LT.OR P1, PT, R29, 0x39, !P2 ;  /* 0x000000391d00780c */ /* 0x000fda0005721670 */
[----:B------:R-:W0:Y:S02]  /*19180*/  @!P1 LDC.64 R22, c[0x0][0x5c0] ;  /* 0x00017000ff169b82 */ /* 0x000e240000000a00 */
[----:B0-----:R-:W-:-:S04]  /*19190*/  @!P1 IADD3 R40, P5, P6, R24, UR6, R22 ;  /* 0x0000000618289c10 */ /* 0x001fc8000febe016 */
        /* <DEDUP_REMOVED lines=24> */
[C---:B------:R-:W-:Y:S01]  /*19320*/  ISETP.LT.OR P1, PT, R29.reuse, 0x31, !P3 ;  /* 0x000000311d00780c */ /* 0x040fe20005f21670 */
[----:B------:R-:W2:Y:S03]  /*19330*/  LDL.LU R56, [R1+0x28c] ;  /* 0x00028c0001387983 */ /* 0x000ea60000300800 */
[----:B------:R-:W-:Y:S01]  /*19340*/  F2FP.SATFINITE.E4M3.F32.PACK_AB_MERGE_C R21, RZ, R21, RZ ;  /* 0x00000015ff15723e */ /* 0x000fe200048070ff */
[----:B------:R-:W4:Y:S04]  /*19350*/  LDL.LU R63, [R1+0x290] ;  /* 0x00029000013f7983 */ /* 0x000f280000300800 */
[----:B------:R0:W-:Y:S01]  /*19360*/  @!P5 STG.E.U8 desc[UR46][R22.64+0x30], R21 ;  /* 0x000030151600d986 */ /* 0x0001e2000c10112e */
[----:B------:R-:W-:-:S02]  /*19370*/  ISETP.LT.OR P5, PT, R29, 0x32, !P4 ;  /* 0x000000321d00780c */ /* 0x000fc400067a1670 */
[----:B------:R-:W-:Y:S01]  /*19380*/  LOP3.LUT R3, R3, 0xbfffffff, RZ, 0xc0, !PT ;  /* 0xbfffffff03037812 */ /* 0x000fe200078ec0ff */
[----:B------:R-:W4:Y:S01]  /*19390*/  LDL.LU R62, [R1+0x294] ;  /* 0x00029400013e7983 */ /* 0x000f220000300800 */
[----:B0-----:R-:W-:-:S09]  /*193a0*/  PRMT R21, RZ, 0x7610, R21 ;  /* 0x00007610ff157816 */ /* 0x001fd20000000015 */
[----:B------:R-:W0:Y:S01]  /*193b0*/  @!P5 LDC.64 R22, c[0x0][0x5c0] ;  /* 0x00017000ff16db82 */ /* 0x000e220000000a00 */
[----:B------:R-:W3:Y:S01]  /*193c0*/  @!P5 LDG.E.U8 R21, desc[UR46][R26.64+0x31] ;  /* 0x0000312e1a15d981 */ /* 0x000ee2000c1e1100 */
        /* <DEDUP_REMOVED lines=8> */
[----:B------:R0:W-:Y:S02]  /*19450*/  @!P5 STG.E.U8 desc[UR46][R22.64+0x31], R21 ;  /* 0x000031151600d986 */ /* 0x0001e4000c10112e */
[----:B0-----:R-:W-:-:S06]  /*19460*/  PRMT R21, RZ, 0x7610, R21 ;  /* 0x00007610ff157816 */ /* 0x001fcc0000000015 */
[----:B------:R-:W3:Y:S01]  /*19470*/  @!P1 LDG.E.U8 R21, desc[UR46][R6.64+0x30] ;  /* 0x0000302e06159981 */ /* 0x000ee2000c1e1100 */
[----:B------:R-:W-:Y:S02]  /*19480*/  ISETP.GE.AND P0, PT, R28, 0x101, PT ;  /* 0x000001011c00780c */ /* 0x000fe40003f06270 */
[----:B------:R-:W-:Y:S02]  /*19490*/  @P2 LOP3.LUT R3, R3, 0x40000000, RZ, 0xfc, !PT ;  /* 0x4000000003032812 */ /* 0x000fe400078efcff */
[----:B------:R-:W-:-:S13]  /*194a0*/  ISETP.LT.OR P2, PT, R29, 0x21, !P0 ;  /* 0x000000211d00780c */ /* 0x000fda0004741670 */
[----:B------:R-:W0:Y:S01]  /*194b0*/  @!P2 LDC.64 R22, c[0x0][0x5c0] ;  /* 0x00017000ff16ab82 */ /* 0x000e220000000a00 */
[----:B---3--:R-:W-:-:S04]  /*194c0*/  LOP3.LUT R21, R21, 0xff, RZ, 0xc0, !PT ;  /* 0x000000ff15157812 */ /* 0x008fc800078ec0ff */
[----:B------:R-:W-:-:S05]  /*194d0*/  F2FP.F16.E4M3.UNPACK_B R21, R21 ;  /* 0x00000015ff15723e */ /* 0x000fca00020006ff */
[----:B------:R-:W-:-:S05]  /*194e0*/  HADD2.F32 R21, -RZ, R21.H0_H0 ;  /* 0x20000015ff157230 */ /* 0x000fca0000004100 */
[----:B------:R-:W-:-:S04]  /*194f0*/  FMUL R21, R21, UR42 ;  /* 0x0000002a15157c20 */ /* 0x000fc80008400000 */
[----:B--2---:R-:W-:-:S05]  /*19500*/  FFMA R21, R56, UR43, R21 ;  /* 0x0000002b38157c23 */ /* 0x004fca0008000015 */
[----:B------:R-:W-:-:S05]  /*19510*/  F2FP.SATFINITE.E4M3.F32.PACK_AB_MERGE_C R21, RZ, R21, RZ ;  /* 0x00000015ff15723e */ /* 0x000fca00048070ff */
[----:B------:R1:W-:Y:S01]  /*19520*/  @!P1 STG.E.U8 desc[UR46][R44.64+0x30], R21 ;  /* 0x000030152c009986 */ /* 0x0003e2000c10112e */
[----:B------:R-:W-:Y:S02]  /*19530*/  ISETP.LT.OR P1, PT, R29, 0x32, !P3 ;  /* 0x000000321d00780c */ /* 0x000fe40005f21670 */
[----:B-1----:R-:W-:-:S11]  /*19540*/  PRMT R21, RZ, 0x7610, R21 ;  /* 0x00007610ff157816 */ /* 0x002fd60000000015 */
[----:B------:R-:W2:Y:S01]  /*19550*/  @!P1 LDG.E.U8 R21, desc[UR46][R6.64+0x31] ;  /* 0x0000312e06159981 */ /* 0x000ea2000c1e1100 */
[----:B------:R-:W-:Y:S02]  /*19560*/  LOP3.LUT R0, R0, 0xffffdfff, RZ, 0xc0, !PT ;  /* 0xffffdfff00007812 */ /* 0x000fe400078ec0ff */
[----:B0-----:R-:W-:Y:S02]  /*19570*/  @!P2 IADD3 R58, P5, P6, R24, UR10, R22 ;  /* 0x0000000a183aac10 */ /* 0x001fe4000febe016 */
[----:B------:R-:W-:Y:S02]  /*19580*/  @P2 LOP3.LUT R0, R0, 0x2000, RZ, 0xfc, !PT ;  /* 0x0000200000002812 */ /* 0x000fe400078efcff */
        /* <DEDUP_REMOVED lines=8> */
[----:B------:R-:W0:Y:S02]  /*19610*/  @!P2 LDC.64 R22, c[0x0][0x5c0] ;  /* 0x00017000ff16ab82 */ /* 0x000e240000000a00 */
[----:B0-----:R-:W-:-:S04]  /*19620*/  @!P2 IADD3 R60, P5, P6, R24, UR10, R22 ;  /* 0x0000000a183cac10 */ /* 0x001fc8000febe016 */
[----:B------:R-:W-:Y:S02]  /*19630*/  @!P2 IADD3.X R61, R30, UR9, R23, P5, P6 ;  /* 0x000000091e3dac10 */ /* 0x000fe4000afec417 */
[----:B--2---:R-:W-:-:S04]  /*19640*/  LOP3.LUT R21, R21, 0xff, RZ, 0xc0, !PT ;  /* 0x000000ff15157812 */ /* 0x004fc800078ec0ff */
[----:B------:R-:W-:-:S05]  /*19650*/  F2FP.F16.E4M3.UNPACK_B R21, R21 ;  /* 0x00000015ff15723e */ /* 0x000fca00020006ff */
[----:B------:R-:W-:-:S05]  /*19660*/  HADD2.F32 R21, -RZ, R21.H0_H0 ;  /* 0x20000015ff157230 */ /* 0x000fca0000004100 */
[----:B------:R-:W-:-:S04]  /*19670*/  FMUL R21, R21, UR42 ;  /* 0x0000002a15157c20 */ /* 0x000fc80008400000 */
[----:B----4-:R-:W-:Y:S02]  /*19680*/  FFMA R21, R63, UR43, R21 ;  /* 0x0000002b3f157c23 */ /* 0x010fe40008000015 */
[----:B------:R-:W2:Y:S03]  /*19690*/  LDL.LU R63, [R1+0x298] ;  /* 0x00029800013f7983 */ /* 0x000ea60000300800 */
        /* <DEDUP_REMOVED lines=8> */
[----:B------:R-:W3:Y:S01]  /*19720*/  @!P5 LDG.E.U8 R21, desc[UR46][R26.64+0x38] ;  /* 0x0000382e1a15d981 */ /* 0x000ee2000c1e1100 */
[----:B------:R-:W0:Y:S02]  /*19730*/  @!P5 LDC.64 R22, c[0x0][0x5c0] ;  /* 0x00017000ff16db82 */ /* 0x000e240000000a00 */
[----:B0-----:R-:W-:-:S05]  /*19740*/  @!P5 IADD3 R22, P6, R24, R22, RZ ;  /* 0x000000161816d210 */ /* 0x001fca0007fde0ff */
[----:B------:R-:W-:Y:S01]  /*19750*/  @!P5 IMAD.X R23, R30, 0x1, R23, P6 ;  /* 0x000000011e17d824 */ /* 0x000fe200030e0617 */
[----:B---3--:R-:W-:-:S04]  /*19760*/  LOP3.LUT R21, R21, 0xff, RZ, 0xc0, !PT ;  /* 0x000000ff15157812 */ /* 0x008fc800078ec0ff */
[----:B------:R-:W-:-:S05]  /*19770*/  F2FP.F16.E4M3.UNPACK_B R21, R21 ;  /* 0x00000015ff15723e */ /* 0x000fca00020006ff */
[----:B------:R-:W-:-:S05]  /*19780*/  HADD2.F32 R21, -RZ, R21.H0_H0 ;  /* 0x20000015ff157230 */ /* 0x000fca0000004100 */
[----:B------:R-:W-:-:S04]  /*19790*/  FMUL R21, R21, UR42 ;  /* 0x0000002a15157c20 */ /* 0x000fc80008400000 */
[----:B------:R-:W-:Y:S02]  /*197a0*/  FFMA R21, R62, UR43, R21 ;  /* 0x0000002b3e157c23 */ /* 0x000fe40008000015 */
[----:B------:R-:W3:Y:S03]  /*197b0*/  LDL.LU R62, [R1+0x29c] ;  /* 0x00029c00013e7983 */ /* 0x000ee60000300800 */
        /* <DEDUP_REMOVED lines=8> */
[----:B------:R-:W2:Y:S01]  /*19840*/  @!P5 LDG.E.U8 R21, desc[UR46][R26.64+0x39] ;  /* 0x0000392e1a15d981 */ /* 0x000ea2000c1e1100 */
[----:B------:R-:W-:Y:S02]  /*19850*/  ISETP.LT.OR P4, PT, R29, 0x39, !P3 ;  /* 0x000000391d00780c */ /* 0x000fe40005f81670 */
[----:B0-----:R-:W-:-:S05]  /*19860*/  @!P5 IADD3 R22, P6, R24, R22, RZ ;  /* 0x000000161816d210 */ /* 0x001fca0007fde0ff */
[----:B------:R-:W-:Y:S01]  /*19870*/  @!P5 IMAD.X R23, R30, 0x1, R23, P6 ;  /* 0x000000011e17d824 */ /* 0x000fe200030e0617 */
[----:B--2---:R-:W-:-:S04]  /*19880*/  LOP3.LUT R21, R21, 0xff, RZ, 0xc0, !PT ;  /* 0x000000ff15157812 */ /* 0x004fc800078ec0ff */
[----:B------:R-:W-:-:S05]  /*19890*/  F2FP.F16.E4M3.UNPACK_B R21, R21 ;  /* 0x00000015ff15723e */ /* 0x000fca00020006ff */
[----:B------:R-:W-:-:S05]  /*198a0*/  HADD2.F32 R21, -RZ, R21.H0_H0 ;  /* 0x20000015ff157230 */ /* 0x000fca0000004100 */
[----:B------:R-:W-:-:S04]  /*198b0*/  FMUL R21, R21, UR42 ;  /* 0x0000002a15157c20 */ /* 0x000fc80008400000 */
[----:B------:R-:W-:-:S05]  /*198c0*/  FFMA R21, R63, UR43, R21 ;  /* 0x0000002b3f157c23 */ /* 0x000fca0008000015 */
[----:B------:R-:W-:-:S05]  /*198d0*/  F2FP.SATFINITE.E4M3.F32.PACK_AB_MERGE_C R21, RZ, R21, RZ ;  /* 0x00000015ff15723e */ /* 0x000fca00048070ff */
[----:B------:R0:W-:Y:S02]  /*198e0*/  @!P5 STG.E.U8 desc[UR46][R22.64+0x39], R21 ;  /* 0x000039151600d986 */ /* 0x0001e4000c10112e */
[----:B0-----:R-:W-:-:S06]  /*198f0*/  PRMT R21, RZ, 0x7610, R21 ;  /* 0x00007610ff157816 */ /* 0x001fcc0000000015 */
[----:B------:R-:W2:Y:S01]  /*19900*/  @!P4 LDG.E.U8 R21, desc[UR46][R6.64+0x38] ;  /* 0x0000382e0615c981 */ /* 0x000ea2000c1e1100 */
[----:B------:R-:W-:-:S04]  /*19910*/  @P2 LOP3.LUT R0, R0, 0x10, RZ, 0xfc, !PT ;  /* 0x0000001000002812 */ /* 0x000fc800078efcff */
[----:B------:R-:W-:-:S04]  /*19920*/  LOP3.LUT R0, R0, 0xfffffff7, RZ, 0xc0, !PT ;  /* 0xfffffff700007812 */ /* 0x000fc800078ec0ff */
[----:B------:R-:W-:Y:S02]  /*19930*/  @P1 LOP3.LUT R0, R0, 0x8, RZ, 0xfc, !PT ;  /* 0x0000000800001812 */ /* 0x000fe400078efcff */
[----:B------:R-:W-:-:S13]  /*19940*/  ISETP.LT.OR P1, PT, R29, 0x31, !P0 ;  /* 0x000000311d00780c */ /* 0x000fda0004721670 */
[----:B------:R-:W0:Y:S01]  /*19950*/  @!P1 LDC.64 R22, c[0x0][0x5c0] ;  /* 0x00017000ff169b82 */ /* 0x000e220000000a00 */
[----:B------:R-:W-:Y:S02]  /*19960*/  ISETP.LT.OR P2, PT, R29, 0x32, !P0 ;  /* 0x000000321d00780c */ /* 0x000fe40004741670 */
[----:B------:R-:W-:Y:S02]  /*19970*/  LOP3.LUT R0, R0, 0xffff7fff, RZ, 0xc0, !PT ;  /* 0xffff7fff00007812 */ /* 0x000fe400078ec0ff */
[----:B0-----:R-:W-:-:S04]  /*19980*/  @!P1 IADD3 R64, P5, P6, R24, UR10, R22 ;  /* 0x0000000a18409c10 */ /* 0x001fc8000febe016 */
[----:B------:R-:W-:-:S05]  /*19990*/  @!P1 IADD3.X R65, R30, UR9, R23, P5, P6 ;  /* 0x000000091e419c10 */ /* 0x000fca000afec417 */
[----:B------:R-:W0:Y:S01]  /*199a0*/  @!P2 LDC.64 R22, c[0x0][0x5c0] ;  /* 0x00017000ff16ab82 */ /* 0x000e220000000a00 */
[----:B------:R-:W-:-:S04]  /*199b0*/  @P1 LOP3.LUT R0, R0, 0x8000, RZ, 0xfc, !PT ;  /* 0x0000800000001812 */ /* 0x000fc800078efcff */
[C---:B------:R-:W-:Y:S02]  /*199c0*/  LOP3.LUT P1, RZ, R0.reuse, 0x20, RZ, 0xc0, !PT ;  /* 0x0000002000ff7812 */ /* 0x040fe4000782c0ff */
[----:B------:R-:W-:-:S04]  /*199d0*/  LOP3.LUT R0, R0, 0xffffbfff, RZ, 0xc0, !PT ;  /* 0xffffbfff00007812 */ /* 0x000fc800078ec0ff */
[----:B------:R-:W-:Y:S02]  /*199e0*/  @P2 LOP3.LUT R0, R0, 0x4000, RZ, 0xfc, !PT ;  /* 0x0000400000002812 */ /* 0x000fe400078efcff */
[----:B--2---:R-:W-:-:S04]  /*199f0*/  LOP3.LUT R21, R21, 0xff, RZ, 0xc0, !PT ;  /* 0x000000ff15157812 */ /* 0x004fc800078ec0ff */
[----:B------:R-:W-:-:S05]  /*19a00*/  F2FP.F16.E4M3.UNPACK_B R21, R21 ;  /* 0x00000015ff15723e */ /* 0x000fca00020006ff */
[----:B------:R-:W-:-:S05]  /*19a10*/  HADD2.F32 R21, -RZ, R21.H0_H0 ;  /* 0x20000015ff157230 */ /* 0x000fca0000004100 */
[----:B------:R-:W-:-:S04]  /*19a20*/  FMUL R21, R21, UR42 ;  /* 0x0000002a15157c20 */ /* 0x000fc80008400000 */
[----:B---3--:R-:W-:Y:S01]  /*19a30*/  FFMA R21, R62, UR43, R21 ;  /* 0x0000002b3e157c23 */ /* 0x008fe20008000015 */
[----:B0-----:R-:W-:-:S04]  /*19a40*/  @!P2 IADD3 R62, P5, P6, R24, UR10, R22 ;  /* 0x0000000a183eac10 */ /* 0x001fc8000febe016 */
[----:B------:R-:W-:Y:S02]  /*19a50*/  @!P2 IADD3.X R63, R30, UR9, R23, P5, P6 ;  /* 0x000000091e3fac10 */ /* 0x000fe4000afec417 */
[----:B------:R-:W-:Y:S02]  /*19a60*/  ISETP.LT.OR P2, PT, R29, 0x3a, !P3 ;  /* 0x0000003a1d00780c */ /* 0x000fe40005f41670 */
[----:B------:R-:W-:-:S05]  /*19a70*/  F2FP.SATFINITE.E4M3.F32.PACK_AB_MERGE_C R21, RZ, R21, RZ ;  /* 0x00000015ff15723e */ /* 0x000fca00048070ff */
[----:B------:R0:W-:Y:S02]  /*19a80*/  @!P4 STG.E.U8 desc[UR46][R54.64+0x38], R21 ;  /* 0x000038153600c986 */ /* 0x0001e4000c10112e */
[----:B0-----:R-:W-:-:S06]  /*19a90*/  PRMT R21, RZ, 0x7610, R21 ;  /* 0x00007610ff157816 */ /* 0x001fcc0000000015 */
[----:B------:R-:W2:Y:S02]  /*19aa0*/  @!P2 LDG.E.U8 R21, desc[UR46][R6.64+0x39] ;  /* 0x0000392e0615a981 */ /* 0x000ea4000c1e1100 */
[----:B--2---:R-:W-:-:S04]  /*19ab0*/  LOP3.LUT R21, R21, 0xff, RZ, 0xc0, !PT ;  /* 0x000000ff15157812 */ /* 0x004fc800078ec0ff */
[----:B------:R-:W-:-:S05]  /*19ac0*/  F2FP.F16.E4M3.UNPACK_B R21, R21 ;  /* 0x00000015ff15723e */ /* 0x000fca00020006ff */
[----:B------:R-:W-:-:S05]  /*19ad0*/  HADD2.F32 R21, -RZ, R21.H0_H0 ;  /* 0x20000015ff157230 */ /* 0x000fca0000004100 */
[----:B------:R-:W-:-:S04]  /*19ae0*/  FMUL R21, R21, UR42 ;  /* 0x0000002a15157c20 */ /* 0x000fc80008400000 */
[----:B----4-:R-:W-:Y:S01]  /*19af0*/  FFMA R21, R67, UR43, R21 ;  /* 0x0000002b43157c23 */ /* 0x010fe20008000015 */
[----:B------:R-:W-:Y:S01]  /*19b00*/  ISETP.LT.OR P4, PT, R29, 0x39, !P0 ;  /* 0x000000391d00780c */ /* 0x000fe20004781670 */
[----:B------:R-:W2:Y:S03]  /*19b10*/  LDL.LU R67, [R1+0x2a8] ;  /* 0x0002a80001437983 */ /* 0x000ea60000300800 */
[----:B------:R-:W-:-:S05]  /*19b20*/  F2FP.SATFINITE.E4M3.F32.PACK_AB_MERGE_C R21, RZ, R21, RZ ;  /* 0x00000015ff15723e */ /* 0x000fca00048070ff */
[----:B------:R0:W-:Y:S04]  /*19b30*/  @!P2 STG.E.U8 desc[UR46][R50.64+0x39], R21 ;  /* 0x000039153200a986 */ /* 0x0001e8000c10112e */
[----:B------:R-:W1:Y:S01]  /*19b40*/  @!P4 LDC.64 R22, c[0x0][0x5c0] ;  /* 0x00017000ff16cb82 */ /* 0x000e620000000a00 */
[----:B0-----:R-:W-:-:S06]  /*19b50*/  PRMT R21, RZ, 0x7610, R21 ;  /* 0x00007610ff157816 */ /* 0x001fcc0000000015 */
[----:B------:R-:W3:Y:S01]  /*19b60*/  @!P1 LDG.E.U8 R21, desc[UR46][R8.64+0x20] ;  /* 0x0000202e08159981 */ /* 0x000ee2000c1e1100 */
[----:B------:R-:W-:-:S04]  /*19b70*/  LOP3.LUT R0, R0, 0xffffff7f, RZ, 0xc0, !PT ;  /* 0xffffff7f00007812 */ /* 0x000fc800078ec0ff */
[----:B------:R-:W-:Y:S02]  /*19b80*/  @P4 LOP3.LUT R0, R0, 0x80, RZ, 0xfc, !PT ;  /* 0x0000008000004812 */ /* 0x000fe400078efcff */
[----:B-1----:R-:W-:-:S04]  /*19b90*/  @!P4 IADD3 R54, P5, P6, R24, UR10, R22 ;  /* 0x0000000a1836cc10 */ /* 0x002fc8000febe016 */
[----:B------:R-:W-:Y:S02]  /*19ba0*/  @!P4 IADD3.X R55, R30, UR9, R23, P5, P6 ;  /* 0x000000091e37cc10 */ /* 0x000fe4000afec417 */
[----:B------:R-:W-:Y:S02]  /*19bb0*/  LOP3.LUT P4, RZ, R31, 0x1, RZ, 0xc0, !PT ;  /* 0x000000011fff7812 */ /* 0x000fe4000788c0ff */
[----:B------:R-:W-:-:S13]  /*19bc0*/  ISETP.LT.OR P0, PT, R29, 0x3a, !P0 ;  /* 0x0000003a1d00780c */ /* 0x000fda0004701670 */
[----:B------:R-:W0:Y:S01]  /*19bd0*/  @!P0 LDC.64 R22, c[0x0][0x5c0] ;  /* 0x00017000ff168b82 */ /* 0x000e220000000a00 */
[----:B------:R-:W-:Y:S02]  /*19be0*/  ISETP.LT.OR P2, PT, R29, 0x41, !P3 ;  /* 0x000000411d00780c */ /* 0x000fe40005f41670 */
[----:B---3--:R-:W-:-:S04]  /*19bf0*/  LOP3.LUT R21, R21, 0xff, RZ, 0xc0, !PT ;  /* 0x000000ff15157812 */ /* 0x008fc800078ec0ff */
[----:B------:R-:W-:-:S05]  /*19c00*/  F2FP.F16.E4M3.UNPACK_B R21, R21 ;  /* 0x00000015ff15723e */ /* 0x000fca00020006ff */
[----:B------:R-:W-:-:S05]  /*19c10*/  HADD2.F32 R21, -RZ, R21.H0_H0 ;  /* 0x20000015ff157230 */ /* 0x000fca0000004100 */
[----:B------:R-:W-:-:S04]  /*19c20*/  FMUL R21, R21, UR42 ;  /* 0x0000002a15157c20 */ /* 0x000fc80008400000 */
[----:B------:R-:W-:Y:S01]  /*19c30*/  FFMA R21, R66, UR43, R21 ;  /* 0x0000002b42157c23 */ /* 0x000fe20008000015 */
[----:B0-----:R-:W-:Y:S02]  /*19c40*/  @!P0 IADD3 R50, P5, P6, R24, UR10, R22 ;  /* 0x0000000a18328c10 */ /* 0x001fe4000febe016 */
[----:B------:R-:W-:Y:S01]  /*19c50*/  LOP3.LUT R3, R3, 0xf7ffffff, RZ, 0xc0, !PT ;  /* 0xf7ffffff03037812 */ /* 0x000fe200078ec0ff */
[----:B------:R-:W-:Y:S01]  /*19c60*/  IMAD.U32 R31, RZ, RZ, UR7 ;  /* 0x00000007ff1f7e24 */ /* 0x000fe2000f8e00ff */
[----:B------:R-:W-:Y:S01]  /*19c70*/  F2FP.SATFINITE.E4M3.F32.PACK_AB_MERGE_C R21, RZ, R21, RZ ;  /* 0x00000015ff15723e */ /* 0x000fe200048070ff */
[----:B------:R-:W3:Y:S04]  /*19c80*/  LDL.LU R66, [R1+0x2ac] ;  /* 0x0002ac0001427983 */ /* 0x000ee80000300800 */
[----:B------:R0:W-:Y:S01]  /*19c90*/  @!P1 STG.E.U8 desc[UR46][R46.64+0x20], R21 ;  /* 0x000020152e009986 */ /* 0x0001e2000c10112e */
[----:B------:R-:W-:-:S02]  /*19ca0*/  @!P0 IADD3.X R51, R30, UR9, R23, P5, P6 ;  /* 0x000000091e338c10 */ /* 0x000fc4000afec417 */
[----:B------:R-:W1:Y:S01]  /*19cb0*/  @!P2 LDC.64 R22, c[0x0][0x5c0] ;  /* 0x00017000ff16ab82 */ /* 0x000e620000000a00 */
[----:B------:R-:W-:Y:S01]  /*19cc0*/  @P0 LOP3.LUT R3, R3, 0x8000000, RZ, 0xfc, !PT ;  /* 0x0800000003030812 */ /* 0x000fe200078efcff */
[----:B------:R-:W4:Y:S01]  /*19cd0*/  LDL.LU R73, [R1+0x2b0] ;  /* 0x0002b00001497983 */ /* 0x000f220000300800 */
[----:B0-----:R-:W-:-:S03]  /*19ce0*/  PRMT R21, RZ, 0x7610, R21 ;  /* 0x00007610ff157816 */ /* 0x001fc60000000015 */
[----:B------:R-:W4:Y:S04]  /*19cf0*/  LDL.LU R72, [R1+0x2b4] ;  /* 0x0002b40001487983 */ /* 0x000f280000300800 */
[----:B------:R-:W2:Y:S01]  /*19d00*/  @!P4 LDG.E.U8 R21, desc[UR46][R8.64+0x21] ;  /* 0x0000212e0815c981 */ /* 0x000ea2000c1e1100 */
[----:B------:R-:W-:Y:S02]  /*19d10*/  ISETP.LT.OR P0, PT, R29, 0x42, !P3 ;  /* 0x000000421d00780c */ /* 0x000fe40005f01670 */
[----:B-1----:R-:W-:-:S04]  /*19d20*/  @!P2 IADD3 R70, P5, P6, R24, UR8, R22 ;  /* 0x000000081846ac10 */ /* 0x002fc8000febe016 */
[----:B------:R-:W-:-:S07]  /*19d30*/  @!P2 IADD3.X R71, R30, UR7, R23, P5, P6 ;  /* 0x000000071e47ac10 */ /* 0x000fce000afec417 */
[----:B------:R-:W0:Y:S02]  /*19d40*/  @!P0 LDC.64 R22, c[0x0][0x5c0] ;  /* 0x00017000ff168b82 */ /* 0x000e240000000a00 */
[----:B0-----:R-:W-:-:S04]  /*19d50*/  @!P0 IADD3 R68, P5, P6, R24, UR8, R22 ;  /* 0x0000000818448c10 */ /* 0x001fc8000febe016 */
[----:B------:R-:W-:Y:S02]  /*19d60*/  @!P0 IADD3.X R69, R30, UR7, R23, P5, P6 ;  /* 0x000000071e458c10 */ /* 0x000fe4000afec417 */
[----:B------:R-:W-:-:S04]  /*19d70*/  ISETP.GE.AND P0, PT, R28, 0x89, PT ;  /* 0x000000891c00780c */ /* 0x000fc80003f06270 */
[----:B------:R-:W-:-:S13]  /*19d80*/  ISETP.LT.OR P5, PT, R29, 0x21, !P0 ;  /* 0x000000211d00780c */ /* 0x000fda00047a1670 */
[----:B------:R-:W0:Y:S01]  /*19d90*/  @!P5 LDC.64 R22, c[0x0][0x5c0] ;  /* 0x00017000ff16db82 */ /* 0x000e220000000a00 */
[----:B--2---:R-:W-:-:S04]  /*19da0*/  LOP3.LUT R21, R21, 0xff, RZ, 0xc0, !PT ;  /* 0x000000ff15157812 */ /* 0x004fc800078ec0ff */
[----:B------:R-:W-:-:S05]  /*19db0*/  F2FP.F16.E4M3.UNPACK_B R21, R21 ;  /* 0x00000015ff15723e */ /* 0x000fca00020006ff */
[----:B------:R-:W-:-:S05]  /*19dc0*/  HADD2.F32 R21, -RZ, R21.H0_H0 ;  /* 0x20000015ff157230 */ /* 0x000fca0000004100 */
[----:B------:R-:W-:-:S04]  /*19dd0*/  FMUL R21, R21, UR42 ;  /* 0x0000002a15157c20 */ /* 0x000fc80008400000 */
[----:B------:R-:W-:-:S05]  /*19de0*/  FFMA R21, R67, UR43, R21 ;  /* 0x0000002b43157c23 */ /* 0x000fca0008000015 */
[----:B------:R-:W-:-:S05]  /*19df0*/  F2FP.SATFINITE.E4M3.F32.PACK_AB_MERGE_C R21, RZ, R21, RZ ;  /* 0x00000015ff15723e */ /* 0x000fca00048070ff */
[----:B------:R1:W-:Y:S02]  /*19e00*/  @!P4 STG.E.U8 desc[UR46][R42.64+0x21], R21 ;  /* 0x000021152a00c986 */ /* 0x0003e4000c10112e */
[----:B-1----:R-:W-:-:S05]  /*19e10*/  IMAD.U32 R21, RZ, RZ, UR8 ;  /* 0x00000008ff157e24 */ /* 0x002fca000f8e00ff */
[----:B------:R-:W-:-:S04]  /*19e20*/  @!P5 IADD3 R21, P4, P6, R21, UR6, R24 ;  /* 0x000000061515dc10 */ /* 0x000fc8000fe9e018 */
[----:B------:R-:W-:Y:S02]  /*19e30*/  @!P5 IADD3.X R31, R31, UR5, R30, P4, P6 ;  /* 0x000000051f1fdc10 */ /* 0x000fe4000a7ec41e */
[----:B0-----:R-:W-:Y:S02]  /*19e40*/  @!P5 IADD3 R22, P4, R21, R22, RZ ;  /* 0x000000161516d210 */ /* 0x001fe40007f9e0ff */
[----:B------:R-:W-:-:S06]  /*19e50*/  PRMT R21, RZ, 0x7610, R21 ;  /* 0x00007610ff157816 */ /* 0x000fcc0000000015 */
[----:B------:R-:W2:Y:S01]  /*19e60*/  @!P5 LDG.E.U8 R21, desc[UR46][R10.64+0x20] ;  /* 0x0000202e0a15d981 */ /* 0x000ea2000c1e1100 */
[----:B------:R-:W-:Y:S01]  /*19e70*/  @!P5 IMAD.X R23, R31, 0x1, R23, P4 ;  /* 0x000000011f17d824 */ /* 0x000fe200020e0617 */
[----:B------:R-:W-:Y:S02]  /*19e80*/  ISETP.LT.OR P4, PT, R29, 0x22, !P0 ;  /* 0x000000221d00780c */ /* 0x000fe40004781670 */
[----:B------:R-:W-:Y:S02]  /*19e90*/  LOP3.LUT P2, RZ, R0, 0x200, RZ, 0xc0, !PT ;  /* 0x0000020000ff7812 */ /* 0x000fe4000784c0ff */
[----:B------:R-:W-:-:S09]  /*19ea0*/  LOP3.LUT R3, R3, 0x7fffffff, RZ, 0xc0, !PT ;  /* 0x7fffffff03037812 */ /* 0x000fd200078ec0ff */
[----:B------:R-:W0:Y:S01]  /*19eb0*/  @!P4 LDC.64 R32, c[0x0][0x5c0] ;  /* 0x00017000ff20cb82 */ /* 0x000e220000000a00 */
[----:B--2---:R-:W-:-:S04]  /*19ec0*/  LOP3.LUT R21, R21, 0xff, RZ, 0xc0, !PT ;  /* 0x000000ff15157812 */ /* 0x004fc800078ec0ff */
[----:B------:R-:W-:-:S05]  /*19ed0*/  F2FP.F16.E4M3.UNPACK_B R21, R21 ;  /* 0x00000015ff15723e */ /* 0x000fca00020006ff */
[----:B------:R-:W-:-:S05]  /*19ee0*/  HADD2.F32 R21, -RZ, R21.H0_H0 ;  /* 0x20000015ff157230 */ /* 0x000fca0000004100 */
[----:B------:R-:W-:-:S04]  /*19ef0*/  FMUL R21, R21, UR42 ;  /* 0x0000002a15157c20 */ /* 0x000fc80008400000 */
[----:B---3--:R-:W-:-:S05]  /*19f00*/  FFMA R21, R66, UR43, R21 ;  /* 0x0000002b42157c23 */ /* 0x008fca0008000015 */
[----:B------:R-:W-:-:S05]  /*19f10*/  F2FP.SATFINITE.E4M3.F32.PACK_AB_MERGE_C R21, RZ, R21, RZ ;  /* 0x00000015ff15723e */ /* 0x000fca00048070ff */
[----:B------:R1:W-:Y:S02]  /*19f20*/  @!P5 STG.E.U8 desc[UR46][R22.64+0x20], R21 ;  /* 0x000020151600d986 */ /* 0x0003e4000c10112e */
[----:B-1----:R-:W-:-:S06]  /*19f30*/  PRMT R21, RZ, 0x7610, R21 ;  /* 0x00007610ff157816 */ /* 0x002fcc0000000015 */
[----:B------:R-:W2:Y:S01]  /*19f40*/  @!P4 LDG.E.U8 R21, desc[UR46][R10.64+0x21] ;  /* 0x0000212e0a15c981 */ /* 0x000ea2000c1e1100 */
[----:B------:R-:W-:Y:S02]  /*19f50*/  @P2 LOP3.LUT R3, R3, 0x80000000, RZ, 0xfc, !PT ;  /* 0x8000000003032812 */ /* 0x000fe400078efcff */
[----:B------:R-:W-:-:S13]  /*19f60*/  ISETP.LT.OR P2, PT, R29, 0x49, !P3 ;  /* 0x000000491d00780c */ /* 0x000fda0005f41670 */
[----:B------:R-:W1:Y:S01]  /*19f70*/  @!P2 LDC.64 R22, c[0x0][0x5c0] ;  /* 0x00017000ff16ab82 */ /* 0x000e620000000a00 */
[----:B------:R-:W-:Y:S02]  /*19f80*/  IMAD.U32 R31, RZ, RZ, UR8 ;  /* 0x00000008ff1f7e24 */ /* 0x000fe4000f8e00ff */
[----:B------:R-:W-:-:S03]  /*19f90*/  IMAD.U32 R42, RZ, RZ, UR7 ;  /* 0x00000007ff2a7e24 */ /* 0x000fc6000f8e00ff */
[----:B------:R-:W-:-:S04]  /*19fa0*/  @!P4 IADD3 R31, P1, P6, R31, UR6, R24 ;  /* 0x000000061f1fcc10 */ /* 0x000fc8000fe3e018 */
[----:B------:R-:W-:Y:S02]  /*19fb0*/  @!P4 IADD3.X R42, R42, UR5, R30, P1, P6 ;  /* 0x000000052a2acc10 */ /* 0x000fe40008fec41e */
[----:B0-----:R-:W-:-:S05]  /*19fc0*/  @!P4 IADD3 R32, P1, R31, R32, RZ ;  /* 0x000000201f20c210 */ /* 0x001fca0007f3e0ff */
[----:B------:R-:W-:Y:S01]  /*19fd0*/  @!P4 IMAD.X R33, R42, 0x1, R33, P1 ;  /* 0x000000012a21c824 */ /* 0x000fe200008e0621 */
[----:B-1----:R-:W-:-:S04]  /*19fe0*/  @!P2 IADD3 R66, P5, P6, R24, UR8, R22 ;  /* 0x000000081842ac10 */ /* 0x002fc8000febe016 */
[----:B------:R-:W-:Y:S02]  /*19ff0*/  @!P2 IADD3.X R67, R30, UR7, R23, P5, P6 ;  /* 0x000000071e43ac10 */ /* 0x000fe4000afec417 */
[----:B------:R-:W-:Y:S02]  /*1a000*/  LOP3.LUT P2, RZ, R3, 0x80000000, RZ, 0xc0, !PT ;  /* 0x8000000003ff7812 */ /* 0x000fe4000784c0ff */
[----:B--2---:R-:W-:-:S04]  /*1a010*/  LOP3.LUT R21, R21, 0xff, RZ, 0xc0, !PT ;  /* 0x000000ff15157812 */ /* 0x004fc800078ec0ff */
[----:B------:R-:W-:-:S05]  /*1a020*/  F2FP.F16.E4M3.UNPACK_B R21, R21 ;  /* 0x00000015ff15723e */ /* 0x000fca00020006ff */
[----:B------:R-:W-:-:S05]  /*1a030*/  HADD2.F32 R21, -RZ, R21.H0_H0 ;  /* 0x20000015ff157230 */ /* 0x000fca0000004100 */
[----:B------:R-:W-:-:S04]  /*1a040*/  FMUL R21, R21, UR42 ;  /* 0x0000002a15157c20 */ /* 0x000fc80008400000 */
[----:B----4-:R-:W-:Y:S01]  /*1a050*/  FFMA R21, R73, UR43, R21 ;  /* 0x0000002b49157c23 */ /* 0x010fe20008000015 */
[----:B------:R-:W-:Y:S01]  /*1a060*/  LOP3.LUT P1, RZ, R0, 0x100, RZ, 0xc0, !PT ;  /* 0x0000010000ff7812 */ /* 0x000fe2000782c0ff */
[----:B------:R-:W2:Y:S03]  /*1a070*/  LDL.LU R73, [R1+0x2b8] ;  /* 0x0002b80001497983 */ /* 0x000ea60000300800 */
[----:B------:R-:W-:-:S05]  /*1a080*/  F2FP.SATFINITE.E4M3.F32.PACK_AB_MERGE_C R21, RZ, R21, RZ ;  /* 0x00000015ff15723e */ /* 0x000fca00048070ff */
[----:B------:R0:W-:Y:S02]  /*1a090*/  @!P4 STG.E.U8 desc[UR46][R32.64+0x21], R21 ;  /* 0x000021152000c986 */ /* 0x0001e4000c10112e */
[----:B0-----:R-:W-:-:S06]  /*1a0a0*/  PRMT R21, RZ, 0x7610, R21 ;  /* 0x00007610ff157816 */ /* 0x001fcc0000000015 */
[----:B------:R-:W3:Y:S01]  /*1a0b0*/  @!P2 LDG.E.U8 R21, desc[UR46][R8.64+0x28] ;  /* 0x0000282e0815a981 */ /* 0x000ee2000c1e1100 */
[----:B------:R-:W-:-:S13]  /*1a0c0*/  ISETP.LT.OR P6, PT, R29, 0x4a, !P3 ;  /* 0x0000004a1d00780c */ /* 0x000fda0005fc1670 */
[----:B------:R-:W0:Y:S02]  /*1a0d0*/  @!P6 LDC.64 R22, c[0x0][0x5c0] ;  /* 0x00017000ff16eb82 */ /* 0x000e240000000a00 */
[----:B0-----:R-:W-:Y:S02]  /*1a0e0*/  @!P6 IADD3 R74, P4, P5, R24, UR8, R22 ;  /* 0x00000008184aec10 */ /* 0x001fe4000fd9e016 */
[----:B---3--:R-:W-:-:S04]  /*1a0f0*/  LOP3.LUT R21, R21, 0xff, RZ, 0xc0, !PT ;  /* 0x000000ff15157812 */ /* 0x008fc800078ec0ff */
[----:B------:R-:W-:-:S05]  /*1a100*/  F2FP.F16.E4M3.UNPACK_B R21, R21 ;  /* 0x00000015ff15723e */ /* 0x000fca00020006ff */
[----:B------:R-:W-:-:S05]  /*1a110*/  HADD2.F32 R21, -RZ, R21.H0_H0 ;  /* 0x20000015ff157230 */ /* 0x000fca0000004100 */
[----:B------:R-:W-:-:S04]  /*1a120*/  FMUL R21, R21, UR42 ;  /* 0x0000002a15157c20 */ /* 0x000fc80008400000 */
[----:B------:R-:W-:Y:S01]  /*1a130*/  FFMA R21, R72, UR43, R21 ;  /* 0x0000002b48157c23 */ /* 0x000fe20008000015 */
[----:B------:R-:W-:Y:S01]  /*1a140*/  @!P6 IADD3.X R75, R30, UR7, R23, P4, P5 ;  /* 0x000000071e4bec10 */ /* 0x000fe2000a7ea417 */
[----:B------:R-:W-:Y:S01]  /*1a150*/  IMAD.U32 R31, RZ, RZ, UR7 ;  /* 0x00000007ff1f7e24 */ /* 0x000fe2000f8e00ff */
[----:B------:R-:W-:Y:S01]  /*1a160*/  LOP3.LUT R0, R0, 0xffdfffff, RZ, 0xc0, !PT ;  /* 0xffdfffff00007812 */ /* 0x000fe200078ec0ff */
[----:B------:R-:W3:Y:S01]  /*1a170*/  LDL.LU R72, [R1+0x2bc] ;  /* 0x0002bc0001487983 */ /* 0x000ee20000300800 */
[----:B------:R-:W-:Y:S02]  /*1a180*/  F2FP.SATFINITE.E4M3.F32.PACK_AB_MERGE_C R21, RZ, R21, RZ ;  /* 0x00000015ff15723e */ /* 0x000fe400048070ff */
[----:B------:R-:W-:Y:S01]  /*1a190*/  ISETP.LT.OR P6, PT, R29, 0x51, !P3 ;  /* 0x000000511d00780c */ /* 0x000fe20005fc1670 */
[----:B------:R-:W4:Y:S04]  /*1a1a0*/  LDL.LU R78, [R1+0x2c0] ;  /* 0x0002c000014e7983 */ /* 0x000f280000300800 */
[----:B------:R0:W-:Y:S04]  /*1a1b0*/  @!P2 STG.E.U8 desc[UR46][R52.64+0x28], R21 ;  /* 0x000028153400a986 */ /* 0x0001e8000c10112e */
[----:B------:R-:W4:Y:S04]  /*1a1c0*/  LDL.LU R79, [R1+0x2c4] ;  /* 0x0002c400014f7983 */ /* 0x000f280000300800 */
[----:B------:R-:W1:Y:S01]  /*1a1d0*/  @!P6 LDC.64 R22, c[0x0][0x5c0] ;  /* 0x00017000ff16eb82 */ /* 0x000e620000000a00 */
[----:B0-----:R-:W-:-:S06]  /*1a1e0*/  PRMT R21, RZ, 0x7610, R21 ;  /* 0x00007610ff157816 */ /* 0x001fcc0000000015 */
[----:B------:R-:W2:Y:S01]  /*1a1f0*/  @!P1 LDG.E.U8 R21, desc[UR46][R8.64+0x29] ;  /* 0x0000292e08159981 */ /* 0x000ea2000c1e1100 */
[----:B------:R-:W-:Y:S02]  /*1a200*/  ISETP.LT.OR P2, PT, R29, 0x52, !P3 ;  /* 0x000000521d00780c */ /* 0x000fe40005f41670 */
[----:B-1----:R-:W-:-:S04]  /*1a210*/  @!P6 IADD3 R76, P4, P5, R24, UR8, R22 ;  /* 0x00000008184cec10 */ /* 0x002fc8000fd9e016 */
[----:B------:R-:W-:-:S07]  /*1a220*/  @!P6 IADD3.X R77, R30, UR7, R23, P4, P5 ;  /* 0x000000071e4dec10 */ /* 0x000fce000a7ea417 */
[----:B------:R-:W0:Y:S02]  /*1a230*/  @!P2 LDC.64 R22, c[0x0][0x5c0] ;  /* 0x00017000ff16ab82 */ /* 0x000e240000000a00 */
[----:B0-----:R-:W-:-:S04]  /*1a240*/  @!P2 IADD3 R52, P4, P5, R24, UR8, R22 ;  /* 0x000000081834ac10 */ /* 0x001fc8000fd9e016 */
[----:B------:R-:W-:Y:S02]  /*1a250*/  @!P2 IADD3.X R53, R30, UR7, R23, P4, P5 ;  /* 0x000000071e35ac10 */ /* 0x000fe4000a7ea417 */
[----:B------:R-:W-:-:S13]  /*1a260*/  ISETP.LT.OR P5, PT, R29, 0x29, !P0 ;  /* 0x000000291d00780c */ /* 0x000fda00047a1670 */
[----:B------:R-:W0:Y:S01]  /*1a270*/  @!P5 LDC.64 R22, c[0x0][0x5c0] ;  /* 0x00017000ff16db82 */ /* 0x000e220000000a00 */
[----:B------:R-:W-:Y:S02]  /*1a280*/  @P6 LOP3.LUT R0, R0, 0x200000, RZ, 0xfc, !PT ;  /* 0x0020000000006812 */ /* 0x000fe400078efcff */
        /* <DEDUP_REMOVED lines=15> */
[----:B--2---:R-:W-:-:S11]  /*1a380*/  LOP3.LUT R21, R21, 0xff, RZ, 0xc0, !PT ;  /* 0x000000ff15157812 */ /* 0x004fd600078ec0ff */
[----:B------:R-:W0:Y:S01]  /*1a390*/  @!P4 LDC.64 R32, c[0x0][0x5c0] ;  /* 0x00017000ff20cb82 */ /* 0x000e220000000a00 */
        /* <DEDUP_REMOVED lines=8> */
[----:B------:R-:W-:-:S04]  /*1a420*/  LOP3.LUT R0, R0, 0xfffffdff, RZ, 0xc0, !PT ;  /* 0xfffffdff00007812 */ /* 0x000fc800078ec0ff */
[----:B------:R-:W-:Y:S02]  /*1a430*/  @P2 LOP3.LUT R0, R0, 0x200, RZ, 0xfc, !PT ;  /* 0x0000020000002812 */ /* 0x000fe400078efcff */
[----:B------:R-:W-:-:S13]  /*1a440*/  ISETP.LT.OR P2, PT, R29, 0x59, !P3 ;  /* 0x000000591d00780c */ /* 0x000fda0005f41670 */
[----:B------:R-:W1:Y:S01]  /*1a450*/  @!P2 LDC.64 R22, c[0x0][0x5c0] ;  /* 0x00017000ff16ab82 */ /* 0x000e620000000a00 */
[----:B------:R-:W-:Y:S02]  /*1a460*/  IMAD.U32 R31, RZ, RZ, UR8 ;  /* 0x00000008ff1f7e24 */ /* 0x000fe4000f8e00ff */
[----:B------:R-:W-:-:S03]  /*1a470*/  IMAD.U32 R38, RZ, RZ, UR7 ;  /* 0x00000007ff267e24 */ /* 0x000fc6000f8e00ff */
[----:B------:R-:W-:Y:S02]  /*1a480*/  @!P4 IADD3 R31, P1, P6, R31, UR6, R24 ;  /* 0x000000061f1fcc10 */ /* 0x000fe4000fe3e018 */
[----:B------:R-:W-:Y:S02]  /*1a490*/  LOP3.LUT R0, R0, 0xffefffff, RZ, 0xc0, !PT ;  /* 0xffefffff00007812 */ /* 0x000fe400078ec0ff */
[----:B------:R-:W-:Y:S02]  /*1a4a0*/  @!P4 IADD3.X R38, R38, UR5, R30, P1, P6 ;  /* 0x000000052626cc10 */ /* 0x000fe40008fec41e */
[----:B------:R-:W-:Y:S02]  /*1a4b0*/  @P2 LOP3.LUT R0, R0, 0x100000, RZ, 0xfc, !PT ;  /* 0x0010000000002812 */ /* 0x000fe400078efcff */
[----:B0-----:R-:W-:Y:S02]  /*1a4c0*/  @!P4 IADD3 R32, P1, R31, R32, RZ ;  /* 0x000000201f20c210 */ /* 0x001fe40007f3e0ff */
[----:B-1----:R-:W-:-:S04]  /*1a4d0*/  @!P2 IADD3 R72, P5, P6, R24, UR8, R22 ;  /* 0x000000081848ac10 */ /* 0x002fc8000febe016 */
[----:B------:R-:W-:Y:S02]  /*1a4e0*/  @!P2 IADD3.X R73, R30, UR7, R23, P5, P6 ;  /* 0x000000071e49ac10 */ /* 0x000fe4000afec417 */
[----:B------:R-:W-:Y:S01]  /*1a4f0*/  LOP3.LUT P2, RZ, R3, 0x40000000, RZ, 0xc0, !PT ;  /* 0x4000000003ff7812 */ /* 0x000fe2000784c0ff */
[----:B------:R-:W-:-:S03]  /*1a500*/  @!P4 IMAD.X R33, R38, 0x1, R33, P1 ;  /* 0x000000012621c824 */ /* 0x000fc600008e0621 */
[----:B------:R-:W-:Y:S02]  /*1a510*/  ISETP.LT.OR P6, PT, R29, 0x31, !P2 ;  /* 0x000000311d00780c */ /* 0x000fe400057c1670 */
        /* <DEDUP_REMOVED lines=12> */
[----:B------:R-:W-:Y:S02]  /*1a5e0*/  LOP3.LUT R3, R3, 0xefffffff, RZ, 0xc0, !PT ;  /* 0xefffffff03037812 */ /* 0x000fe400078ec0ff */
[----:B------:R-:W-:Y:S02]  /*1a5f0*/  LOP3.LUT R0, R0, 0xfffffffe, RZ, 0xc0, !PT ;  /* 0xfffffffe00007812 */ /* 0x000fe400078ec0ff */
[----:B------:R-:W-:Y:S02]  /*1a600*/  @P3 LOP3.LUT R3, R3, 0x10000000, RZ, 0xfc, !PT ;  /* 0x1000000003033812 */ /* 0x000fe400078efcff */
[----:B-1----:R-:W-:Y:S02]  /*1a610*/  @!P1 IADD3 R46, P4, P5, R24, UR8, R22 ;  /* 0x00000008182e9c10 */ /* 0x002fe4000fd9e016 */
[----:B------:R-:W-:Y:S02]  /*1a620*/  @P1 LOP3.LUT R0, R0, 0x1, RZ, 0xfc, !PT ;  /* 0x0000000100001812 */ /* 0x000fe400078efcff */
[----:B------:R-:W-:-:S02]  /*1a630*/  @!P1 IADD3.X R47, R30, UR7, R23, P4, P5 ;  /* 0x000000071e2f9c10 */ /* 0x000fc4000a7ea417 */
[----:B------:R-:W-:Y:S02]  /*1a640*/  LOP3.LUT P1, RZ, R3, 0x20000000, RZ, 0xc0, !PT ;  /* 0x2000000003ff7812 */ /* 0x000fe4000782c0ff */
[----:B------:R-:W-:-:S13]  /*1a650*/  ISETP.LT.OR P3, PT, R29, 0x41, !P2 ;  /* 0x000000411d00780c */ /* 0x000fda0005761670 */
[----:B------:R-:W0:Y:S01]  /*1a660*/  @!P3 LDC.64 R22, c[0x0][0x5c0] ;  /* 0x00017000ff16bb82 */ /* 0x000e220000000a00 */
[----:B---3--:R-:W-:-:S04]  /*1a670*/  LOP3.LUT R21, R21, 0xff, RZ, 0xc0, !PT ;  /* 0x000000ff15157812 */ /* 0x008fc800078ec0ff */
[----:B------:R-:W-:-:S05]  /*1a680*/  F2FP.F16.E4M3.UNPACK_B R21, R21 ;  /* 0x00000015ff15723e */ /* 0x000fca00020006ff */
[----:B------:R-:W-:-:S05]  /*1a690*/  HADD2.F32 R21, -RZ, R21.H0_H0 ;  /* 0x20000015ff157230 */ /* 0x000fca0000004100 */
[----:B------:R-:W-:-:S04]  /*1a6a0*/  FMUL R21, R21, UR42 ;  /* 0x0000002a15157c20 */ /* 0x000fc80008400000 */
[----:B------:R-:W-:Y:S01]  /*1a6b0*/  FFMA R21, R79, UR43, R21 ;  /* 0x0000002b4f157c23 */ /* 0x000fe20008000015 */
[----:B------:R-:W-:Y:S01]  /*1a6c0*/  LOP3.LUT R0, R0, 0xfff7ffff, RZ, 0xc0, !PT ;  /* 0xfff7ffff00007812 */ /* 0x000fe200078ec0ff */
[----:B------:R-:W-:Y:S01]  /*1a6d0*/  IMAD.U32 R31, RZ, RZ, UR7 ;  /* 0x00000007ff1f7e24 */ /* 0x000fe2000f8e00ff */
[----:B0-----:R-:W-:Y:S01]  /*1a6e0*/  @!P3 IADD3 R42, P4, P5, R24, UR6, R22 ;  /* 0x00000006182abc10 */ /* 0x001fe2000fd9e016 */
[----:B------:R-:W3:Y:S01]  /*1a6f0*/  LDL.LU R79, [R1+0x2cc] ;  /* 0x0002cc00014f7983 */ /* 0x000ee20000300800 */
[----:B------:R-:W-:-:S05]  /*1a700*/  F2FP.SATFINITE.E4M3.F32.PACK_AB_MERGE_C R21, RZ, R21, RZ ;  /* 0x00000015ff15723e */ /* 0x000fca00048070ff */
[----:B------:R0:W-:Y:S02]  /*1a710*/  @!P6 STG.E.U8 desc[UR46][R48.64+0x30], R21 ;  /* 0x000030153000e986 */ /* 0x0001e4000c10112e */
[----:B0-----:R-:W-:-:S06]  /*1a720*/  PRMT R21, RZ, 0x7610, R21 ;  /* 0x00007610ff157816 */ /* 0x001fcc0000000015 */
[----:B------:R-:W4:Y:S01]  /*1a730*/  @!P1 LDG.E.U8 R21, desc[UR46][R8.64+0x31] ;  /* 0x0000312e08159981 */ /* 0x000f22000c1e1100 */
[----:B------:R-:W-:Y:S02]  /*1a740*/  @P3 LOP3.LUT R0, R0, 0x80000, RZ, 0xfc, !PT ;  /* 0x0008000000003812 */ /* 0x000fe400078efcff */
[----:B------:R-:W-:Y:S02]  /*1a750*/  @!P3 IADD3.X R43, R30, UR5, R23, P4, P5 ;  /* 0x000000051e2bbc10 */ /* 0x000fe4000a7ea417 */
        /* <DEDUP_REMOVED lines=10> */
[----:B--2---:R-:W-:Y:S02]  /*1a800*/  FFMA R21, R78, UR43, R21 ;  /* 0x0000002b4e157c23 */ /* 0x004fe40008000015 */
[----:B------:R-:W2:Y:S03]  /*1a810*/  LDL.LU R78, [R1+0x2d0] ;  /* 0x0002d000014e7983 */ /* 0x000ea60000300800 */
[----:B------:R-:W-:Y:S01]  /*1a820*/  F2FP.SATFINITE.E4M3.F32.PACK_AB_MERGE_C R21, RZ, R21, RZ ;  /* 0x00000015ff15723e */ /* 0x000fe200048070ff */
[----:B------:R-:W4:Y:S04]  /*1a830*/  LDL.LU R82, [R1+0x2d4] ;  /* 0x0002d40001527983 */ /* 0x000f280000300800 */
[----:B------:R1:W-:Y:S01]  /*1a840*/  @!P1 STG.E.U8 desc[UR46][R34.64+0x31], R21 ;  /* 0x0000311522009986 */ /* 0x0003e2000c10112e */
[----:B------:R-:W-:-:S03]  /*1a850*/  LOP3.LUT R0, R0, 0xfffffeff, RZ, 0xc0, !PT ;  /* 0xfffffeff00007812 */ /* 0x000fc600078ec0ff */
[----:B------:R-:W4:Y:S01]  /*1a860*/  LDL.LU R90, [R1+0x2d8] ;  /* 0x0002d800015a7983 */ /* 0x000f220000300800 */
[----:B-1----:R-:W-:Y:S01]  /*1a870*/  IMAD.U32 R21, RZ, RZ, UR8 ;  /* 0x00000008ff157e24 */ /* 0x002fe2000f8e00ff */
[----:B------:R-:W-:Y:S01]  /*1a880*/  @P3 LOP3.LUT R0, R0, 0x100, RZ, 0xfc, !PT ;  /* 0x0000010000003812 */ /* 0x000fe200078efcff */
[----:B------:R-:W-:Y:S01]  /*1a890*/  IMAD.U32 R34, RZ, RZ, UR7 ;  /* 0x00000007ff227e24 */ /* 0x000fe2000f8e00ff */
[----:B------:R-:W4:Y:S02]  /*1a8a0*/  LDL.LU R91, [R1+0x2dc] ;  /* 0x0002dc00015b7983 */ /* 0x000f240000300800 */
[----:B------:R-:W-:-:S04]  /*1a8b0*/  @!P4 IADD3 R21, P1, P5, R21, UR6, R24 ;  /* 0x000000061515cc10 */ /* 0x000fc8000fd3e018 */
[----:B------:R-:W-:Y:S02]  /*1a8c0*/  @!P4 IADD3.X R31, R31, UR5, R30, P1, P5 ;  /* 0x000000051f1fcc10 */ /* 0x000fe40008fea41e */
[----:B0-----:R-:W-:Y:S02]  /*1a8d0*/  @!P4 IADD3 R22, P1, R21, R22, RZ ;  /* 0x000000161516c210 */ /* 0x001fe40007f3e0ff */
[----:B------:R-:W-:-:S06]  /*1a8e0*/  PRMT R21, RZ, 0x7610, R21 ;  /* 0x00007610ff157816 */ /* 0x000fcc0000000015 */
[----:B------:R-:W3:Y:S01]  /*1a8f0*/  @!P4 LDG.E.U8 R21, desc[UR46][R10.64+0x30] ;  /* 0x0000302e0a15c981 */ /* 0x000ee2000c1e1100 */
[----:B------:R-:W-:Y:S01]  /*1a900*/  @!P4 IMAD.X R23, R31, 0x1, R23, P1 ;  /* 0x000000011f17c824 */ /* 0x000fe200008e0617 */
[C---:B------:R-:W-:Y:S02]  /*1a910*/  ISETP.LT.OR P1, PT, R29.reuse, 0x32, !P0 ;  /* 0x000000321d00780c */ /* 0x040fe40004721670 */
[----:B------:R-:W-:-:S11]  /*1a920*/  ISETP.LT.OR P3, PT, R29, 0x49, !P2 ;  /* 0x000000491d00780c */ /* 0x000fd60005761670 */
[----:B------:R-:W0:Y:S01]  /*1a930*/  @!P1 LDC.64 R32, c[0x0][0x5c0] ;  /* 0x00017000ff209b82 */ /* 0x000e220000000a00 */
[----:B---3--:R-:W-:-:S04]  /*1a940*/  LOP3.LUT R21, R21, 0xff, RZ, 0xc0, !PT ;  /* 0x000000ff15157812 */ /* 0x008fc800078ec0ff */
[----:B------:R-:W-:-:S05]  /*1a950*/  F2FP.F16.E4M3.UNPACK_B R21, R21 ;  /* 0x00000015ff15723e */ /* 0x000fca00020006ff */
[----:B------:R-:W-:-:S05]  /*1a960*/  HADD2.F32 R21, -RZ, R21.H0_H0 ;  /* 0x20000015ff157230 */ /* 0x000fca0000004100 */
[----:B------:R-:W-:-:S04]  /*1a970*/  FMUL R21, R21, UR42 ;  /* 0x0000002a15157c20 */ /* 0x000fc80008400000 */
[----:B------:R-:W-:-:S05]  /*1a980*/  FFMA R21, R79, UR43, R21 ;  /* 0x0000002b4f157c23 */ /* 0x000fca0008000015 */
[----:B------:R-:W-:-:S05]  /*1a990*/  F2FP.SATFINITE.E4M3.F32.PACK_AB_MERGE_C R21, RZ, R21, RZ ;  /* 0x00000015ff15723e */ /* 0x000fca00048070ff */
[----:B------:R1:W-:Y:S02]  /*1a9a0*/  @!P4 STG.E.U8 desc[UR46][R22.64+0x30], R21 ;  /* 0x000030151600c986 */ /* 0x0003e4000c10112e */
[----:B-1----:R-:W-:Y:S01]  /*1a9b0*/  PRMT R21, RZ, 0x7610, R21 ;  /* 0x00007610ff157816 */ /* 0x002fe20000000015 */
[----:B------:R-:W1:Y:S05]  /*1a9c0*/  @!P3 LDC.64 R22, c[0x0][0x5c0] ;  /* 0x00017000ff16bb82 */ /* 0x000e6a0000000a00 */
[----:B------:R-:W3:Y:S01]  /*1a9d0*/  @!P1 LDG.E.U8 R21, desc[UR46][R10.64+0x31] ;  /* 0x0000312e0a159981 */ /* 0x000ee2000c1e1100 */
[----:B------:R-:W-:-:S05]  /*1a9e0*/  IMAD.U32 R31, RZ, RZ, UR8 ;  /* 0x00000008ff1f7e24 */ /* 0x000fca000f8e00ff */
[----:B------:R-:W-:Y:S02]  /*1a9f0*/  @!P1 IADD3 R31, P5, P6, R31, UR6, R24 ;  /* 0x000000061f1f9c10 */ /* 0x000fe4000febe018 */
[----:B------:R-:W-:Y:S02]  /*1aa00*/  LOP3.LUT R0, R0, 0xffbfffff, RZ, 0xc0, !PT ;  /* 0xffbfffff00007812 */ /* 0x000fe400078ec0ff */
[----:B------:R-:W-:Y:S02]  /*1aa10*/  @!P1 IADD3.X R34, R34, UR5, R30, P5, P6 ;  /* 0x0000000522229c10 */ /* 0x000fe4000afec41e */
[----:B0-----:R-:W-:Y:S02]  /*1aa20*/  @!P1 IADD3 R32, P4, R31, R32, RZ ;  /* 0x000000201f209210 */ /* 0x001fe40007f9e0ff */
[----:B------:R-:W-:Y:S02]  /*1aa30*/  @P3 LOP3.LUT R0, R0, 0x400000, RZ, 0xfc, !PT ;  /* 0x0040000000003812 */ /* 0x000fe400078efcff */
[----:B-1----:R-:W-:Y:S01]  /*1aa40*/  @!P3 IADD3 R80, P5, P6, R24, UR6, R22 ;  /* 0x000000061850bc10 */ /* 0x002fe2000febe016 */
[----:B------:R-:W-:-:S03]  /*1aa50*/  @!P1 IMAD.X R33, R34, 0x1, R33, P4 ;  /* 0x0000000122219824 */ /* 0x000fc600020e0621 */
[----:B------:R-:W-:Y:S02]  /*1aa60*/  @!P3 IADD3.X R81, R30, UR5, R23, P5, P6 ;  /* 0x000000051e51bc10 */ /* 0x000fe4000afec417 */
[----:B------:R-:W-:Y:S02]  /*1aa70*/  ISETP.LT.OR P3, PT, R29, 0x39, !P2 ;  /* 0x000000391d00780c */ /* 0x000fe40005761670 */
[----:B---3--:R-:W-:-:S04]  /*1aa80*/  LOP3.LUT R21, R21, 0xff, RZ, 0xc0, !PT ;  /* 0x000000ff15157812 */ /* 0x008fc800078ec0ff */
[----:B------:R-:W-:-:S05]  /*1aa90*/  F2FP.F16.E4M3.UNPACK_B R21, R21 ;  /* 0x00000015ff15723e */ /* 0x000fca00020006ff */
[----:B------:R-:W-:-:S05]  /*1aaa0*/  HADD2.F32 R21, -RZ, R21.H0_H0 ;  /* 0x20000015ff157230 */ /* 0x000fca0000004100 */
[----:B------:R-:W-:-:S04]  /*1aab0*/  FMUL R21, R21, UR42 ;  /* 0x0000002a15157c20 */ /* 0x000fc80008400000 */
[----:B--2---:R-:W-:-:S05]  /*1aac0*/  FFMA R21, R78, UR43, R21 ;  /* 0x0000002b4e157c23 */ /* 0x004fca0008000015 */
[----:B------:R-:W-:-:S05]  /*1aad0*/  F2FP.SATFINITE.E4M3.F32.PACK_AB_MERGE_C R21, RZ, R21, RZ ;  /* 0x00000015ff15723e */ /* 0x000fca00048070ff */
[----:B------:R0:W-:Y:S02]  /*1aae0*/  @!P1 STG.E.U8 desc[UR46][R32.64+0x31], R21 ;  /* 0x0000311520009986 */ /* 0x0001e4000c10112e */
[----:B0-----:R-:W-:-:S06]  /*1aaf0*/  PRMT R21, RZ, 0x7610, R21 ;  /* 0x00007610ff157816 */ /* 0x001fcc0000000015 */
[----:B------:R-:W2:Y:S01]  /*1ab00*/  @!P3 LDG.E.U8 R21, desc[UR46][R8.64+0x38] ;  /* 0x0000382e0815b981 */ /* 0x000ea2000c1e1100 */
[----:B------:R-:W-:-:S13]  /*1ab10*/  ISETP.LT.OR P6, PT, R29, 0x4a, !P2 ;  /* 0x0000004a1d00780c */ /* 0x000fda00057c1670 */
[----:B------:R-:W0:Y:S01]  /*1ab20*/  @!P6 LDC.64 R22, c[0x0][0x5c0] ;  /* 0x00017000ff16eb82 */ /* 0x000e220000000a00 */
[----:B------:R-:W-:Y:S02]  /*1ab30*/  ISETP.LT.OR P5, PT, R29, 0x51, !P2 ;  /* 0x000000511d00780c */ /* 0x000fe400057a1670 */
[----:B--2---:R-:W-:-:S04]  /*1ab40*/  LOP3.LUT R21, R21, 0xff, RZ, 0xc0, !PT ;  /* 0x000000ff15157812 */ /* 0x004fc800078ec0ff */
[----:B------:R-:W-:-:S05]  /*1ab50*/  F2FP.F16.E4M3.UNPACK_B R21, R21 ;  /* 0x00000015ff15723e */ /* 0x000fca00020006ff */
[----:B------:R-:W-:-:S05]  /*1ab60*/  HADD2.F32 R21, -RZ, R21.H0_H0 ;  /* 0x20000015ff157230 */ /* 0x000fca0000004100 */
[----:B------:R-:W-:-:S04]  /*1ab70*/  FMUL R21, R21, UR42 ;  /* 0x0000002a15157c20 */ /* 0x000fc80008400000 */
[----:B----4-:R-:W-:-:S05]  /*1ab80*/  FFMA R21, R82, UR43, R21 ;  /* 0x0000002b52157c23 */ /* 0x010fca0008000015 */
[----:B------:R-:W-:-:S05]  /*1ab90*/  F2FP.SATFINITE.E4M3.F32.PACK_AB_MERGE_C R21, RZ, R21, RZ ;  /* 0x00000015ff15723e */ /* 0x000fca00048070ff */
[----:B------:R1:W-:Y:S01]  /*1aba0*/  @!P3 STG.E.U8 desc[UR46][R40.64+0x38], R21 ;  /* 0x000038152800b986 */ /* 0x0003e2000c10112e */
[----:B------:R-:W-:Y:S02]  /*1abb0*/  ISETP.LT.OR P3, PT, R29, 0x3a, !P2 ;  /* 0x0000003a1d00780c */ /* 0x000fe40005761670 */
[----:B-1----:R-:W-:-:S11]  /*1abc0*/  PRMT R21, RZ, 0x7610, R21 ;  /* 0x00007610ff157816 */ /* 0x002fd60000000015 */
[----:B------:R-:W2:Y:S01]  /*1abd0*/  @!P3 LDG.E.U8 R21, desc[UR46][R8.64+0x39] ;  /* 0x0000392e0815b981 */ /* 0x000ea2000c1e1100 */
[----:B0-----:R-:W-:-:S04]  /*1abe0*/  @!P6 IADD3 R78, P1, P4, R24, UR6, R22 ;  /* 0x00000006184eec10 */ /* 0x001fc8000fc3e016 */
[----:B------:R-:W-:Y:S02]  /*1abf0*/  @!P6 IADD3.X R79, R30, UR5, R23, P1, P4 ;  /* 0x000000051e4fec10 */ /* 0x000fe40008fe8417 */
[----:B------:R-:W0:Y:S01]  /*1ac00*/  @!P5 LDC.64 R22, c[0x0][0x5c0] ;  /* 0x00017000ff16db82 */ /* 0x000e220000000a00 */
[----:B------:R-:W-:-:S04]  /*1ac10*/  LOP3.LUT R0, R0, 0xfffffbff, RZ, 0xc0, !PT ;  /* 0xfffffbff00007812 */ /* 0x000fc800078ec0ff */
[----:B------:R-:W-:-:S04]  /*1ac20*/  @P6 LOP3.LUT R0, R0, 0x400, RZ, 0xfc, !PT ;  /* 0x0000040000006812 */ /* 0x000fc800078efcff */
        /* <DEDUP_REMOVED lines=8> */
[----:B------:R-:W-:-:S13]  /*1acb0*/  ISETP.LT.OR P4, PT, R29, 0x39, !P0 ;  /* 0x000000391d00780c */ /* 0x000fda0004781670 */
[----:B------:R-:W0:Y:S01]  /*1acc0*/  @!P4 LDC.64 R22, c[0x0][0x5c0] ;  /* 0x00017000ff16cb82 */ /* 0x000e220000000a00 */
[----:B------:R-:W-:Y:S01]  /*1acd0*/  LOP3.LUT R0, R0, 0xffffefff, RZ, 0xc0, !PT ;  /* 0xffffefff00007812 */ /* 0x000fe200078ec0ff */
[----:B------:R-:W-:-:S03]  /*1ace0*/  IMAD.U32 R31, RZ, RZ, UR7 ;  /* 0x00000007ff1f7e24 */ /* 0x000fc6000f8e00ff */
[----:B------:R-:W-:Y:S02]  /*1acf0*/  @P5 LOP3.LUT R0, R0, 0x1000, RZ, 0xfc, !PT ;  /* 0x0000100000005812 */ /* 0x000fe400078efcff */
[----:B--2---:R-:W-:-:S04]  /*1ad00*/  LOP3.LUT R21, R21, 0xff, RZ, 0xc0, !PT ;  /* 0x000000ff15157812 */ /* 0x004fc800078ec0ff */
[----:B------:R-:W-:-:S05]  /*1ad10*/  F2FP.F16.E4M3.UNPACK_B R21, R21 ;  /* 0x00000015ff15723e */ /* 0x000fca00020006ff */
[----:B------:R-:W-:-:S05]  /*1ad20*/  HADD2.F32 R21, -RZ, R21.H0_H0 ;  /* 0x20000015ff157230 */ /* 0x000fca0000004100 */
[----:B------:R-:W-:-:S04]  /*1ad30*/  FMUL R21, R21, UR42 ;  /* 0x0000002a15157c20 */ /* 0x000fc80008400000 */
[----:B------:R-:W-:Y:S02]  /*1ad40*/  FFMA R21, R90, UR43, R21 ;  /* 0x0000002b5a157c23 */ /* 0x000fe40008000015 */
[----:B------:R-:W2:Y:S03]  /*1ad50*/  LDL.LU R90, [R1+0x2e0] ;  /* 0x0002e000015a7983 */ /* 0x000ea60000300800 */
[----:B------:R-:W-:Y:S01]  /*1ad60*/  F2FP.SATFINITE.E4M3.F32.PACK_AB_MERGE_C R21, RZ, R21, RZ ;  /* 0x00000015ff15723e */ /* 0x000fe200048070ff */
[----:B------:R-:W-:Y:S01]  /*1ad70*/  IMAD.U32 R34, RZ, RZ, UR7 ;  /* 0x00000007ff227e24 */ /* 0x000fe2000f8e00ff */
[----:B------:R-:W3:Y:S04]  /*1ad80*/  LDL.LU R94, [R1+0x2e4] ;  /* 0x0002e400015e7983 */ /* 0x000ee80000300800 */
[----:B------:R1:W-:Y:S04]  /*1ad90*/  @!P3 STG.E.U8 desc[UR46][R36.64+0x39], R21 ;  /* 0x000039152400b986 */ /* 0x0003e8000c10112e */
[----:B------:R-:W4:Y:S01]  /*1ada0*/  LDL.LU R98, [R1+0x2e8] ;  /* 0x0002e80001627983 */ /* 0x000f220000300800 */
[----:B-1----:R-:W-:Y:S01]  /*1adb0*/  IMAD.U32 R21, RZ, RZ, UR8 ;  /* 0x00000008ff157e24 */ /* 0x002fe2000f8e00ff */
[----:B------:R-:W-:-:S02]  /*1adc0*/  LOP3.LUT P3, RZ, R0, 0x4, RZ, 0xc0, !PT ;  /* 0x0000000400ff7812 */ /* 0x000fc4000786c0ff */
[----:B------:R-:W4:Y:S02]  /*1add0*/  LDL.LU R99, [R1+0x2ec] ;  /* 0x0002ec0001637983 */ /* 0x000f240000300800 */
        /* <DEDUP_REMOVED lines=12> */
[----:B------:R-:W-:-:S05]  /*1aea0*/  FFMA R21, R91, UR43, R21 ;  /* 0x0000002b5b157c23 */ /* 0x000fca0008000015 */
[----:B------:R-:W-:-:S05]  /*1aeb0*/  F2FP.SATFINITE.E4M3.F32.PACK_AB_MERGE_C R21, RZ, R21, RZ ;  /* 0x00000015ff15723e */ /* 0x000fca00048070ff */
[----:B------:R1:W-:Y:S02]  /*1aec0*/  @!P4 STG.E.U8 desc[UR46][R22.64+0x38], R21 ;  /* 0x000038151600c986 */ /* 0x0003e4000c10112e */
[----:B-1----:R-:W-:-:S06]  /*1aed0*/  PRMT R21, RZ, 0x7610, R21 ;  /* 0x00007610ff157816 */ /* 0x002fcc0000000015 */
[----:B------:R-:W2:Y:S01]  /*1aee0*/  @!P1 LDG.E.U8 R21, desc[UR46][R10.64+0x39] ;  /* 0x0000392e0a159981 */ /* 0x000ea2000c1e1100 */
[----:B------:R-:W-:-:S13]  /*1aef0*/  ISETP.LT.OR P0, PT, R29, 0x59, !P2 ;  /* 0x000000591d00780c */ /* 0x000fda0005701670 */
[----:B------:R-:W1:Y:S01]  /*1af00*/  @!P0 LDC.64 R22, c[0x0][0x5c0] ;  /* 0x00017000ff168b82 */ /* 0x000e620000000a00 */
[----:B------:R-:W-:-:S05]  /*1af10*/  IMAD.U32 R31, RZ, RZ, UR8 ;  /* 0x00000008ff1f7e24 */ /* 0x000fca000f8e00ff */
        /* <DEDUP_REMOVED lines=16> */
[----:B------:R-:W-:-:S04]  /*1b020*/  LOP3.LUT R2, R2, 0xffffffef, RZ, 0xc0, !PT ;  /* 0xffffffef02027812 */ /* 0x000fc800078ec0ff */
[----:B------:R-:W-:Y:S02]  /*1b030*/  @P0 LOP3.LUT R2, R2, 0x10, RZ, 0xfc, !PT ;  /* 0x0000001002020812 */ /* 0x000fe400078efcff */
[----:B------:R-:W-:-:S13]  /*1b040*/  ISETP.LT.OR P0, PT, R29, 0x5a, !P2 ;  /* 0x0000005a1d00780c */ /* 0x000fda0005701670 */
[----:B------:R-:W0:Y:S01]  /*1b050*/  @!P0 LDC.64 R22, c[0x0][0x5c0] ;  /* 0x00017000ff168b82 */ /* 0x000e220000000a00 */
[----:B------:R-:W-:Y:S02]  /*1b060*/  LOP3.LUT R2, R2, 0xfffffffb, RZ, 0xc0, !PT ;  /* 0xfffffffb02027812 */ /* 0x000fe400078ec0ff */
[----:B------:R-:W-:Y:S02]  /*1b070*/  LOP3.LUT R3, R3, 0xfdffffff, RZ, 0xc0, !PT ;  /* 0xfdffffff03037812 */ /* 0x000fe400078ec0ff */
[----:B------:R-:W-:Y:S02]  /*1b080*/  @P0 LOP3.LUT R2, R2, 0x4, RZ, 0xfc, !PT ;  /* 0x0000000402020812 */ /* 0x000fe400078efcff */
[----:B------:R-:W-:Y:S02]  /*1b090*/  @P2 LOP3.LUT R3, R3, 0x2000000, RZ, 0xfc, !PT ;  /* 0x0200000003032812 */ /* 0x000fe400078efcff */
[----:B0-----:R-:W-:-:S04]  /*1b0a0*/  @!P0 IADD3 R90, P1, P4, R24, UR6, R22 ;  /* 0x00000006185a8c10 */ /* 0x001fc8000fc3e016 */
[----:B------:R-:W-:Y:S02]  /*1b0b0*/  @!P0 IADD3.X R91, R30, UR5, R23, P1, P4 ;  /* 0x000000051e5b8c10 */ /* 0x000fe40008fe8417 */
[----:B------:R-:W-:Y:S02]  /*1b0c0*/  ISETP.GE.AND P0, PT, R28, 0x101, PT ;  /* 0x000001011c00780c */ /* 0x000fe40003f06270 */
[----:B--2---:R-:W-:-:S04]  /*1b0d0*/  LOP3.LUT R21, R21, 0xff, RZ, 0xc0, !PT ;  /* 0x000000ff15157812 */ /* 0x004fc800078ec0ff */
[----:B------:R-:W-:-:S05]  /*1b0e0*/  F2FP.F16.E4M3.UNPACK_B R21, R21 ;  /* 0x00000015ff15723e */ /* 0x000fca00020006ff */
[----:B------:R-:W-:-:S05]  /*1b0f0*/  HADD2.F32 R21, -RZ, R21.H0_H0 ;  /* 0x20000015ff157230 */ /* 0x000fca0000004100 */
[----:B------:R-:W-:-:S04]  /*1b100*/  FMUL R21, R21, UR42 ;  /* 0x0000002a15157c20 */ /* 0x000fc80008400000 */
[----:B---3--:R-:W-:-:S05]  /*1b110*/  FFMA R21, R94, UR43, R21 ;  /* 0x0000002b5e157c23 */ /* 0x008fca0008000015 */
[----:B------:R-:W-:-:S05]  /*1b120*/  F2FP.SATFINITE.E4M3.F32.PACK_AB_MERGE_C R21, RZ, R21, RZ ;  /* 0x00000015ff15723e */ /* 0x000fca00048070ff */
[----:B------:R0:W-:Y:S02]  /*1b130*/  @!P6 STG.E.U8 desc[UR46][R58.64+0x20], R21 ;  /* 0x000020153a00e986 */ /* 0x0001e4000c10112e */
[----:B0-----:R-:W-:-:S06]  /*1b140*/  PRMT R21, RZ, 0x7610, R21 ;  /* 0x00007610ff157816 */ /* 0x001fcc0000000015 */
[----:B------:R-:W2:Y:S01]  /*1b150*/  @!P3 LDG.E.U8 R21, desc[UR46][R12.64+0x21] ;  /* 0x0000212e0c15b981 */ /* 0x000ea2000c1e1100 */
        /* <DEDUP_REMOVED lines=12> */
[----:B------:R-:W-:-:S04]  /*1b220*/  ISETP.GE.AND P2, PT, R28, 0x109, PT ;  /* 0x000001091c00780c */ /* 0x000fc80003f46270 */
[----:B------:R-:W-:-:S13]  /*1b230*/  ISETP.LT.OR P4, PT, R29, 0x21, !P2 ;  /* 0x000000211d00780c */ /* 0x000fda0005781670 */
[----:B------:R-:W0:Y:S01]  /*1b240*/  @!P4 LDC.64 R22, c[0x0][0x5c0] ;  /* 0x00017000ff16cb82 */ /* 0x000e220000000a00 */
[----:B------:R-:W-:Y:S01]  /*1b250*/  IMAD.U32 R31, RZ, RZ, UR7 ;  /* 0x00000007ff1f7e24 */ /* 0x000fe2000f8e00ff */
[----:B--2---:R-:W-:-:S04]  /*1b260*/  LOP3.LUT R21, R21, 0xff, RZ, 0xc0, !PT ;  /* 0x000000ff15157812 */ /* 0x004fc800078ec0ff */
[----:B------:R-:W-:-:S05]  /*1b270*/  F2FP.F16.E4M3.UNPACK_B R21, R21 ;  /* 0x00000015ff15723e */ /* 0x000fca00020006ff */
[----:B------:R-:W-:-:S05]  /*1b280*/  HADD2.F32 R21, -RZ, R21.H0_H0 ;  /* 0x20000015ff157230 */ /* 0x000fca0000004100 */
[----:B------:R-:W-:-:S04]  /*1b290*/  FMUL R21, R21, UR42 ;  /* 0x0000002a15157c20 */ /* 0x000fc80008400000 */
[----:B----4-:R-:W-:Y:S02]  /*1b2a0*/  FFMA R21, R98, UR43, R21 ;  /* 0x0000002b62157c23 */ /* 0x010fe40008000015 */
[----:B------:R-:W2:Y:S03]  /*1b2b0*/  LDL.LU R98, [R1+0x2f0] ;  /* 0x0002f00001627983 */ /* 0x000ea60000300800 */
[----:B------:R-:W-:Y:S01]  /*1b2c0*/  F2FP.SATFINITE.E4M3.F32.PACK_AB_MERGE_C R21, RZ, R21, RZ ;  /* 0x00000015ff15723e */ /* 0x000fe200048070ff */
[----:B------:R-:W-:Y:S01]  /*1b2d0*/  IMAD.U32 R34, RZ, RZ, UR7 ;  /* 0x00000007ff227e24 */ /* 0x000fe2000f8e00ff */
[----:B------:R-:W3:Y:S04]  /*1b2e0*/  LDL.LU R102, [R1+0x2f4] ;  /* 0x0002f40001667983 */ /* 0x000ee80000300800 */
[----:B------:R1:W-:Y:S04]  /*1b2f0*/  @!P3 STG.E.U8 desc[UR46][R56.64+0x21], R21 ;  /* 0x000021153800b986 */ /* 0x0003e8000c10112e */
[----:B------:R-:W4:Y:S01]  /*1b300*/  LDL.LU R107, [R1+0x2f8] ;  /* 0x0002f800016b7983 */ /* 0x000f220000300800 */
[----:B-1----:R-:W-:Y:S01]  /*1b310*/  IMAD.U32 R21, RZ, RZ, UR8 ;  /* 0x00000008ff157e24 */ /* 0x002fe2000f8e00ff */
[----:B------:R-:W-:-:S02]  /*1b320*/  ISETP.LT.OR P3, PT, R29, 0x49, !P0 ;  /* 0x000000491d00780c */ /* 0x000fc40004761670 */
[----:B------:R-:W4:Y:S02]  /*1b330*/  LDL.LU R106, [R1+0x2fc] ;  /* 0x0002fc00016a7983 */ /* 0x000f240000300800 */
[----:B------:R-:W-:Y:S02]  /*1b340*/  @!P4 IADD3 R21, P1, P5, R21, UR10, R24 ;  /* 0x0000000a1515cc10 */ /* 0x000fe4000fd3e018 */
[----:B------:R-:W4:Y:S02]  /*1b350*/  LDL.LU R116, [R1+0x300] ;  /* 0x0003000001747983 */ /* 0x000f240000300800 */
[----:B------:R-:W-:Y:S02]  /*1b360*/  @!P4 IADD3.X R31, R31, UR9, R30, P1, P5 ;  /* 0x000000091f1fcc10 */ /* 0x000fe40008fea41e */
[----:B------:R-:W4:Y:S01]  /*1b370*/  LDL.LU R122, [R1+0x304] ;  /* 0x00030400017a7983 */ /* 0x000f220000300800 */
[----:B0-----:R-:W-:Y:S02]  /*1b380*/  @!P4 IADD3 R22, P1, R21, R22, RZ ;  /* 0x000000161516c210 */ /* 0x001fe40007f3e0ff */
[----:B------:R-:W-:Y:S01]  /*1b390*/  PRMT R21, RZ, 0x7610, R21 ;  /* 0x00007610ff157816 */ /* 0x000fe20000000015 */
[----:B------:R-:W4:Y:S05]  /*1b3a0*/  LDL.LU R123, [R1+0x308] ;  /* 0x00030800017b7983 */ /* 0x000f2a0000300800 */
[----:B------:R-:W2:Y:S01]  /*1b3b0*/  @!P4 LDG.E.U8 R21, desc[UR46][R14.64+0x20] ;  /* 0x0000202e0e15c981 */ /* 0x000ea2000c1e1100 */
[----:B------:R-:W-:Y:S01]  /*1b3c0*/  @!P4 IMAD.X R23, R31, 0x1, R23, P1 ;  /* 0x000000011f17c824 */ /* 0x000fe200008e0617 */
        /* <DEDUP_REMOVED lines=11> */
[----:B------:R-:W2:Y:S01]  /*1b480*/  @!P1 LDG.E.U8 R21, desc[UR46][R14.64+0x21] ;  /* 0x0000212e0e159981 */ /* 0x000ea2000c1e1100 */
[----:B------:R-:W-:-:S05]  /*1b490*/  IMAD.U32 R31, RZ, RZ, UR8 ;  /* 0x00000008ff1f7e24 */ /* 0x000fca000f8e00ff */
[----:B------:R-:W-:-:S04]  /*1b4a0*/  @!P1 IADD3 R31, P5, P6, R31, UR10, R24 ;  /* 0x0000000a1f1f9c10 */ /* 0x000fc8000febe018 */
[----:B------:R-:W-:Y:S02]  /*1b4b0*/  @!P1 IADD3.X R34, R34, UR9, R30, P5, P6 ;  /* 0x0000000922229c10 */ /* 0x000fe4000afec41e */
[----:B0-----:R-:W-:Y:S02]  /*1b4c0*/  @!P1 IADD3 R32, P4, R31, R32, RZ ;  /* 0x000000201f209210 */ /* 0x001fe40007f9e0ff */
[----:B-1----:R-:W-:-:S03]  /*1b4d0*/  @!P3 IADD3 R100, P5, P6, R24, UR10, R22 ;  /* 0x0000000a1864bc10 */ /* 0x002fc6000febe016 */
[----:B------:R-:W-:Y:S01]  /*1b4e0*/  @!P1 IMAD.X R33, R34, 0x1, R33, P4 ;  /* 0x0000000122219824 */ /* 0x000fe200020e0621 */
        /* <DEDUP_REMOVED lines=11> */
[----:B------:R-:W-:Y:S02]  /*1b5a0*/  LOP3.LUT P6, RZ, R0, 0x8, RZ, 0xc0, !PT ;  /* 0x0000000800ff7812 */ /* 0x000fe400078cc0ff */
[----:B------:R-:W-:-:S04]  /*1b5b0*/  LOP3.LUT R2, R2, 0xffff7fff, RZ, 0xc0, !PT ;  /* 0xffff7fff02027812 */ /* 0x000fc800078ec0ff */
[----:B------:R-:W-:Y:S02]  /*1b5c0*/  @P3 LOP3.LUT R2, R2, 0x8000, RZ, 0xfc, !PT ;  /* 0x0000800002023812 */ /* 0x000fe400078efcff */
[----:B------:R-:W-:-:S13]  /*1b5d0*/  ISETP.LT.OR P3, PT, R29, 0x4a, !P0 ;  /* 0x0000004a1d00780c */ /* 0x000fda0004761670 */
[----:B------:R-:W0:Y:S01]  /*1b5e0*/  @!P3 LDC.64 R22, c[0x0][0x5c0] ;  /* 0x00017000ff16bb82 */ /* 0x000e220000000a00 */
[----:B------:R-:W-:-:S04]  /*1b5f0*/  LOP3.LUT R2, R2, 0xffffdfff, RZ, 0xc0, !PT ;  /* 0xffffdfff02027812 */ /* 0x000fc800078ec0ff */
[----:B------:R-:W-:Y:S02]  /*1b600*/  @P3 LOP3.LUT R2, R2, 0x2000, RZ, 0xfc, !PT ;  /* 0x0000200002023812 */ /* 0x000fe400078efcff */
        /* <DEDUP_REMOVED lines=9> */
[----:B0-----:R-:W-:-:S04]  /*1b6a0*/  @!P3 IADD3 R98, P1, P4, R24, UR10, R22 ;  /* 0x0000000a1862bc10 */ /* 0x001fc8000fc3e016 */
        /* <DEDUP_REMOVED lines=9> */
[----:B------:R-:W-:Y:S02]  /*1b740*/  ISETP.LT.OR P4, PT, R29, 0x29, !P2 ;  /* 0x000000291d00780c */ /* 0x000fe40005781670 */
[----:B------:R-:W-:-:S11]  /*1b750*/  LOP3.LUT R2, R2, 0xefffffff, RZ, 0xc0, !PT ;  /* 0xefffffff02027812 */ /* 0x000fd600078ec0ff */
[----:B------:R-:W0:Y:S01]  /*1b760*/  @!P4 LDC.64 R22, c[0x0][0x5c0] ;  /* 0x00017000ff16cb82 */ /* 0x000e220000000a00 */
[----:B------:R-:W-:-:S04]  /*1b770*/  @P3 LOP3.LUT R2, R2, 0x10000000, RZ, 0xfc, !PT ;  /* 0x1000000002023812 */ /* 0x000fc800078efcff */
[----:B------:R-:W-:Y:S01]  /*1b780*/  LOP3.LUT R2, R2, 0xf7ffffff, RZ, 0xc0, !PT ;  /* 0xf7ffffff02027812 */ /* 0x000fe200078ec0ff */
[----:B------:R-:W-:-:S03]  /*1b790*/  IMAD.U32 R31, RZ, RZ, UR7 ;  /* 0x00000007ff1f7e24 */ /* 0x000fc6000f8e00ff */
[----:B------:R-:W-:Y:S02]  /*1b7a0*/  @P5 LOP3.LUT R2, R2, 0x8000000, RZ, 0xfc, !PT ;  /* 0x0800000002025812 */ /* 0x000fe400078efcff */
[----:B--2---:R-:W-:-:S04]  /*1b7b0*/  LOP3.LUT R21, R21, 0xff, RZ, 0xc0, !PT ;  /* 0x000000ff15157812 */ /* 0x004fc800078ec0ff */
[----:B------:R-:W-:-:S05]  /*1b7c0*/  F2FP.F16.E4M3.UNPACK_B R21, R21 ;  /* 0x00000015ff15723e */ /* 0x000fca00020006ff */
[----:B------:R-:W-:-:S05]  /*1b7d0*/  HADD2.F32 R21, -RZ, R21.H0_H0 ;  /* 0x20000015ff157230 */ /* 0x000fca0000004100 */
[----:B------:R-:W-:-:S04]  /*1b7e0*/  FMUL R21, R21, UR42 ;  /* 0x0000002a15157c20 */ /* 0x000fc80008400000 */
[----:B----4-:R-:W-:-:S05]  /*1b7f0*/  FFMA R21, R107, UR43, R21 ;  /* 0x0000002b6b157c23 */ /* 0x010fca0008000015 */
        /* <DEDUP_REMOVED lines=9> */
[C---:B------:R-:W-:Y:S02]  /*1b890*/  ISETP.LT.OR P1, PT, R29.reuse, 0x2a, !P2 ;  /* 0x0000002a1d00780c */ /* 0x040fe40005721670 */
[----:B------:R-:W-:-:S11]  /*1b8a0*/  ISETP.LT.OR P0, PT, R29, 0x59, !P0 ;  /* 0x000000591d00780c */ /* 0x000fd60004701670 */
        /* <DEDUP_REMOVED lines=11> */
[----:B------:R-:W-:Y:S02]  /*1b960*/  IMAD.U32 R31, RZ, RZ, UR8 ;  /* 0x00000008ff1f7e24 */ /* 0x000fe4000f8e00ff */
[----:B------:R-:W-:-:S03]  /*1b970*/  IMAD.U32 R34, RZ, RZ, UR7 ;  /* 0x00000007ff227e24 */ /* 0x000fc6000f8e00ff */
        /* <DEDUP_REMOVED lines=18> */
[----:B------:R-:W-:Y:S02]  /*1baa0*/  LOP3.LUT P0, RZ, R0, 0x4000, RZ, 0xc0, !PT ;  /* 0x0000400000ff7812 */ /* 0x000fe4000780c0ff */
[----:B------:R-:W-:-:S04]  /*1bab0*/  ISETP.GE.AND P5, PT, R28, 0x101, PT ;  /* 0x000001011c00780c */ /* 0x000fc80003fa6270 */
[----:B------:R-:W-:-:S13]  /*1bac0*/  ISETP.LT.OR P5, PT, R29, 0x5a, !P5 ;  /* 0x0000005a1d00780c */ /* 0x000fda0006fa1670 */
[----:B------:R-:W0:Y:S01]  /*1bad0*/  @!P5 LDC.64 R22, c[0x0][0x5c0] ;  /* 0x00017000ff16db82 */ /* 0x000e220000000a00 */
[----:B------:R-:W-:Y:S02]  /*1bae0*/  LOP3.LUT R20, R20, 0xffffffdf, RZ, 0xc0, !PT ;  /* 0xffffffdf14147812 */ /* 0x000fe400078ec0ff */
[----:B------:R-:W-:Y:S02]  /*1baf0*/  LOP3.LUT P3, RZ, R3, 0x10000000, RZ, 0xc0, !PT ;  /* 0x1000000003ff7812 */ /* 0x000fe4000786c0ff */
[----:B------:R-:W-:Y:S02]  /*1bb00*/  @P5 LOP3.LUT R20, R20, 0x20, RZ, 0xfc, !PT ;  /* 0x0000002014145812 */ /* 0x000fe400078efcff */
[----:B0-----:R-:W-:Y:S02]  /*1bb10*/  @!P5 IADD3 R116, P1, P4, R24, UR10, R22 ;  /* 0x0000000a1874dc10 */ /* 0x001fe4000fc3e016 */
[----:B--2---:R-:W-:-:S04]  /*1bb20*/  LOP3.LUT R21, R21, 0xff, RZ, 0xc0, !PT ;  /* 0x000000ff15157812 */ /* 0x004fc800078ec0ff */
[----:B------:R-:W-:-:S05]  /*1bb30*/  F2FP.F16.E4M3.UNPACK_B R21, R21 ;  /* 0x00000015ff15723e */ /* 0x000fca00020006ff */
[----:B------:R-:W-:-:S05]  /*1bb40*/  HADD2.F32 R21, -RZ, R21.H0_H0 ;  /* 0x20000015ff157230 */ /* 0x000fca0000004100 */
[----:B------:R-:W-:-:S04]  /*1bb50*/  FMUL R21, R21, UR42 ;  /* 0x0000002a15157c20 */ /* 0x000fc80008400000 */
[----:B------:R-:W-:Y:S01]  /*1bb60*/  FFMA R21, R122, UR43, R21 ;  /* 0x0000002b7a157c23 */ /* 0x000fe20008000015 */
[----:B------:R-:W-:Y:S01]  /*1bb70*/  @!P5 IADD3.X R117, R30, UR9, R23, P1, P4 ;  /* 0x000000091e75dc10 */ /* 0x000fe20008fe8417 */
[----:B------:R-:W-:Y:S01]  /*1bb80*/  IMAD.U32 R31, RZ, RZ, UR7 ;  /* 0x00000007ff1f7e24 */ /* 0x000fe2000f8e00ff */
[----:B------:R-:W-:Y:S01]  /*1bb90*/  LOP3.LUT R3, R3, 0xffffffdf, RZ, 0xc0, !PT ;  /* 0xffffffdf03037812 */ /* 0x000fe200078ec0ff */
[----:B------:R-:W2:Y:S01]  /*1bba0*/  LDL.LU R122, [R1+0x30c] ;  /* 0x00030c00017a7983 */ /* 0x000ea20000300800 */
[----:B------:R-:W-:-:S05]  /*1bbb0*/  F2FP.SATFINITE.E4M3.F32.PACK_AB_MERGE_C R21, RZ, R21, RZ ;  /* 0x00000015ff15723e */ /* 0x000fca00048070ff */
[----:B------:R0:W-:Y:S02]  /*1bbc0*/  @!P6 STG.E.U8 desc[UR46][R64.64+0x30], R21 ;  /* 0x000030154000e986 */ /* 0x0001e4000c10112e */
[----:B0-----:R-:W-:-:S06]  /*1bbd0*/  PRMT R21, RZ, 0x7610, R21 ;  /* 0x00007610ff157816 */ /* 0x001fcc0000000015 */
[----:B------:R-:W3:Y:S01]  /*1bbe0*/  @!P0 LDG.E.U8 R21, desc[UR46][R12.64+0x31] ;  /* 0x0000312e0c158981 */ /* 0x000ee2000c1e1100 */
[----:B------:R-:W-:-:S13]  /*1bbf0*/  ISETP.LT.OR P5, PT, R29, 0x61, !P3 ;  /* 0x000000611d00780c */ /* 0x000fda0005fa1670 */
[----:B------:R-:W0:Y:S01]  /*1bc00*/  @!P5 LDC.64 R22, c[0x0][0x5c0] ;  /* 0x00017000ff16db82 */ /* 0x000e220000000a00 */
        /* <DEDUP_REMOVED lines=9> */
[----:B------:R-:W-:-:S04]  /*1bca0*/  LOP3.LUT R3, R3, 0xffffffef, RZ, 0xc0, !PT ;  /* 0xffffffef03037812 */ /* 0x000fc800078ec0ff */
[----:B------:R-:W-:Y:S02]  /*1bcb0*/  @P5 LOP3.LUT R3, R3, 0x10, RZ, 0xfc, !PT ;  /* 0x0000001003035812 */ /* 0x000fe400078efcff */
[----:B---3--:R-:W-:-:S04]  /*1bcc0*/  LOP3.LUT R21, R21, 0xff, RZ, 0xc0, !PT ;  /* 0x000000ff15157812 */ /* 0x008fc800078ec0ff */
[----:B------:R-:W-:-:S05]  /*1bcd0*/  F2FP.F16.E4M3.UNPACK_B R21, R21 ;  /* 0x00000015ff15723e */ /* 0x000fca00020006ff */
[----:B------:R-:W-:-:S05]  /*1bce0*/  HADD2.F32 R21, -RZ, R21.H0_H0 ;  /* 0x20000015ff157230 */ /* 0x000fca0000004100 */
[----:B------:R-:W-:-:S04]  /*1bcf0*/  FMUL R21, R21, UR42 ;  /* 0x0000002a15157c20 */ /* 0x000fc80008400000 */
[----:B------:R-:W-:Y:S02]  /*1bd00*/  FFMA R21, R123, UR43, R21 ;  /* 0x0000002b7b157c23 */ /* 0x000fe40008000015 */
[----:B------:R-:W3:Y:S03]  /*1bd10*/  LDL.LU R123, [R1+0x310] ;  /* 0x00031000017b7983 */ /* 0x000ee60000300800 */
[----:B------:R-:W-:-:S05]  /*1bd20*/  F2FP.SATFINITE.E4M3.F32.PACK_AB_MERGE_C R21, RZ, R21, RZ ;  /* 0x00000015ff15723e */ /* 0x000fca00048070ff */
[----:B------:R1:W-:Y:S02]  /*1bd30*/  @!P0 STG.E.U8 desc[UR46][R62.64+0x31], R21 ;  /* 0x000031153e008986 */ /* 0x0003e4000c10112e */
[----:B-1----:R-:W-:-:S05]  /*1bd40*/  IMAD.U32 R21, RZ, RZ, UR8 ;  /* 0x00000008ff157e24 */ /* 0x002fca000f8e00ff */
[----:B------:R-:W-:-:S04]  /*1bd50*/  @!P4 IADD3 R21, P1, P5, R21, UR10, R24 ;  /* 0x0000000a1515cc10 */ /* 0x000fc8000fd3e018 */
[----:B------:R-:W-:Y:S02]  /*1bd60*/  @!P4 IADD3.X R31, R31, UR9, R30, P1, P5 ;  /* 0x000000091f1fcc10 */ /* 0x000fe40008fea41e */
[----:B0-----:R-:W-:Y:S02]  /*1bd70*/  @!P4 IADD3 R22, P1, R21, R22, RZ ;  /* 0x000000161516c210 */ /* 0x001fe40007f3e0ff */
[----:B------:R-:W-:-:S06]  /*1bd80*/  PRMT R21, RZ, 0x7610, R21 ;  /* 0x00007610ff157816 */ /* 0x000fcc0000000015 */
[----:B------:R-:W4:Y:S01]  /*1bd90*/  @!P4 LDG.E.U8 R21, desc[UR46][R14.64+0x30] ;  /* 0x0000302e0e15c981 */ /* 0x000f22000c1e1100 */
[----:B------:R-:W-:Y:S01]  /*1bda0*/  @!P4 IMAD.X R23, R31, 0x1, R23, P1 ;  /* 0x000000011f17c824 */ /* 0x000fe200008e0617 */
[C---:B------:R-:W-:Y:S02]  /*1bdb0*/  ISETP.LT.OR P1, PT, R29.reuse, 0x32, !P2 ;  /* 0x000000321d00780c */ /* 0x040fe40005721670 */
[----:B------:R-:W-:-:S11]  /*1bdc0*/  ISETP.LT.OR P0, PT, R29, 0x69, !P3 ;  /* 0x000000691d00780c */ /* 0x000fd60005f01670 */
[----:B------:R-:W0:Y:S01]  /*1bdd0*/  @!P1 LDC.64 R32, c[0x0][0x5c0] ;  /* 0x00017000ff209b82 */ /* 0x000e220000000a00 */
[----:B----4-:R-:W-:-:S04]  /*1bde0*/  LOP3.LUT R21, R21, 0xff, RZ, 0xc0, !PT ;  /* 0x000000ff15157812 */ /* 0x010fc800078ec0ff */
[----:B------:R-:W-:-:S05]  /*1bdf0*/  F2FP.F16.E4M3.UNPACK_B R21, R21 ;  /* 0x00000015ff15723e */ /* 0x000fca00020006ff */
[----:B------:R-:W-:-:S05]  /*1be00*/  HADD2.F32 R21, -RZ, R21.H0_H0 ;  /* 0x20000015ff157230 */ /* 0x000fca0000004100 */
[----:B------:R-:W-:-:S04]  /*1be10*/  FMUL R21, R21, UR42 ;  /* 0x0000002a15157c20 */ /* 0x000fc80008400000 */
[----:B--2---:R-:W-:Y:S01]  /*1be20*/  FFMA R21, R122, UR43, R21 ;  /* 0x0000002b7a157c23 */ /* 0x004fe20008000015 */
[----:B------:R-:W-:Y:S01]  /*1be30*/  IMAD.U32 R31, RZ, RZ, UR8 ;  /* 0x00000008ff1f7e24 */ /* 0x000fe2000f8e00ff */
[----:B------:R-:W2:Y:S03]  /*1be40*/  LDL.LU R122, [R1+0x314] ;  /* 0x00031400017a7983 */ /* 0x000ea60000300800 */
[----:B------:R-:W-:-:S05]  /*1be50*/  F2FP.SATFINITE.E4M3.F32.PACK_AB_MERGE_C R21, RZ, R21, RZ ;  /* 0x00000015ff15723e */ /* 0x000fca00048070ff */
[----:B------:R1:W-:Y:S02]  /*1be60*/  @!P4 STG.E.U8 desc[UR46][R22.64+0x30], R21 ;  /* 0x000030151600c986 */ /* 0x0003e4000c10112e */
[----:B-1----:R-:W-:Y:S01]  /*1be70*/  PRMT R21, RZ, 0x7610, R21 ;  /* 0x00007610ff157816 */ /* 0x002fe20000000015 */
[----:B------:R-:W1:Y:S05]  /*1be80*/  @!P0 LDC.64 R22, c[0x0][0x5c0] ;  /* 0x00017000ff168b82 */ /* 0x000e6a0000000a00 */
[----:B------:R-:W4:Y:S01]  /*1be90*/  @!P1 LDG.E.U8 R21, desc[UR46][R14.64+0x31] ;  /* 0x0000312e0e159981 */ /* 0x000f22000c1e1100 */
[----:B------:R-:W-:Y:S01]  /*1bea0*/  IMAD.U32 R34, RZ, RZ, UR7 ;  /* 0x00000007ff227e24 */ /* 0x000fe2000f8e00ff */
[----:B------:R-:W-:-:S04]  /*1beb0*/  @!P1 IADD3 R31, P5, P6, R31, UR10, R24 ;  /* 0x0000000a1f1f9c10 */ /* 0x000fc8000febe018 */
[----:B------:R-:W-:Y:S02]  /*1bec0*/  @!P1 IADD3.X R34, R34, UR9, R30, P5, P6 ;  /* 0x0000000922229c10 */ /* 0x000fe4000afec41e */
[----:B0-----:R-:W-:-:S05]  /*1bed0*/  @!P1 IADD3 R32, P4, R31, R32, RZ ;  /* 0x000000201f209210 */ /* 0x001fca0007f9e0ff */
[----:B------:R-:W-:Y:S01]  /*1bee0*/  @!P1 IMAD.X R33, R34, 0x1, R33, P4 ;  /* 0x0000000122219824 */ /* 0x000fe200020e0621 */
[----:B-1----:R-:W-:-:S04]  /*1bef0*/  @!P0 IADD3 R154, P5, P6, R24, UR8, R22 ;  /* 0x00000008189a8c10 */ /* 0x002fc8000febe016 */
[----:B------:R-:W-:Y:S02]  /*1bf00*/  @!P0 IADD3.X R155, R30, UR7, R23, P5, P6 ;  /* 0x000000071e9b8c10 */ /* 0x000fe4000afec417 */
[----:B------:R-:W-:Y:S02]  /*1bf10*/  LOP3.LUT P6, RZ, R0, 0x80, RZ, 0xc0, !PT ;  /* 0x0000008000ff7812 */ /* 0x000fe400078cc0ff */
        /* <DEDUP_REMOVED lines=8> */
[----:B------:R0:W-:Y:S02]  /*1bfa0*/  @!P1 STG.E.U8 desc[UR46][R32.64+0x31], R21 ;  /* 0x0000311520009986 */ /* 0x0001e4000c10112e */
[----:B0-----:R-:W-:-:S06]  /*1bfb0*/  PRMT R21, RZ, 0x7610, R21 ;  /* 0x00007610ff157816 */ /* 0x001fcc0000000015 */
[----:B------:R-:W4:Y:S01]  /*1bfc0*/  @!P6 LDG.E.U8 R21, desc[UR46][R12.64+0x38] ;  /* 0x0000382e0c15e981 */ /* 0x000f22000c1e1100 */
[----:B------:R-:W-:-:S04]  /*1bfd0*/  @P0 LOP3.LUT R3, R3, 0x8, RZ, 0xfc, !PT ;  /* 0x0000000803030812 */ /* 0x000fc800078efcff */
[----:B------:R-:W-:Y:S02]  /*1bfe0*/  LOP3.LUT P0, RZ, R3, 0x8000000, RZ, 0xc0, !PT ;  /* 0x0800000003ff7812 */ /* 0x000fe4000780c0ff */
[----:B------:R-:W-:-:S13]  /*1bff0*/  ISETP.LT.OR P5, PT, R29, 0x6a, !P3 ;  /* 0x0000006a1d00780c */ /* 0x000fda0005fa1670 */
[----:B------:R-:W0:Y:S01]  /*1c000*/  @!P5 LDC.64 R22, c[0x0][0x5c0] ;  /* 0x00017000ff16db82 */ /* 0x000e220000000a00 */
[----:B------:R-:W-:-:S04]  /*1c010*/  LOP3.LUT R3, R3, 0xfffffffd, RZ, 0xc0, !PT ;  /* 0xfffffffd03037812 */ /* 0x000fc800078ec0ff */
[----:B------:R-:W-:Y:S02]  /*1c020*/  @P5 LOP3.LUT R3, R3, 0x2, RZ, 0xfc, !PT ;  /* 0x0000000203035812 */ /* 0x000fe400078efcff */
[----:B0-----:R-:W-:-:S04]  /*1c030*/  @!P5 IADD3 R146, P1, P4, R24, UR8, R22 ;  /* 0x000000081892dc10 */ /* 0x001fc8000fc3e016 */
[----:B------:R-:W-:Y:S02]  /*1c040*/  @!P5 IADD3.X R147, R30, UR7, R23, P1, P4 ;  /* 0x000000071e93dc10 */ /* 0x000fe40008fe8417 */
[----:B----4-:R-:W-:-:S04]  /*1c050*/  LOP3.LUT R21, R21, 0xff, RZ, 0xc0, !PT ;  /* 0x000000ff15157812 */ /* 0x010fc800078ec0ff */
[----:B------:R-:W-:-:S05]  /*1c060*/  F2FP.F16.E4M3.UNPACK_B R21, R21 ;  /* 0x00000015ff15723e */ /* 0x000fca00020006ff */
[----:B------:R-:W-:-:S05]  /*1c070*/  HADD2.F32 R21, -RZ, R21.H0_H0 ;  /* 0x20000015ff157230 */ /* 0x000fca0000004100 */
[----:B------:R-:W-:-:S04]  /*1c080*/  FMUL R21, R21, UR42 ;  /* 0x0000002a15157c20 */ /* 0x000fc80008400000 */
[----:B--2---:R-:W-:Y:S01]  /*1c090*/  FFMA R21, R122, UR43, R21 ;  /* 0x0000002b7a157c23 */ /* 0x004fe20008000015 */
[----:B------:R-:W-:Y:S02]  /*1c0a0*/  ISETP.LT.OR P5, PT, R29, 0x71, !P3 ;  /* 0x000000711d00780c */ /* 0x000fe40005fa1670 */
[----:B------:R-:W-:Y:S01]  /*1c0b0*/  LOP3.LUT R20, R20, 0x7fffffff, RZ, 0xc0, !PT ;  /* 0x7fffffff14147812 */ /* 0x000fe200078ec0ff */
[----:B------:R-:W-:Y:S01]  /*1c0c0*/  IMAD.U32 R31, RZ, RZ, UR7 ;  /* 0x00000007ff1f7e24 */ /* 0x000fe2000f8e00ff */
[----:B------:R-:W-:Y:S01]  /*1c0d0*/  F2FP.SATFINITE.E4M3.F32.PACK_AB_MERGE_C R21, RZ, R21, RZ ;  /* 0x00000015ff15723e */ /* 0x000fe200048070ff */
[----:B------:R-:W2:Y:S04]  /*1c0e0*/  LDL.LU R122, [R1+0x31c] ;  /* 0x00031c00017a7983 */ /* 0x000ea80000300800 */
[----:B------:R0:W-:Y:S04]  /*1c0f0*/  @!P6 STG.E.U8 desc[UR46][R54.64+0x38], R21 ;  /* 0x000038153600e986 */ /* 0x0001e8000c10112e */
[----:B------:R-:W1:Y:S01]  /*1c100*/  @!P5 LDC.64 R22, c[0x0][0x5c0] ;  /* 0x00017000ff16db82 */ /* 0x000e620000000a00 */
[----:B0-----:R-:W-:-:S06]  /*1c110*/  PRMT R21, RZ, 0x7610, R21 ;  /* 0x00007610ff157816 */ /* 0x001fcc0000000015 */
[----:B------:R-:W4:Y:S01]  /*1c120*/  @!P0 LDG.E.U8 R21, desc[UR46][R12.64+0x39] ;  /* 0x0000392e0c158981 */ /* 0x000f22000c1e1100 */
[----:B------:R-:W-:-:S04]  /*1c130*/  LOP3.LUT R3, R3, 0xfffffffb, RZ, 0xc0, !PT ;  /* 0xfffffffb03037812 */ /* 0x000fc800078ec0ff */
[----:B------:R-:W-:Y:S02]  /*1c140*/  @P5 LOP3.LUT R3, R3, 0x4, RZ, 0xfc, !PT ;  /* 0x0000000403035812 */ /* 0x000fe400078efcff */
[----:B-1----:R-:W-:-:S04]  /*1c150*/  @!P5 IADD3 R158, P1, P4, R24, UR8, R22 ;  /* 0x00000008189edc10 */ /* 0x002fc8000fc3e016 */
[----:B------:R-:W-:Y:S02]  /*1c160*/  @!P5 IADD3.X R159, R30, UR7, R23, P1, P4 ;  /* 0x000000071e9fdc10 */ /* 0x000fe40008fe8417 */
[----:B------:R-:W-:-:S13]  /*1c170*/  ISETP.LT.OR P5, PT, R29, 0x72, !P3 ;  /* 0x000000721d00780c */ /* 0x000fda0005fa1670 */
[----:B------:R-:W0:Y:S02]  /*1c180*/  @!P5 LDC.64 R22, c[0x0][0x5c0] ;  /* 0x00017000ff16db82 */ /* 0x000e240000000a00 */
[----:B0-----:R-:W-:-:S04]  /*1c190*/  @!P5 IADD3 R160, P1, P4, R24, UR8, R22 ;  /* 0x0000000818a0dc10 */ /* 0x001fc8000fc3e016 */
[----:B------:R-:W-:Y:S02]  /*1c1a0*/  @!P5 IADD3.X R161, R30, UR7, R23, P1, P4 ;  /* 0x000000071ea1dc10 */ /* 0x000fe40008fe8417 */
[----:B------:R-:W-:-:S13]  /*1c1b0*/  ISETP.LT.OR P1, PT, R29, 0x39, !P2 ;  /* 0x000000391d00780c */ /* 0x000fda0005721670 */
[----:B------:R-:W0:Y:S01]  /*1c1c0*/  @!P1 LDC.64 R22, c[0x0][0x5c0] ;  /* 0x00017000ff169b82 */ /* 0x000e220000000a00 */
[----:B------:R-:W-:Y:S02]  /*1c1d0*/  @P5 LOP3.LUT R20, R20, 0x80000000, RZ, 0xfc, !PT ;  /* 0x8000000014145812 */ /* 0x000fe400078efcff */
        /* <DEDUP_REMOVED lines=20> */
[----:B--2---:R-:W-:Y:S01]  /*1c320*/  FFMA R21, R122, UR43, R21 ;  /* 0x0000002b7a157c23 */ /* 0x004fe20008000015 */
[----:B------:R-:W-:Y:S02]  /*1c330*/  IMAD.U32 R31, RZ, RZ, UR8 ;  /* 0x00000008ff1f7e24 */ /* 0x000fe4000f8e00ff */
[----:B------:R-:W-:Y:S01]  /*1c340*/  IMAD.U32 R32, RZ, RZ, UR7 ;  /* 0x00000007ff207e24 */ /* 0x000fe2000f8e00ff */
[----:B------:R-:W-:Y:S01]  /*1c350*/  LOP3.LUT P0, RZ, R3, 0x4000000, RZ, 0xc0, !PT ;  /* 0x0400000003ff7812 */ /* 0x000fe2000780c0ff */
[----:B------:R-:W2:Y:S01]  /*1c360*/  LDL.LU R122, [R1+0x324] ;  /* 0x00032400017a7983 */ /* 0x000ea20000300800 */
[----:B------:R-:W-:-:S05]  /*1c370*/  F2FP.SATFINITE.E4M3.F32.PACK_AB_MERGE_C R21, RZ, R21, RZ ;  /* 0x00000015ff15723e */ /* 0x000fca00048070ff */
[----:B------:R0:W-:Y:S02]  /*1c380*/  @!P1 STG.E.U8 desc[UR46][R22.64+0x38], R21 ;  /* 0x0000381516009986 */ /* 0x0001e4000c10112e */
[----:B0-----:R-:W-:Y:S01]  /*1c390*/  PRMT R21, RZ, 0x7610, R21 ;  /* 0x00007610ff157816 */ /* 0x001fe20000000015 */
[----:B------:R-:W0:Y:S05]  /*1c3a0*/  @!P4 LDC.64 R22, c[0x0][0x5c0] ;  /* 0x00017000ff16cb82 */ /* 0x000e2a0000000a00 */
[----:B------:R-:W4:Y:S01]  /*1c3b0*/  @!P4 LDG.E.U8 R21, desc[UR46][R14.64+0x39] ;  /* 0x0000392e0e15c981 */ /* 0x000f22000c1e1100 */
[----:B------:R-:W-:-:S04]  /*1c3c0*/  @!P4 IADD3 R31, P5, P6, R31, UR10, R24 ;  /* 0x0000000a1f1fcc10 */ /* 0x000fc8000febe018 */
[----:B------:R-:W-:Y:S02]  /*1c3d0*/  @!P4 IADD3.X R32, R32, UR9, R30, P5, P6 ;  /* 0x000000092020cc10 */ /* 0x000fe4000afec41e */
[----:B0-----:R-:W-:-:S05]  /*1c3e0*/  @!P4 IADD3 R22, P1, R31, R22, RZ ;  /* 0x000000161f16c210 */ /* 0x001fca0007f3e0ff */
[----:B------:R-:W-:Y:S01]  /*1c3f0*/  @!P4 IMAD.X R23, R32, 0x1, R23, P1 ;  /* 0x000000012017c824 */ /* 0x000fe200008e0617 */
[----:B------:R-:W-:-:S13]  /*1c400*/  ISETP.LT.OR P1, PT, R29, 0x21, !P0 ;  /* 0x000000211d00780c */ /* 0x000fda0004721670 */
[----:B------:R-:W0:Y:S01]  /*1c410*/  @!P1 LDC.64 R32, c[0x0][0x5c0] ;  /* 0x00017000ff209b82 */ /* 0x000e220000000a00 */
        /* <DEDUP_REMOVED lines=9> */
[----:B-1----:R-:W-:Y:S02]  /*1c4b0*/  @!P1 IMAD.MOV.U32 R22, RZ, RZ, R24 ;  /* 0x000000ffff169224 */ /* 0x002fe400078e0018 */
[----:B------:R-:W-:Y:S02]  /*1c4c0*/  @!P1 IMAD.MOV.U32 R23, RZ, RZ, R30 ;  /* 0x000000ffff179224 */ /* 0x000fe400078e001e */
[----:B------:R-:W-:-:S04]  /*1c4d0*/  @!P1 IMAD.WIDE.U32 R22, R4, 0x180, R22 ;  /* 0x0000018004169825 */ /* 0x000fc800078e0016 */
[----:B------:R-:W-:Y:S01]  /*1c4e0*/  @!P1 IMAD R21, R5, 0x180, RZ ;  /* 0x0000018005159824 */ /* 0x000fe200078e02ff */
[----:B0-----:R-:W-:-:S04]  /*1c4f0*/  @!P1 IADD3 R32, P4, R22, R32, RZ ;  /* 0x0000002016209210 */ /* 0x001fc80007f9e0ff */
        /* <DEDUP_REMOVED lines=17> */
[----:B0-----:R-:W-:Y:S02]  /*1c610*/  @!P1 IMAD.MOV.U32 R32, RZ, RZ, R24 ;  /* 0x000000ffff209224 */ /* 0x001fe400078e0018 */
[----:B------:R-:W-:Y:S02]  /*1c620*/  @!P1 IMAD.MOV.U32 R33, RZ, RZ, R30 ;  /* 0x000000ffff219224 */ /* 0x000fe400078e001e */
[----:B------:R-:W-:-:S04]  /*1c630*/  @!P1 IMAD.WIDE.U32 R32, R4, 0x180, R32 ;  /* 0x0000018004209825 */ /* 0x000fc800078e0020 */
[----:B------:R-:W-:Y:S01]  /*1c640*/  @!P1 IMAD R21, R5, 0x180, RZ ;  /* 0x0000018005159824 */ /* 0x000fe200078e02ff */
[----:B-1----:R-:W-:-:S04]  /*1c650*/  @!P1 IADD3 R32, P4, R32, R22, RZ ;  /* 0x0000001620209210 */ /* 0x002fc80007f9e0ff */
[--C-:B------:R-:W-:Y:S02]  /*1c660*/  @!P1 IADD3.X R33, R23, R33, R21.reuse, P4, !PT ;  /* 0x0000002117219210 */ /* 0x100fe400027fe415 */
[----:B------:R-:W-:-:S06]  /*1c670*/  PRMT R21, RZ, 0x7610, R21 ;  /* 0x00007610ff157816 */ /* 0x000fcc0000000015 */
[----:B------:R-:W4:Y:S01]  /*1c680*/  @!P1 LDG.E.U8 R21, desc[UR46][R16.64+0x21] ;  /* 0x0000212e10159981 */ /* 0x000f22000c1e1100 */
[----:B------:R-:W-:Y:S02]  /*1c690*/  LOP3.LUT R3, R3, 0xffbfffff, RZ, 0xc0, !PT ;  /* 0xffbfffff03037812 */ /* 0x000fe400078ec0ff */
[----:B------:R-:W-:Y:S02]  /*1c6a0*/  @P2 LOP3.LUT R20, R20, 0x40000, RZ, 0xfc, !PT ;  /* 0x0004000014142812 */ /* 0x000fe400078efcff */
[----:B------:R-:W-:Y:S02]  /*1c6b0*/  ISETP.LT.OR P2, PT, R29, 0x7a, !P3 ;  /* 0x0000007a1d00780c */ /* 0x000fe40005f41670 */
[----:B------:R-:W-:Y:S02]  /*1c6c0*/  @P3 LOP3.LUT R3, R3, 0x400000, RZ, 0xfc, !PT ;  /* 0x0040000003033812 */ /* 0x000fe400078efcff */
[C---:B------:R-:W-:Y:S02]  /*1c6d0*/  LOP3.LUT P3, RZ, R2.reuse, 0x20, RZ, 0xc0, !PT ;  /* 0x0000002002ff7812 */ /* 0x040fe4000786c0ff */
[----:B------:R-:W-:-:S07]  /*1c6e0*/  LOP3.LUT P6, RZ, R2, 0x1, RZ, 0xc0, !PT ;  /* 0x0000000102ff7812 */ /* 0x000fce00078cc0ff */
[----:B------:R-:W0:Y:S01]  /*1c6f0*/  @!P2 LDC.64 R22, c[0x0][0x5c0] ;  /* 0x00017000ff16ab82 */ /* 0x000e220000000a00 */
        /* <DEDUP_REMOVED lines=8> */
[----:B-1----:R-:W-:-:S06]  /*1c780*/  PRMT R21, RZ, 0x7610, R21 ;  /* 0x00007610ff157816 */ /* 0x002fcc0000000015 */
[----:B------:R-:W4:Y:S01]  /*1c790*/  @!P3 LDG.E.U8 R21, desc[UR46][R18.64+0x20] ;  /* 0x0000202e1215b981 */ /* 0x000f22000c1e1100 */
[----:B------:R-:W-:Y:S02]  /*1c7a0*/  LOP3.LUT R20, R20, 0xfffdffff, RZ, 0xc0, !PT ;  /* 0xfffdffff14147812 */ /* 0x000fe400078ec0ff */
[----:B0-----:R-:W-:Y:S02]  /*1c7b0*/  @!P2 IADD3 R144, P4, P5, R24, UR8, R22 ;  /* 0x000000081890ac10 */ /* 0x001fe4000fd9e016 */
[----:B------:R-:W-:Y:S02]  /*1c7c0*/  @P2 LOP3.LUT R20, R20, 0x20000, RZ, 0xfc, !PT ;  /* 0x0002000014142812 */ /* 0x000fe400078efcff */
[----:B------:R-:W-:Y:S02]  /*1c7d0*/  @!P2 IADD3.X R145, R30, UR7, R23, P4, P5 ;  /* 0x000000071e91ac10 */ /* 0x000fe4000a7ea417 */
[----:B------:R-:W-:-:S04]  /*1c7e0*/  LOP3.LUT P2, RZ, R3, 0x2000000, RZ, 0xc0, !PT ;  /* 0x0200000003ff7812 */ /* 0x000fc8000784c0ff */
        /* <DEDUP_REMOVED lines=13> */
[----:B0-----:R-:W-:Y:S02]  /*1c8c0*/  @!P5 IADD3 R140, P1, P4, R24, UR6, R22 ;  /* 0x00000006188cdc10 */ /* 0x001fe4000fc3e016 */
        /* <DEDUP_REMOVED lines=49> */
[----:B------:R-:W-:Y:S02]  /*1cbe0*/  @P3 LOP3.LUT R20, R20, 0x800, RZ, 0xfc, !PT ;  /* 0x0000080014143812 */ /* 0x000fe400078efcff */
[----:B------:R-:W-:Y:S02]  /*1cbf0*/  LOP3.LUT P3, RZ, R2, 0x8, RZ, 0xc0, !PT ;  /* 0x0000000802ff7812 */ /* 0x000fe4000786c0ff */
[----:B------:R-:W-:-:S11]  /*1cc00*/  LOP3.LUT R3, R3, 0xfeffffff, RZ, 0xc0, !PT ;  /* 0xfeffffff03037812 */ /* 0x000fd600078ec0ff */
        /* <DEDUP_REMOVED lines=21> */
[----:B------:R-:W-:Y:S02]  /*1cd60*/  LOP3.LUT R20, R20, 0xfffffdff, RZ, 0xc0, !PT ;  /* 0xfffffdff14147812 */ /* 0x000fe400078ec0ff */
        /* <DEDUP_REMOVED lines=58> */
[----:B------:R-:W-:Y:S01]  /*1d110*/  PRMT R21, RZ, 0x7610, R21 ;  /* 0x00007610ff157816 */ /* 0x000fe20000000015 */
[----:B------:R-:W0:Y:S05]  /*1d120*/  @!P6 LDC.64 R22, c[0x0][0x5c0] ;  /* 0x00017000ff16eb82 */ /* 0x000e2a0000000a00 */
[----:B------:R-:W4:Y:S01]  /*1d130*/  @!P1 LDG.E.U8 R21, desc[UR46][R16.64+0x31] ;  /* 0x0000312e10159981 */ /* 0x000f22000c1e1100 */
[----:B0-----:R-:W-:-:S04]  /*1d140*/  @!P6 IADD3 R130, P4, P5, R24, UR6, R22 ;  /* 0x000000061882ec10 */ /* 0x001fc8000fd9e016 */
[----:B------:R-:W-:Y:S02]  /*1d150*/  @!P6 IADD3.X R131, R30, UR5, R23, P4, P5 ;  /* 0x000000051e83ec10 */ /* 0x000fe4000a7ea417 */
[----:B------:R-:W-:Y:S02]  /*1d160*/  LOP3.LUT P5, RZ, R2, 0x2, RZ, 0xc0, !PT ;  /* 0x0000000202ff7812 */ /* 0x000fe400078ac0ff */
[----:B------:R-:W-:-:S04]  /*1d170*/  LOP3.LUT R20, R20, 0xffffff7f, RZ, 0xc0, !PT ;  /* 0xffffff7f14147812 */ /* 0x000fc800078ec0ff */
[----:B------:R-:W-:Y:S02]  /*1d180*/  @P3 LOP3.LUT R20, R20, 0x80, RZ, 0xfc, !PT ;  /* 0x0000008014143812 */ /* 0x000fe400078efcff */
[----:B------:R-:W-:Y:S02]  /*1d190*/  LOP3.LUT P3, RZ, R0, 0x2000000, RZ, 0xc0, !PT ;  /* 0x0200000000ff7812 */ /* 0x000fe4000786c0ff */
[----:B------:R-:W-:Y:S02]  /*1d1a0*/  LOP3.LUT R20, R20, 0xffffffef, RZ, 0xc0, !PT ;  /* 0xffffffef14147812 */ /* 0x000fe400078ec0ff */
        /* <DEDUP_REMOVED lines=11> */
[----:B------:R-:W-:Y:S02]  /*1d260*/  @P6 LOP3.LUT R20, R20, 0x10, RZ, 0xfc, !PT ;  /* 0x0000001014146812 */ /* 0x000fe400078efcff */
[----:B------:R-:W-:Y:S02]  /*1d270*/  ISETP.GE.AND P6, PT, R28, 0x101, PT ;  /* 0x000001011c00780c */ /* 0x000fe40003fc6270 */
[----:B------:R-:W-:Y:S02]  /*1d280*/  @P3 LOP3.LUT R3, R3, 0x800000, RZ, 0xfc, !PT ;  /* 0x0080000003033812 */ /* 0x000fe400078efcff */
        /* <DEDUP_REMOVED lines=17> */
[----:B--2---:R-:W-:Y:S01]  /*1d3a0*/  FFMA R21, R122, UR43, R21 ;  /* 0x0000002b7a157c23 */ /* 0x004fe20008000015 */
[----:B------:R-:W-:Y:S01]  /*1d3b0*/  ISETP.LT.OR P1, PT, R29, 0x39, !P0 ;  /* 0x000000391d00780c */ /* 0x000fe20004721670 */
[----:B------:R-:W2:Y:S03]  /*1d3c0*/  LDL.LU R122, [R1+0x354] ;  /* 0x00035400017a7983 */ /* 0x000ea60000300800 */
[----:B------:R-:W-:Y:S01]  /*1d3d0*/  F2FP.SATFINITE.E4M3.F32.PACK_AB_MERGE_C R21, RZ, R21, RZ ;  /* 0x00000015ff15723e */ /* 0x000fe200048070ff */
[----:B------:R-:W4:Y:S04]  /*1d3e0*/  LDL.LU R163, [R1+0x358] ;  /* 0x0003580001a37983 */ /* 0x000f280000300800 */
[----:B------:R0:W-:Y:S04]  /*1d3f0*/  @!P5 STG.E.U8 desc[UR46][R114.64+0x30], R21 ;  /* 0x000030157200d986 */ /* 0x0001e8000c10112e */
[----:B------:R-:W1:Y:S01]  /*1d400*/  @!P1 LDC.64 R32, c[0x0][0x5c0] ;  /* 0x00017000ff209b82 */ /* 0x000e620000000a00 */
[----:B------:R-:W-:Y:S01]  /*1d410*/  @!P1 IMAD.MOV.U32 R22, RZ, RZ, R24 ;  /* 0x000000ffff169224 */ /* 0x000fe200078e0018 */
[----:B------:R-:W-:Y:S01]  /*1d420*/  LOP3.LUT R2, R2, 0xdfffffff, RZ, 0xc0, !PT ;  /* 0xdfffffff02027812 */ /* 0x000fe200078ec0ff */
[----:B------:R-:W-:Y:S01]  /*1d430*/  @!P1 IMAD.MOV.U32 R23, RZ, RZ, R30 ;  /* 0x000000ffff179224 */ /* 0x000fe200078e001e */
[----:B------:R-:W4:Y:S01]  /*1d440*/  LDL.LU R162, [R1+0x35c] ;  /* 0x00035c0001a27983 */ /* 0x000f220000300800 */
[----:B0-----:R-:W-:-:S06]  /*1d450*/  PRMT R21, RZ, 0x7610, R21 ;  /* 0x00007610ff157816 */ /* 0x001fcc0000000015 */
[----:B------:R-:W3:Y:S01]  /*1d460*/  @!P3 LDG.E.U8 R21, desc[UR46][R18.64+0x31] ;  /* 0x0000312e1215b981 */ /* 0x000ee2000c1e1100 */
[----:B------:R-:W-:-:S03]  /*1d470*/  @!P1 IMAD.WIDE.U32 R22, R4, 0x180, R22 ;  /* 0x0000018004169825 */ /* 0x000fc600078e0016 */
[----:B-1----:R-:W-:Y:S02]  /*1d480*/  @!P1 IADD3 R32, P4, R22, R32, RZ ;  /* 0x0000002016209210 */ /* 0x002fe40007f9e0ff */
[----:B---3--:R-:W-:-:S04]  /*1d490*/  LOP3.LUT R21, R21, 0xff, RZ, 0xc0, !PT ;  /* 0x000000ff15157812 */ /* 0x008fc800078ec0ff */
[----:B------:R-:W-:-:S05]  /*1d4a0*/  F2FP.F16.E4M3.UNPACK_B R21, R21 ;  /* 0x00000015ff15723e */ /* 0x000fca00020006ff */
[----:B------:R-:W-:-:S05]  /*1d4b0*/  HADD2.F32 R21, -RZ, R21.H0_H0 ;  /* 0x20000015ff157230 */ /* 0x000fca0000004100 */
[----:B------:R-:W-:-:S04]  /*1d4c0*/  FMUL R21, R21, UR42 ;  /* 0x0000002a15157c20 */ /* 0x000fc80008400000 */
[----:B------:R-:W-:-:S05]  /*1d4d0*/  FFMA R21, R123, UR43, R21 ;  /* 0x0000002b7b157c23 */ /* 0x000fca0008000015 */
[----:B------:R-:W-:-:S05]  /*1d4e0*/  F2FP.SATFINITE.E4M3.F32.PACK_AB_MERGE_C R21, RZ, R21, RZ ;  /* 0x00000015ff15723e */ /* 0x000fca00048070ff */
[----:B------:R0:W-:Y:S02]  /*1d4f0*/  @!P3 STG.E.U8 desc[UR46][R88.64+0x31], R21 ;  /* 0x000031155800b986 */ /* 0x0001e4000c10112e */
[----:B0-----:R-:W-:-:S05]  /*1d500*/  @!P1 IMAD R21, R5, 0x180, RZ ;  /* 0x0000018005159824 */ /* 0x001fca00078e02ff */
[--C-:B------:R-:W-:Y:S02]  /*1d510*/  @!P1 IADD3.X R33, R33, R23, R21.reuse, P4, !PT ;  /* 0x0000001721219210 */ /* 0x100fe400027fe415 */
[----:B------:R-:W-:-:S06]  /*1d520*/  PRMT R21, RZ, 0x7610, R21 ;  /* 0x00007610ff157816 */ /* 0x000fcc0000000015 */
[----:B------:R-:W3:Y:S01]  /*1d530*/  @!P1 LDG.E.U8 R21, desc[UR46][R16.64+0x38] ;  /* 0x0000382e10159981 */ /* 0x000ee2000c1e1100 */
[----:B------:R-:W-:-:S13]  /*1d540*/  ISETP.LT.OR P3, PT, R29, 0x69, !P6 ;  /* 0x000000691d00780c */ /* 0x000fda0007761670 */
[----:B------:R-:W0:Y:S02]  /*1d550*/  @!P3 LDC.64 R22, c[0x0][0x5c0] ;  /* 0x00017000ff16bb82 */ /* 0x000e240000000a00 */
[----:B0-----:R-:W-:-:S04]  /*1d560*/  @!P3 IADD3 R124, P4, P5, R24, UR10, R22 ;  /* 0x0000000a187cbc10 */ /* 0x001fc8000fd9e016 */
[----:B------:R-:W-:Y:S02]  /*1d570*/  @!P3 IADD3.X R125, R30, UR9, R23, P4, P5 ;  /* 0x000000091e7dbc10 */ /* 0x000fe4000a7ea417 */
[----:B---3--:R-:W-:-:S04]  /*1d580*/  LOP3.LUT R21, R21, 0xff, RZ, 0xc0, !PT ;  /* 0x000000ff15157812 */ /* 0x008fc800078ec0ff */
[----:B------:R-:W-:-:S05]  /*1d590*/  F2FP.F16.E4M3.UNPACK_B R21, R21 ;  /* 0x00000015ff15723e */ /* 0x000fca00020006ff */
[----:B------:R-:W-:-:S05]  /*1d5a0*/  HADD2.F32 R21, -RZ, R21.H0_H0 ;  /* 0x20000015ff157230 */ /* 0x000fca0000004100 */
[----:B------:R-:W-:-:S04]  /*1d5b0*/  FMUL R21, R21, UR42 ;  /* 0x0000002a15157c20 */ /* 0x000fc80008400000 */
[----:B--2---:R-:W-:-:S05]  /*1d5c0*/  FFMA R21, R122, UR43, R21 ;  /* 0x0000002b7a157c23 */ /* 0x004fca0008000015 */
        /* <DEDUP_REMOVED lines=11> */
[----:B------:R-:W2:Y:S01]  /*1d680*/  @!P1 LDG.E.U8 R21, desc[UR46][R16.64+0x39] ;  /* 0x0000392e10159981 */ /* 0x000ea2000c1e1100 */
[----:B------:R-:W-:Y:S02]  /*1d690*/  @P3 LOP3.LUT R2, R2, 0x20000000, RZ, 0xfc, !PT ;  /* 0x2000000002023812 */ /* 0x000fe400078efcff */
[----:B------:R-:W-:-:S13]  /*1d6a0*/  ISETP.LT.OR P3, PT, R29, 0x6a, !P6 ;  /* 0x0000006a1d00780c */ /* 0x000fda0007761670 */
[----:B------:R-:W0:Y:S02]  /*1d6b0*/  @!P3 LDC.64 R22, c[0x0][0x5c0] ;  /* 0x00017000ff16bb82 */ /* 0x000e240000000a00 */
[----:B0-----:R-:W-:-:S04]  /*1d6c0*/  @!P3 IADD3 R122, P4, P5, R24, UR10, R22 ;  /* 0x0000000a187abc10 */ /* 0x001fc8000fd9e016 */
[----:B------:R-:W-:Y:S02]  /*1d6d0*/  @!P3 IADD3.X R123, R30, UR9, R23, P4, P5 ;  /* 0x000000091e7bbc10 */ /* 0x000fe4000a7ea417 */
[----:B------:R-:W-:Y:S02]  /*1d6e0*/  LOP3.LUT P5, RZ, R0, 0x80000000, RZ, 0xc0, !PT ;  /* 0x8000000000ff7812 */ /* 0x000fe400078ac0ff */
[----:B--2---:R-:W-:-:S04]  /*1d6f0*/  LOP3.LUT R21, R21, 0xff, RZ, 0xc0, !PT ;  /* 0x000000ff15157812 */ /* 0x004fc800078ec0ff */
[----:B------:R-:W-:-:S05]  /*1d700*/  F2FP.F16.E4M3.UNPACK_B R21, R21 ;  /* 0x00000015ff15723e */ /* 0x000fca00020006ff */
[----:B------:R-:W-:-:S05]  /*1d710*/  HADD2.F32 R21, -RZ, R21.H0_H0 ;  /* 0x20000015ff157230 */ /* 0x000fca0000004100 */
[----:B------:R-:W-:-:S04]  /*1d720*/  FMUL R21, R21, UR42 ;  /* 0x0000002a15157c20 */ /* 0x000fc80008400000 */
[----:B----4-:R-:W-:Y:S01]  /*1d730*/  FFMA R21, R163, UR43, R21 ;  /* 0x0000002ba3157c23 */ /* 0x010fe20008000015 */
[----:B------:R-:W-:Y:S01]  /*1d740*/  LOP3.LUT R3, R3, 0xfffff7ff, RZ, 0xc0, !PT ;  /* 0xfffff7ff03037812 */ /* 0x000fe200078ec0ff */
[----:B------:R-:W2:Y:S03]  /*1d750*/  LDL.LU R163, [R1+0x360] ;  /* 0x0003600001a37983 */ /* 0x000ea60000300800 */
[----:B------:R-:W-:-:S05]  /*1d760*/  F2FP.SATFINITE.E4M3.F32.PACK_AB_MERGE_C R21, RZ, R21, RZ ;  /* 0x00000015ff15723e */ /* 0x000fca00048070ff */
[----:B------:R0:W-:Y:S02]  /*1d770*/  @!P1 STG.E.U8 desc[UR46][R32.64+0x39], R21 ;  /* 0x0000391520009986 */ /* 0x0001e4000c10112e */
[----:B0-----:R-:W-:-:S06]  /*1d780*/  PRMT R21, RZ, 0x7610, R21 ;  /* 0x00007610ff157816 */ /* 0x001fcc0000000015 */
[----:B------:R-:W3:Y:S01]  /*1d790*/  @!P5 LDG.E.U8 R21, desc[UR46][R18.64+0x38] ;  /* 0x0000382e1215d981 */ /* 0x000ee2000c1e1100 */
[----:B------:R-:W-:Y:S02]  /*1d7a0*/  @P0 LOP3.LUT R3, R3, 0x800, RZ, 0xfc, !PT ;  /* 0x0000080003030812 */ /* 0x000fe400078efcff */
[----:B------:R-:W-:Y:S02]  /*1d7b0*/  LOP3.LUT P0, RZ, R0, 0x800000, RZ, 0xc0, !PT ;  /* 0x0080000000ff7812 */ /* 0x000fe4000780c0ff */
[----:B------:R-:W-:-:S04]  /*1d7c0*/  LOP3.LUT R2, R2, 0xff7fffff, RZ, 0xc0, !PT ;  /* 0xff7fffff02027812 */ /* 0x000fc800078ec0ff */
[----:B------:R-:W-:Y:S02]  /*1d7d0*/  @P3 LOP3.LUT R2, R2, 0x800000, RZ, 0xfc, !PT ;  /* 0x0080000002023812 */ /* 0x000fe400078efcff */
        /* <DEDUP_REMOVED lines=8> */
[----:B------:R-:W3:Y:S03]  /*1d860*/  LDL.LU R162, [R1+0x364] ;  /* 0x0003640001a27983 */ /* 0x000ee60000300800 */
        /* <DEDUP_REMOVED lines=8> */
[----:B------:R-:W0:Y:S01]  /*1d8f0*/  @!P3 LDC.64 R22, c[0x0][0x5c0] ;  /* 0x00017000ff16bb82 */ /* 0x000e220000000a00 */
[----:B------:R-:W-:Y:S02]  /*1d900*/  ISETP.LT.OR P5, PT, R29, 0x79, !P6 ;  /* 0x000000791d00780c */ /* 0x000fe400077a1670 */
[----:B0-----:R-:W-:-:S04]  /*1d910*/  @!P3 IADD3 R108, P1, P4, R24, UR10, R22 ;  /* 0x0000000a186cbc10 */ /* 0x001fc8000fc3e016 */
[----:B------:R-:W-:-:S07]  /*1d920*/  @!P3 IADD3.X R109, R30, UR9, R23, P1, P4 ;  /* 0x000000091e6dbc10 */ /* 0x000fce0008fe8417 */
[----:B------:R-:W0:Y:S01]  /*1d930*/  @!P5 LDC.64 R22, c[0x0][0x5c0] ;  /* 0x00017000ff16db82 */ /* 0x000e220000000a00 */
[----:B------:R-:W-:-:S04]  /*1d940*/  LOP3.LUT R2, R2, 0xffefffff, RZ, 0xc0, !PT ;  /* 0xffefffff02027812 */ /* 0x000fc800078ec0ff */
[----:B------:R-:W-:Y:S02]  /*1d950*/  @P3 LOP3.LUT R2, R2, 0x100000, RZ, 0xfc, !PT ;  /* 0x0010000002023812 */ /* 0x000fe400078efcff */
[----:B0-----:R-:W-:-:S04]  /*1d960*/  @!P5 IADD3 R110, P1, P4, R24, UR10, R22 ;  /* 0x0000000a186edc10 */ /* 0x001fc8000fc3e016 */
[----:B------:R-:W-:Y:S02]  /*1d970*/  @!P5 IADD3.X R111, R30, UR9, R23, P1, P4 ;  /* 0x000000091e6fdc10 */ /* 0x000fe40008fe8417 */
[----:B------:R-:W-:-:S04]  /*1d980*/  LOP3.LUT R2, R2, 0xfff7ffff, RZ, 0xc0, !PT ;  /* 0xfff7ffff02027812 */ /* 0x000fc800078ec0ff */
[----:B------:R-:W-:-:S04]  /*1d990*/  @P5 LOP3.LUT R2, R2, 0x80000, RZ, 0xfc, !PT ;  /* 0x0008000002025812 */ /* 0x000fc800078efcff */
[----:B------:R-:W-:Y:S02]  /*1d9a0*/  LOP3.LUT R2, R2, 0xfffbffff, RZ, 0xc0, !PT ;  /* 0xfffbffff02027812 */ /* 0x000fe400078ec0ff */
        /* <DEDUP_REMOVED lines=9> */
[----:B------:R-:W1:Y:S01]  /*1da40*/  @!P0 LDC.64 R22, c[0x0][0x5c0] ;  /* 0x00017000ff168b82 */ /* 0x000e620000000a00 */
[----:B------:R-:W-:Y:S02]  /*1da50*/  @P0 LOP3.LUT R2, R2, 0x40000, RZ, 0xfc, !PT ;  /* 0x0004000002020812 */ /* 0x000fe400078efcff */
[----:B0-----:R-:W-:Y:S02]  /*1da60*/  PRMT R21, RZ, 0x7610, R21 ;  /* 0x00007610ff157816 */ /* 0x001fe40000000015 */
[----:B-1----:R-:W-:-:S04]  /*1da70*/  @!P0 IADD3 R88, P1, P4, R24, UR10, R22 ;  /* 0x0000000a18588c10 */ /* 0x002fc8000fc3e016 */
[----:B------:R-:W-:Y:S02]  /*1da80*/  @!P0 IADD3.X R89, R30, UR9, R23, P1, P4 ;  /* 0x000000091e598c10 */ /* 0x000fe40008fe8417 */
[----:B------:R-:W-:-:S04]  /*1da90*/  ISETP.GE.AND P0, PT, R28, 0x1, PT ;  /* 0x000000011c00780c */ /* 0x000fc80003f06270 */
        /* <DEDUP_REMOVED lines=13> */
[----:B------:R0:W-:Y:S01]  /*1db70*/  @!P1 STG.E.U8 desc[UR46][R22.64+0x40], R21 ;  /* 0x0000401516009986 */ /* 0x0001e2000c10112e */
[----:B------:R-:W-:Y:S02]  /*1db80*/  ISETP.LT.OR P1, PT, R29, 0x42, !P0 ;  /* 0x000000421d00780c */ /* 0x000fe40004721670 */
[----:B0-----:R-:W-:-:S11]  /*1db90*/  PRMT R21, RZ, 0x7610, R21 ;  /* 0x00007610ff157816 */ /* 0x001fd60000000015 */
[----:B------:R-:W0:Y:S01]  /*1dba0*/  @!P1 LDC.64 R22, c[0x0][0x5c0] ;  /* 0x00017000ff169b82 */ /* 0x000e220000000a00 */
[----:B------:R-:W4:Y:S01]  /*1dbb0*/  @!P1 LDG.E.U8 R21, desc[UR46][R26.64+0x41] ;  /* 0x0000412e1a159981 */ /* 0x000f22000c1e1100 */
[----:B------:R-:W-:Y:S02]  /*1dbc0*/  ISETP.LT.OR P5, PT, R29, 0x41, !P3 ;  /* 0x000000411d00780c */ /* 0x000fe40005fa1670 */
[----:B0-----:R-:W-:-:S05]  /*1dbd0*/  @!P1 IADD3 R22, P4, R24, R22, RZ ;  /* 0x0000001618169210 */ /* 0x001fca0007f9e0ff */
[----:B------:R-:W-:Y:S01]  /*1dbe0*/  @!P1 IMAD.X R23, R30, 0x1, R23, P4 ;  /* 0x000000011e179824 */ /* 0x000fe200020e0617 */
        /* <DEDUP_REMOVED lines=8> */
[----:B0-----:R-:W-:-:S06]  /*1dc70*/  PRMT R21, RZ, 0x7610, R21 ;  /* 0x00007610ff157816 */ /* 0x001fcc0000000015 */
[----:B------:R-:W4:Y:S01]  /*1dc80*/  @!P5 LDG.E.U8 R21, desc[UR46][R6.64+0x40] ;  /* 0x0000402e0615d981 */ /* 0x000f22000c1e1100 */
[----:B------:R-:W-:-:S04]  /*1dc90*/  LOP3.LUT R3, R3, 0xffdfffff, RZ, 0xc0, !PT ;  /* 0xffdfffff03037812 */ /* 0x000fc800078ec0ff */
[----:B------:R-:W-:Y:S02]  /*1dca0*/  @P6 LOP3.LUT R3, R3, 0x200000, RZ, 0xfc, !PT ;  /* 0x0020000003036812 */ /* 0x000fe400078efcff */
[----:B------:R-:W-:-:S13]  /*1dcb0*/  ISETP.LT.OR P6, PT, R29, 0x81, !P3 ;  /* 0x000000811d00780c */ /* 0x000fda0005fc1670 */
[----:B------:R-:W0:Y:S01]  /*1dcc0*/  @!P6 LDC.64 R22, c[0x0][0x5c0] ;  /* 0x00017000ff16eb82 */ /* 0x000e220000000a00 */
        /* <DEDUP_REMOVED lines=9> */
[----:B------:R-:W-:Y:S02]  /*1dd60*/  ISETP.LT.OR P5, PT, R29, 0x42, !P3 ;  /* 0x000000421d00780c */ /* 0x000fe40005fa1670 */
[----:B-1----:R-:W-:-:S11]  /*1dd70*/  PRMT R21, RZ, 0x7610, R21 ;  /* 0x00007610ff157816 */ /* 0x002fd60000000015 */
[----:B------:R-:W4:Y:S01]  /*1dd80*/  @!P5 LDG.E.U8 R21, desc[UR46][R6.64+0x41] ;  /* 0x0000412e0615d981 */ /* 0x000f22000c1e1100 */
        /* <DEDUP_REMOVED lines=41> */
[----:B0-----:R-:W-:-:S11]  /*1e020*/  PRMT R21, RZ, 0x7610, R21 ;  /* 0x00007610ff157816 */ /* 0x001fd60000000015 */
[----:B------:R-:W0:Y:S01]  /*1e030*/  @!P1 LDC.64 R22, c[0x0][0x5c0] ;  /* 0x00017000ff169b82 */ /* 0x000e220000000a00 */
[----:B------:R-:W4:Y:S01]  /*1e040*/  @!P1 LDG.E.U8 R21, desc[UR46][R26.64+0x49] ;  /* 0x0000492e1a159981 */ /* 0x000f22000c1e1100 */
[----:B------:R-:W-:Y:S02]  /*1e050*/  @P5 LOP3.LUT R2, R2, 0x40000000, RZ, 0xfc, !PT ;  /* 0x4000000002025812 */ /* 0x000fe400078efcff */
        /* <DEDUP_REMOVED lines=53> */
[----:B0-----:R-:W-:Y:S01]  /*1e3b0*/  @!P1 IADD3 R22, P3, R24, R22, RZ ;  /* 0x0000001618169210 */ /* 0x001fe20007f7e0ff */
[----:B------:R-:W2:Y:S03]  /*1e3c0*/  LDL.LU R163, [R1+0x388] ;  /* 0x0003880001a37983 */ /* 0x000ea60000300800 */
[----:B------:R-:W-:-:S05]  /*1e3d0*/  F2FP.SATFINITE.E4M3.F32.PACK_AB_MERGE_C R21, RZ, R21, RZ ;  /* 0x00000015ff15723e */ /* 0x000fca00048070ff */
[----:B------:R0:W-:Y:S02]  /*1e3e0*/  @!P5 STG.E.U8 desc[UR46][R74.64+0x49], R21 ;  /* 0x000049154a00d986 */ /* 0x0001e4000c10112e */
[----:B0-----:R-:W-:-:S06]  /*1e3f0*/  PRMT R21, RZ, 0x7610, R21 ;  /* 0x00007610ff157816 */ /* 0x001fcc0000000015 */
[----:B------:R-:W4:Y:S01]  /*1e400*/  @!P1 LDG.E.U8 R21, desc[UR46][R26.64+0x50] ;  /* 0x0000502e1a159981 */ /* 0x000f22000c1e1100 */
        /* <DEDUP_REMOVED lines=15> */
[----:B------:R-:W-:Y:S02]  /*1e500*/  LOP3.LUT P6, RZ, R0, 0x200000, RZ, 0xc0, !PT ;  /* 0x0020000000ff7812 */ /* 0x000fe400078cc0ff */
        /* <DEDUP_REMOVED lines=88> */
[----:B------:R-:W-:Y:S02]  /*1ea90*/  LOP3.LUT P4, RZ, R0, 0x1, RZ, 0xc0, !PT ;  /* 0x0000000100ff7812 */ /* 0x000fe4000788c0ff */
        /* <DEDUP_REMOVED lines=25> */
[----:B------:R0:W-:Y:S04]  /*1ec30*/  @!P4 STG.E.U8 desc[UR46][R46.64+0x59], R21 ;  /* 0x000059152e00c986 */ /* 0x0001e8000c10112e */
[----:B------:R-:W1:Y:S01]  /*1ec40*/  @!P6 LDC.64 R22, c[0x0][0x5c0] ;  /* 0x00017000ff16eb82 */ /* 0x000e620000000a00 */
[----:B0-----:R-:W-:-:S06]  /*1ec50*/  PRMT R21, RZ, 0x7610, R21 ;  /* 0x00007610ff157816 */ /* 0x001fcc0000000015 */
[----:B------:R-:W4:Y:S01]  /*1ec60*/  @!P0 LDG.E.U8 R21, desc[UR46][R8.64+0x40] ;  /* 0x0000402e08158981 */ /* 0x000f22000c1e1100 */
[----:B------:R-:W-:Y:S02]  /*1ec70*/  ISETP.LT.OR P5, PT, R29, 0x99, !P2 ;  /* 0x000000991d00780c */ /* 0x000fe400057a1670 */
[----:B-1----:R-:W-:-:S04]  /*1ec80*/  @!P6 IADD3 R52, P1, P3, R24, UR6, R22 ;  /* 0x000000061834ec10 */ /* 0x002fc8000fb3e016 */
[----:B------:R-:W-:-:S07]  /*1ec90*/  @!P6 IADD3.X R53, R30, UR5, R23, P1, P3 ;  /* 0x000000051e35ec10 */ /* 0x000fce0008fe6417 */
[----:B------:R-:W0:Y:S01]  /*1eca0*/  @!P5 LDC.64 R22, c[0x0][0x5c0] ;  /* 0x00017000ff16db82 */ /* 0x000e220000000a00 */
[----:B------:R-:W-:-:S04]  /*1ecb0*/  LOP3.LUT R2, R2, 0xfffffdff, RZ, 0xc0, !PT ;  /* 0xfffffdff02027812 */ /* 0x000fc800078ec0ff */
[----:B------:R-:W-:-:S04]  /*1ecc0*/  @P6 LOP3.LUT R2, R2, 0x200, RZ, 0xfc, !PT ;  /* 0x0000020002026812 */ /* 0x000fc800078efcff */
[----:B------:R-:W-:-:S04]  /*1ecd0*/  LOP3.LUT R2, R2, 0xfffffeff, RZ, 0xc0, !PT ;  /* 0xfffffeff02027812 */ /* 0x000fc800078ec0ff */
[----:B------:R-:W-:Y:S02]  /*1ece0*/  @P5 LOP3.LUT R2, R2, 0x100, RZ, 0xfc, !PT ;  /* 0x0000010002025812 */ /* 0x000fe400078efcff */
[----:B0-----:R-:W-:-:S04]  /*1ecf0*/  @!P5 IADD3 R50, P1, P3, R24, UR6, R22 ;  /* 0x000000061832dc10 */ /* 0x001fc8000fb3e016 */
[----:B------:R-:W-:Y:S02]  /*1ed00*/  @!P5 IADD3.X R51, R30, UR5, R23, P1, P3 ;  /* 0x000000051e33dc10 */ /* 0x000fe40008fe6417 */
[----:B------:R-:W-:Y:S02]  /*1ed10*/  LOP3.LUT P5, RZ, R0, 0x100, RZ, 0xc0, !PT ;  /* 0x0000010000ff7812 */ /* 0x000fe400078ac0ff */
        /* <DEDUP_REMOVED lines=15> */
[----:B------:R-:W-:Y:S02]  /*1ee10*/  LOP3.LUT P6, RZ, R3, 0x200000, RZ, 0xc0, !PT ;  /* 0x0020000003ff7812 */ /* 0x000fe400078cc0ff */
[----:B------:R-:W-:Y:S02]  /*1ee20*/  @P3 LOP3.LUT R2, R2, 0x80, RZ, 0xfc, !PT ;  /* 0x0000008002023812 */ /* 0x000fe400078efcff */
[----:B------:R-:W-:Y:S02]  /*1ee30*/  @!P3 IADD3.X R49, R30, UR5, R23, P1, P2 ;  /* 0x000000051e31bc10 */ /* 0x000fe40008fe4417 */
        /* <DEDUP_REMOVED lines=8> */
[----:B------:R-:W-:-:S04]  /*1eec0*/  LOP3.LUT R2, R2, 0xffffffdf, RZ, 0xc0, !PT ;  /* 0xffffffdf02027812 */ /* 0x000fc800078ec0ff */
[----:B------:R-:W-:Y:S02]  /*1eed0*/  @P0 LOP3.LUT R2, R2, 0x20, RZ, 0xfc, !PT ;  /* 0x0000002002020812 */ /* 0x000fe400078efcff */
[----:B0-----:R-:W-:-:S04]  /*1eee0*/  @!P0 IADD3 R44, P1, P2, R24, UR10, R22 ;  /* 0x0000000a182c8c10 */ /* 0x001fc8000fa3e016 */
[----:B------:R-:W-:Y:S02]  /*1eef0*/  @!P0 IADD3.X R45, R30, UR9, R23, P1, P2 ;  /* 0x000000091e2d8c10 */ /* 0x000fe40008fe4417 */
[----:B------:R-:W-:-:S04]  /*1ef00*/  ISETP.GE.AND P0, PT, R28, 0x89, PT ;  /* 0x000000891c00780c */ /* 0x000fc80003f06270 */
[----:B------:R-:W-:-:S13]  /*1ef10*/  ISETP.LT.OR P2, PT, R29, 0x41, !P0 ;  /* 0x000000411d00780c */ /* 0x000fda0004741670 */
[----:B------:R-:W0:Y:S01]  /*1ef20*/  @!P2 LDC.64 R22, c[0x0][0x5c0] ;  /* 0x00017000ff16ab82 */ /* 0x000e220000000a00 */
[----:B------:R-:W-:Y:S02]  /*1ef30*/  @!P2 IADD3 R31, P1, P3, R31, UR6, R24 ;  /* 0x000000061f1fac10 */ /* 0x000fe4000fb3e018 */
        /* <DEDUP_REMOVED lines=8> */
[----:B-1----:R-:W-:-:S05]  /*1efc0*/  IMAD.U32 R21, RZ, RZ, UR7 ;  /* 0x00000007ff157e24 */ /* 0x002fca000f8e00ff */
[----:B------:R-:W-:Y:S02]  /*1efd0*/  @!P2 IADD3.X R21, R21, UR5, R30, P1, P3 ;  /* 0x000000051515ac10 */ /* 0x000fe40008fe641e */
[----:B0-----:R-:W-:-:S05]  /*1efe0*/  @!P2 IADD3 R22, P1, R31, R22, RZ ;  /* 0x000000161f16a210 */ /* 0x001fca0007f3e0ff */
[----:B------:R-:W-:Y:S01]  /*1eff0*/  @!P2 IMAD.X R23, R21, 0x1, R23, P1 ;  /* 0x000000011517a824 */ /* 0x000fe200008e0617 */
[----:B------:R-:W-:-:S06]  /*1f000*/  PRMT R21, RZ, 0x7610, R21 ;  /* 0x00007610ff157816 */ /* 0x000fcc0000000015 */
[----:B------:R-:W4:Y:S01]  /*1f010*/  @!P2 LDG.E.U8 R21, desc[UR46][R10.64+0x40] ;  /* 0x0000402e0a15a981 */ /* 0x000f22000c1e1100 */
[----:B------:R-:W-:Y:S01]  /*1f020*/  ISETP.LT.OR P1, PT, R29, 0x42, !P0 ;  /* 0x000000421d00780c */ /* 0x000fe20004721670 */
[----:B------:R-:W-:-:S12]  /*1f030*/  IMAD.U32 R31, RZ, RZ, UR8 ;  /* 0x00000008ff1f7e24 */ /* 0x000fd8000f8e00ff */
[----:B------:R-:W-:Y:S02]  /*1f040*/  @!P1 IADD3 R31, P3, P4, R31, UR6, R24 ;  /* 0x000000061f1f9c10 */ /* 0x000fe4000fc7e018 */
        /* <DEDUP_REMOVED lines=9> */
[----:B0-----:R-:W0:Y:S01]  /*1f0e0*/  @!P1 LDC.64 R32, c[0x0][0x5c0] ;  /* 0x00017000ff209b82 */ /* 0x001e220000000a00 */
[----:B------:R-:W-:-:S05]  /*1f0f0*/  IMAD.U32 R21, RZ, RZ, UR7 ;  /* 0x00000007ff157e24 */ /* 0x000fca000f8e00ff */
[----:B------:R-:W-:Y:S02]  /*1f100*/  @!P1 IADD3.X R21, R21, UR5, R30, P3, P4 ;  /* 0x0000000515159c10 */ /* 0x000fe40009fe841e */
[----:B------:R-:W1:Y:S01]  /*1f110*/  @!P5 LDC.64 R22, c[0x0][0x5c0] ;  /* 0x00017000ff16db82 */ /* 0x000e620000000a00 */
[----:B0-----:R-:W-:-:S05]  /*1f120*/  @!P1 IADD3 R32, P2, R31, R32, RZ ;  /* 0x000000201f209210 */ /* 0x001fca0007f5e0ff */
[----:B------:R-:W-:Y:S01]  /*1f130*/  @!P1 IMAD.X R33, R21, 0x1, R33, P2 ;  /* 0x0000000115219824 */ /* 0x000fe200010e0621 */
[----:B------:R-:W-:-:S06]  /*1f140*/  PRMT R21, RZ, 0x7610, R21 ;  /* 0x00007610ff157816 */ /* 0x000fcc0000000015 */
[----:B------:R-:W4:Y:S01]  /*1f150*/  @!P1 LDG.E.U8 R21, desc[UR46][R10.64+0x41] ;  /* 0x0000412e0a159981 */ /* 0x000f22000c1e1100 */
        /* <DEDUP_REMOVED lines=70> */
[----:B------:R-:W-:Y:S01]  /*1f5c0*/  IMAD.U32 R21, RZ, RZ, UR7 ;  /* 0x00000007ff157e24 */ /* 0x000fe2000f8e00ff */
[----:B------:R-:W-:Y:S01]  /*1f5d0*/  LOP3.LUT P5, RZ, R0, 0x1000000, RZ, 0xc0, !PT ;  /* 0x0100000000ff7812 */ /* 0x000fe200078ac0ff */
[----:B------:R-:W3:Y:S02]  /*1f5e0*/  LDL.LU R162, [R1+0x3c4] ;  /* 0x0003c40001a27983 */ /* 0x000ee40000300800 */
[----:B------:R-:W-:-:S05]  /*1f5f0*/  F2FP.SATFINITE.E4M3.F32.PACK_AB_MERGE_C R32, RZ, R32, RZ ;  /* 0x00000020ff20723e */ /* 0x000fca00048070ff */
[----:B------:R0:W-:Y:S02]  /*1f600*/  @!P2 STG.E.U8 desc[UR46][R22.64+0x48], R32 ;  /* 0x000048201600a986 */ /* 0x0001e4000c10112e */
[----:B0-----:R-:W0:Y:S01]  /*1f610*/  @!P1 LDC.64 R32, c[0x0][0x5c0] ;  /* 0x00017000ff209b82 */ /* 0x001e220000000a00 */
[----:B------:R-:W-:Y:S02]  /*1f620*/  @!P1 IADD3.X R21, R21, UR5, R30, P3, P4 ;  /* 0x0000000515159c10 */ /* 0x000fe40009fe841e */
[----:B0-----:R-:W-:-:S05]  /*1f630*/  @!P1 IADD3 R32, P2, R31, R32, RZ ;  /* 0x000000201f209210 */ /* 0x001fca0007f5e0ff */
[----:B------:R-:W-:Y:S01]  /*1f640*/  @!P1 IMAD.X R33, R21, 0x1, R33, P2 ;  /* 0x0000000115219824 */ /* 0x000fe200010e0621 */
[----:B------:R-:W-:-:S06]  /*1f650*/  PRMT R21, RZ, 0x7610, R21 ;  /* 0x00007610ff157816 */ /* 0x000fcc0000000015 */
[----:B------:R-:W4:Y:S02]  /*1f660*/  @!P1 LDG.E.U8 R21, desc[UR46][R10.64+0x49] ;  /* 0x0000492e0a159981 */ /* 0x000f24000c1e1100 */
        /* <DEDUP_REMOVED lines=22> */
[----:B------:R-:W-:Y:S01]  /*1f7d0*/  ISETP.LT.OR P3, PT, R29, 0x51, !P0 ;  /* 0x000000511d00780c */ /* 0x000fe20004761670 */
[----:B------:R-:W-:Y:S01]  /*1f7e0*/  IMAD.U32 R33, RZ, RZ, UR8 ;  /* 0x00000008ff217e24 */ /* 0x000fe2000f8e00ff */
[----:B------:R-:W3:Y:S02]  /*1f7f0*/  LDL.LU R162, [R1+0x3cc] ;  /* 0x0003cc0001a27983 */ /* 0x000ee40000300800 */
[----:B------:R-:W-:-:S05]  /*1f800*/  F2FP.SATFINITE.E4M3.F32.PACK_AB_MERGE_C R22, RZ, R22, RZ ;  /* 0x00000016ff16723e */ /* 0x000fca00048070ff */
[----:B------:R0:W-:Y:S02]  /*1f810*/  @!P5 STG.E.U8 desc[UR46][R82.64+0x50], R22 ;  /* 0x000050165200d986 */ /* 0x0001e4000c10112e */
[----:B0-----:R-:W-:-:S06]  /*1f820*/  PRMT R22, RZ, 0x7610, R22 ;  /* 0x00007610ff167816 */ /* 0x001fcc0000000016 */
[----:B------:R-:W4:Y:S01]  /*1f830*/  @!P6 LDG.E.U8 R22, desc[UR46][R8.64+0x51] ;  /* 0x0000512e0816e981 */ /* 0x000f22000c1e1100 */
[----:B------:R-:W-:Y:S01]  /*1f840*/  IMAD.U32 R31, RZ, RZ, UR7 ;  /* 0x00000007ff1f7e24 */ /* 0x000fe2000f8e00ff */
[----:B------:R-:W-:-:S04]  /*1f850*/  @!P3 IADD3 R33, P1, P2, R33, UR6, R24 ;  /* 0x000000062121bc10 */ /* 0x000fc8000fa3e018 */
[----:B------:R-:W-:Y:S02]  /*1f860*/  @!P3 IADD3.X R31, R31, UR5, R30, P1, P2 ;  /* 0x000000051f1fbc10 */ /* 0x000fe40008fe441e */
[----:B------:R-:W-:Y:S01]  /*1f870*/  ISETP.LT.OR P1, PT, R29, 0x52, !P0 ;  /* 0x000000521d00780c */ /* 0x000fe20004721670 */
[----:B------:R-:W-:Y:S02]  /*1f880*/  IMAD.U32 R21, RZ, RZ, UR8 ;  /* 0x00000008ff157e24 */ /* 0x000fe4000f8e00ff */
[----:B------:R-:W-:-:S10]  /*1f890*/  IMAD.U32 R32, RZ, RZ, UR7 ;  /* 0x00000007ff207e24 */ /* 0x000fd4000f8e00ff */
        /* <DEDUP_REMOVED lines=9> */
[----:B------:R-:W-:Y:S01]  /*1f930*/  IMAD.U32 R74, RZ, RZ, UR7 ;  /* 0x00000007ff4a7e24 */ /* 0x000fe2000f8e00ff */
        /* <DEDUP_REMOVED lines=9> */
[----:B------:R-:W-:-:S04]  /*1f9d0*/  @!P5 IADD3 R72, P4, P6, R72, UR6, R24 ;  /* 0x000000064848dc10 */ /* 0x000fc8000fe9e018 */
        /* <DEDUP_REMOVED lines=9> */
[----:B---3--:R-:W-:Y:S01]  /*1fa70*/  FFMA R31, R162, UR43, R31 ;  /* 0x0000002ba21f7c23 */ /* 0x008fe2000800001f */
[----:B------:R-:W-:Y:S01]  /*1fa80*/  LOP3.LUT R3, R3, 0xfff7ffff, RZ, 0xc0, !PT ;  /* 0xfff7ffff03037812 */ /* 0x000fe200078ec0ff */
[----:B------:R-:W-:Y:S01]  /*1fa90*/  IMAD.U32 R80, RZ, RZ, UR8 ;  /* 0x00000008ff507e24 */ /* 0x000fe2000f8e00ff */
[----:B------:R-:W-:Y:S01]  /*1faa0*/  LOP3.LUT R0, R0, 0xfffffff7, RZ, 0xc0, !PT ;  /* 0xfffffff700007812 */ /* 0x000fe200078ec0ff */
[----:B------:R-:W-:Y:S01]  /*1fab0*/  IMAD.U32 R82, RZ, RZ, UR7 ;  /* 0x00000007ff527e24 */ /* 0x000fe2000f8e00ff */
[----:B------:R-:W-:Y:S01]  /*1fac0*/  F2FP.SATFINITE.E4M3.F32.PACK_AB_MERGE_C R31, RZ, R31, RZ ;  /* 0x0000001fff1f723e */ /* 0x000fe200048070ff */
[----:B------:R-:W-:Y:S01]  /*1fad0*/  IMAD.U32 R83, RZ, RZ, UR8 ;  /* 0x00000008ff537e24 */ /* 0x000fe2000f8e00ff */
[----:B------:R-:W3:Y:S04]  /*1fae0*/  LDL.LU R162, [R1+0x3d4] ;  /* 0x0003d40001a27983 */ /* 0x000ee80000300800 */
[----:B------:R0:W-:Y:S02]  /*1faf0*/  @!P3 STG.E.U8 desc[UR46][R22.64+0x50], R31 ;  /* 0x0000501f1600b986 */ /* 0x0001e4000c10112e */
[----:B0-----:R-:W0:Y:S02]  /*1fb00*/  @!P1 LDC.64 R22, c[0x0][0x5c0] ;  /* 0x00017000ff169b82 */ /* 0x001e240000000a00 */
[----:B0-----:R-:W-:-:S02]  /*1fb10*/  @!P1 IADD3 R22, P3, R21, R22, RZ ;  /* 0x0000001615169210 */ /* 0x001fc40007f7e0ff */
[----:B------:R-:W-:-:S06]  /*1fb20*/  PRMT R21, RZ, 0x7610, R21 ;  /* 0x00007610ff157816 */ /* 0x000fcc0000000015 */
[----:B------:R-:W4:Y:S01]  /*1fb30*/  @!P1 LDG.E.U8 R21, desc[UR46][R10.64+0x51] ;  /* 0x0000512e0a159981 */ /* 0x000f22000c1e1100 */
[----:B------:R-:W-:Y:S02]  /*1fb40*/  @P2 LOP3.LUT R3, R3, 0x80000, RZ, 0xfc, !PT ;  /* 0x0008000003032812 */ /* 0x000fe400078efcff */
[----:B------:R-:W-:Y:S02]  /*1fb50*/  ISETP.GE.AND P2, PT, R28, 0x109, PT ;  /* 0x000001091c00780c */ /* 0x000fe40003f46270 */
[----:B------:R-:W-:-:S04]  /*1fb60*/  LOP3.LUT R3, R3, 0xffefffff, RZ, 0xc0, !PT ;  /* 0xffefffff03037812 */ /* 0x000fc800078ec0ff */
[----:B------:R-:W-:Y:S02]  /*1fb70*/  @P0 LOP3.LUT R3, R3, 0x100000, RZ, 0xfc, !PT ;  /* 0x0010000003030812 */ /* 0x000fe400078efcff */
[----:B------:R-:W-:-:S13]  /*1fb80*/  ISETP.LT.OR P0, PT, R29, 0x41, !P2 ;  /* 0x000000411d00780c */ /* 0x000fda0005701670 */
[----:B------:R-:W-:Y:S02]  /*1fb90*/  @!P0 IADD3 R80, P4, P6, R80, UR10, R24 ;  /* 0x0000000a50508c10 */ /* 0x000fe4000fe9e018 */
[----:B------:R-:W-:Y:S02]  /*1fba0*/  @P0 LOP3.LUT R0, R0, 0x8, RZ, 0xfc, !PT ;  /* 0x0000000800000812 */ /* 0x000fe400078efcff */
[----:B------:R-:W-:Y:S02]  /*1fbb0*/  @!P0 IADD3.X R82, R82, UR9, R30, P4, P6 ;  /* 0x0000000952528c10 */ /* 0x000fe4000a7ec41e */
[----:B------:R-:W-:Y:S01]  /*1fbc0*/  ISETP.LT.OR P0, PT, R29, 0x42, !P2 ;  /* 0x000000421d00780c */ /* 0x000fe20005701670 */
[----:B------:R-:W-:Y:S02]  /*1fbd0*/  IMAD.U32 R84, RZ, RZ, UR7 ;  /* 0x00000007ff547e24 */ /* 0x000fe4000f8e00ff */
[----:B------:R-:W-:-:S10]  /*1fbe0*/  @!P1 IMAD.X R23, R32, 0x1, R23, P3 ;  /* 0x0000000120179824 */ /* 0x000fd400018e0617 */
[----:B------:R-:W-:-:S04]  /*1fbf0*/  @!P0 IADD3 R83, P4, P6, R83, UR10, R24 ;  /* 0x0000000a53538c10 */ /* 0x000fc8000fe9e018 */
[----:B------:R-:W-:Y:S02]  /*1fc00*/  @!P0 IADD3.X R84, R84, UR9, R30, P4, P6 ;  /* 0x0000000954548c10 */ /* 0x000fe4000a7ec41e */
[----:B------:R-:W-:Y:S02]  /*1fc10*/  LOP3.LUT P6, RZ, R2, 0x10, RZ, 0xc0, !PT ;  /* 0x0000001002ff7812 */ /* 0x000fe400078cc0ff */
        /* <DEDUP_REMOVED lines=9> */
[----:B------:R-:W-:Y:S01]  /*1fcb0*/  IMAD.U32 R32, RZ, RZ, UR8 ;  /* 0x00000008ff207e24 */ /* 0x000fe2000f8e00ff */
[----:B------:R-:W2:Y:S04]  /*1fcc0*/  LDL.LU R163, [R1+0x3d8] ;  /* 0x0003d80001a37983 */ /* 0x000ea80000300800 */
[----:B------:R0:W-:Y:S02]  /*1fcd0*/  @!P1 STG.E.U8 desc[UR46][R22.64+0x51], R21 ;  /* 0x0000511516009986 */ /* 0x0001e4000c10112e */
[----:B0-----:R-:W-:-:S06]  /*1fce0*/  PRMT R22, RZ, 0x7610, R22 ;  /* 0x00007610ff167816 */ /* 0x001fcc0000000016 */
[----:B------:R-:W4:Y:S01]  /*1fcf0*/  @!P6 LDG.E.U8 R22, desc[UR46][R8.64+0x58] ;  /* 0x0000582e0816e981 */ /* 0x000f22000c1e1100 */
[----:B------:R-:W-:Y:S01]  /*1fd00*/  IMAD.U32 R21, RZ, RZ, UR8 ;  /* 0x00000008ff157e24 */ /* 0x000fe2000f8e00ff */
[----:B------:R-:W-:Y:S02]  /*1fd10*/  @P0 LOP3.LUT R0, R0, 0x2, RZ, 0xfc, !PT ;  /* 0x0000000200000812 */ /* 0x000fe400078efcff */
[----:B------:R-:W-:Y:S02]  /*1fd20*/  LOP3.LUT P0, RZ, R3, 0x100000, RZ, 0xc0, !PT ;  /* 0x0010000003ff7812 */ /* 0x000fe4000780c0ff */
[----:B------:R-:W-:Y:S02]  /*1fd30*/  @!P4 IADD3 R21, P1, P3, R21, UR10, R24 ;  /* 0x0000000a1515cc10 */ /* 0x000fe4000fb3e018 */
[----:B------:R-:W-:Y:S02]  /*1fd40*/  LOP3.LUT R3, R3, 0xfffdffff, RZ, 0xc0, !PT ;  /* 0xfffdffff03037812 */ /* 0x000fe400078ec0ff */
[----:B------:R-:W-:-:S02]  /*1fd50*/  @!P4 IADD3.X R31, R31, UR9, R30, P1, P3 ;  /* 0x000000091f1fcc10 */ /* 0x000fc40008fe641e */
[----:B------:R-:W-:Y:S02]  /*1fd60*/  @P4 LOP3.LUT R3, R3, 0x20000, RZ, 0xfc, !PT ;  /* 0x0002000003034812 */ /* 0x000fe400078efcff */
[----:B------:R-:W-:-:S04]  /*1fd70*/  ISETP.GE.AND P4, PT, R28, 0x109, PT ;  /* 0x000001091c00780c */ /* 0x000fc80003f86270 */
[----:B------:R-:W-:Y:S01]  /*1fd80*/  ISETP.LT.OR P2, PT, R29, 0x4a, !P4 ;  /* 0x0000004a1d00780c */ /* 0x000fe20006741670 */
[----:B------:R-:W-:-:S12]  /*1fd90*/  IMAD.U32 R33, RZ, RZ, UR7 ;  /* 0x00000007ff217e24 */ /* 0x000fd8000f8e00ff */
        /* <DEDUP_REMOVED lines=14> */
[----:B------:R0:W-:Y:S01]  /*1fe80*/  @!P6 STG.E.U8 desc[UR46][R92.64+0x58], R22 ;  /* 0x000058165c00e986 */ /* 0x0001e2000c10112e */
[----:B------:R-:W-:-:S04]  /*1fe90*/  @!P3 IADD3 R78, P1, P6, R78, UR10, R24 ;  /* 0x0000000a4e4ebc10 */ /* 0x000fc8000fe3e018 */
[----:B------:R-:W-:Y:S02]  /*1fea0*/  @!P3 IADD3.X R81, R81, UR9, R30, P1, P6 ;  /* 0x000000095151bc10 */ /* 0x000fe40008fec41e */
[----:B------:R-:W-:Y:S02]  /*1feb0*/  LOP3.LUT P6, RZ, R2, 0x4, RZ, 0xc0, !PT ;  /* 0x0000000402ff7812 */ /* 0x000fe400078cc0ff */
[----:B0-----:R-:W-:-:S11]  /*1fec0*/  PRMT R22, RZ, 0x7610, R22 ;  /* 0x00007610ff167816 */ /* 0x001fd60000000016 */
[----:B------:R-:W4:Y:S01]  /*1fed0*/  @!P6 LDG.E.U8 R22, desc[UR46][R8.64+0x59] ;  /* 0x0000592e0816e981 */ /* 0x000f22000c1e1100 */
[----:B------:R-:W-:Y:S02]  /*1fee0*/  @P2 LOP3.LUT R0, R0, 0x10, RZ, 0xfc, !PT ;  /* 0x0000001000002812 */ /* 0x000fe400078efcff */
[C---:B------:R-:W-:Y:S02]  /*1fef0*/  LOP3.LUT P2, RZ, R3.reuse, 0x80000, RZ, 0xc0, !PT ;  /* 0x0008000003ff7812 */ /* 0x040fe4000784c0ff */
[----:B------:R-:W-:-:S04]  /*1ff00*/  LOP3.LUT R3, R3, 0xffff7fff, RZ, 0xc0, !PT ;  /* 0xffff7fff03037812 */ /* 0x000fc800078ec0ff */
[----:B------:R-:W-:Y:S02]  /*1ff10*/  @P3 LOP3.LUT R3, R3, 0x8000, RZ, 0xfc, !PT ;  /* 0x0000800003033812 */ /* 0x000fe400078efcff */
[----:B------:R-:W-:Y:S01]  /*1ff20*/  ISETP.LT.OR P3, PT, R29, 0x52, !P4 ;  /* 0x000000521d00780c */ /* 0x000fe20006761670 */
[----:B------:R-:W-:Y:S01]  /*1ff30*/  IMAD.U32 R79, RZ, RZ, UR7 ;  /* 0x00000007ff4f7e24 */ /* 0x000fe2000f8e00ff */
[----:B----4-:R-:W-:-:S04]  /*1ff40*/  LOP3.LUT R22, R22, 0xff, RZ, 0xc0, !PT ;  /* 0x000000ff16167812 */ /* 0x010fc800078ec0ff */
[----:B------:R-:W-:-:S05]  /*1ff50*/  F2FP.F16.E4M3.UNPACK_B R22, R22 ;  /* 0x00000016ff16723e */ /* 0x000fca00020006ff */
[----:B------:R-:W-:-:S05]  /*1ff60*/  HADD2.F32 R22, -RZ, R22.H0_H0 ;  /* 0x20000016ff167230 */ /* 0x000fca0000004100 */
[----:B------:R-:W-:-:S04]  /*1ff70*/  FMUL R22, R22, UR42 ;  /* 0x0000002a16167c20 */ /* 0x000fc80008400000 */
[----:B--2---:R-:W-:-:S05]  /*1ff80*/  FFMA R22, R163, UR43, R22 ;  /* 0x0000002ba3167c23 */ /* 0x004fca0008000016 */
[----:B------:R-:W-:-:S05]  /*1ff90*/  F2FP.SATFINITE.E4M3.F32.PACK_AB_MERGE_C R22, RZ, R22, RZ ;  /* 0x00000016ff16723e */ /* 0x000fca00048070ff */
[----:B------:R0:W-:Y:S02]  /*1ffa0*/  @!P6 STG.E.U8 desc[UR46][R90.64+0x59], R22 ;  /* 0x000059165a00e986 */ /* 0x0001e4000c10112e */
[----:B0-----:R-:W0:Y:S01]  /*1ffb0*/  @!P2 LDC.64 R22, c[0x0][0x5c0] ;  /* 0x00017000ff16ab82 */ /* 0x001e220000000a00 */
[----:B------:R-:W-:-:S04]  /*1ffc0*/  @!P3 IADD3 R76, P1, P6, R76, UR10, R24 ;  /* 0x0000000a4c4cbc10 */ /* 0x000fc8000fe3e018 */
[----:B------:R-:W-:Y:S02]  /*1ffd0*/  @!P3 IADD3.X R79, R79, UR9, R30, P1, P6 ;  /* 0x000000094f4fbc10 */ /* 0x000fe40008fec41e */
[----:B0-----:R-:W-:Y:S02]  /*1ffe0*/  @!P2 IADD3 R22, P1, R73, R22, RZ ;  /* 0x000000164916a210 */ /* 0x001fe40007f3e0ff */
[----:B------:R-:W-:-:S06]  /*1fff0*/  PRMT R73, RZ, 0x7610, R73 ;  /* 0x00007610ff497816 */ /* 0x000fcc0000000049 */
[----:B------:R-:W2:Y:S01]  /*20000*/  @!P2 LDG.E.U8 R73, desc[UR46][R10.64+0x58] ;  /* 0x0000582e0a49a981 */ /* 0x000ea2000c1e1100 */
[----:B------:R-:W-:Y:S01]  /*20010*/  @!P2 IMAD.X R23, R75, 0x1, R23, P1 ;  /* 0x000000014b17a824 */ /* 0x000fe200008e0617 */
[----:B------:R-:W-:Y:S02]  /*20020*/  ISETP.LT.OR P1, PT, R29, 0x59, !P4 ;  /* 0x000000591d00780c */ /* 0x000fe40006721670 */
[----:B------:R-:W-:Y:S01]  /*20030*/  LOP3.LUT R0, R0, 0xffffffdf, RZ, 0xc0, !PT ;  /* 0xffffffdf00007812 */ /* 0x000fe200078ec0ff */
[----:B------:R-:W-:-:S03]  /*20040*/  IMAD.U32 R77, RZ, RZ, UR7 ;  /* 0x00000007ff4d7e24 */ /* 0x000fc6000f8e00ff */
[----:B------:R-:W-:Y:S02]  /*20050*/  @P3 LOP3.LUT R0, R0, 0x20, RZ, 0xfc, !PT ;  /* 0x0000002000003812 */ /* 0x000fe400078efcff */
[----:B--2---:R-:W-:-:S04]  /*20060*/  LOP3.LUT R73, R73, 0xff, RZ, 0xc0, !PT ;  /* 0x000000ff49497812 */ /* 0x004fc800078ec0ff */
[----:B------:R-:W-:-:S05]  /*20070*/  F2FP.F16.E4M3.UNPACK_B R73, R73 ;  /* 0x00000049ff49723e */ /* 0x000fca00020006ff */
[----:B------:R-:W-:-:S05]  /*20080*/  HADD2.F32 R73, -RZ, R73.H0_H0 ;  /* 0x20000049ff497230 */ /* 0x000fca0000004100 */
[----:B------:R-:W-:-:S04]  /*20090*/  FMUL R75, R73, UR42 ;  /* 0x0000002a494b7c20 */ /* 0x000fc80008400000 */
[----:B---3--:R-:W-:Y:S01]  /*200a0*/  FFMA R75, R162, UR43, R75 ;  /* 0x0000002ba24b7c23 */ /* 0x008fe2000800004b */
[----:B------:R-:W-:Y:S01]  /*200b0*/  IMAD.U32 R73, RZ, RZ, UR8 ;  /* 0x00000008ff497e24 */ /* 0x000fe2000f8e00ff */
[----:B------:R-:W2:Y:S03]  /*200c0*/  LDL.LU R162, [R1+0x3e0] ;  /* 0x0003e00001a27983 */ /* 0x000ea60000300800 */
[----:B------:R-:W-:Y:S01]  /*200d0*/  F2FP.SATFINITE.E4M3.F32.PACK_AB_MERGE_C R75, RZ, R75, RZ ;  /* 0x0000004bff4b723e */ /* 0x000fe200048070ff */
[----:B------:R-:W-:Y:S01]  /*200e0*/  IMAD.U32 R85, RZ, RZ, UR8 ;  /* 0x00000008ff557e24 */ /* 0x000fe2000f8e00ff */
[----:B------:R-:W-:Y:S01]  /*200f0*/  @!P1 IADD3 R73, P3, P6, R73, UR10, R24 ;  /* 0x0000000a49499c10 */ /* 0x000fe2000fe7e018 */
[----:B------:R-:W3:Y:S04]  /*20100*/  LDL.LU R163, [R1+0x3e4] ;  /* 0x0003e40001a37983 */ /* 0x000ee80000300800 */
[----:B------:R0:W-:Y:S02]  /*20110*/  @!P2 STG.E.U8 desc[UR46][R22.64+0x58], R75 ;  /* 0x0000584b1600a986 */ /* 0x0001e4000c10112e */
[----:B0-----:R-:W0:Y:S01]  /*20120*/  @!P5 LDC.64 R22, c[0x0][0x5c0] ;  /* 0x00017000ff16db82 */ /* 0x001e220000000a00 */
[----:B------:R-:W-:-:S02]  /*20130*/  @!P1 IADD3.X R77, R77, UR9, R30, P3, P6 ;  /* 0x000000094d4d9c10 */ /* 0x000fc40009fec41e */
[----:B0-----:R-:W-:-:S05]  /*20140*/  @!P5 IADD3 R22, P3, R72, R22, RZ ;  /* 0x000000164816d210 */ /* 0x001fca0007f7e0ff */
[----:B------:R-:W-:Y:S01]  /*20150*/  @!P5 IMAD.X R23, R74, 0x1, R23, P3 ;  /* 0x000000014a17d824 */ /* 0x000fe200018e0617 */
[----:B------:R-:W-:-:S06]  /*20160*/  PRMT R74, RZ, 0x7610, R74 ;  /* 0x00007610ff4a7816 */ /* 0x000fcc000000004a */
[----:B------:R-:W4:Y:S01]  /*20170*/  @!P5 LDG.E.U8 R74, desc[UR46][R10.64+0x59] ;  /* 0x0000592e0a4ad981 */ /* 0x000f22000c1e1100 */
[----:B------:R-:W-:-:S04]  /*20180*/  LOP3.LUT R3, R3, 0xffffefff, RZ, 0xc0, !PT ;  /* 0xffffefff03037812 */ /* 0x000fc800078ec0ff */
[----:B------:R-:W-:Y:S02]  /*20190*/  @P1 LOP3.LUT R3, R3, 0x1000, RZ, 0xfc, !PT ;  /* 0x0000100003031812 */ /* 0x000fe400078efcff */
[----:B------:R-:W-:-:S04]  /*201a0*/  ISETP.GE.AND P1, PT, R28, 0x109, PT ;  /* 0x000001091c00780c */ /* 0x000fc80003f26270 */
[----:B------:R-:W-:Y:S02]  /*201b0*/  ISETP.LT.OR P2, PT, R29, 0x5a, !P1 ;  /* 0x0000005a1d00780c */ /* 0x000fe40004f41670 */
[----:B------:R-:W-:Y:S01]  /*201c0*/  LOP3.LUT R3, R3, 0xfffbffff, RZ, 0xc0, !PT ;  /* 0xfffbffff03037812 */ /* 0x000fe200078ec0ff */
[----:B------:R-:W-:-:S06]  /*201d0*/  IMAD.U32 R75, RZ, RZ, UR7 ;  /* 0x00000007ff4b7e24 */ /* 0x000fcc000f8e00ff */
[----:B------:R-:W-:-:S04]  /*201e0*/  @P1 LOP3.LUT R3, R3, 0x40000, RZ, 0xfc, !PT ;  /* 0x0004000003031812 */ /* 0x000fc800078efcff */
[----:B------:R-:W-:-:S04]  /*201f0*/  @!P2 IADD3 R72, P1, P6, R85, UR10, R24 ;  /* 0x0000000a5548ac10 */ /* 0x000fc8000fe3e018 */
[----:B------:R-:W-:Y:S02]  /*20200*/  @!P2 IADD3.X R75, R75, UR9, R30, P1, P6 ;  /* 0x000000094b4bac10 */ /* 0x000fe40008fec41e */
[----:B------:R-:W-:Y:S02]  /*20210*/  ISETP.LT.OR P1, PT, R29, 0x61, !P0 ;  /* 0x000000611d00780c */ /* 0x000fe40004721670 */
        /* <DEDUP_REMOVED lines=10> */
[----:B0-----:R-:W-:Y:S02]  /*202c0*/  IMAD.U32 R23, RZ, RZ, UR8 ;  /* 0x00000008ff177e24 */ /* 0x001fe4000f8e00ff */
[----:B------:R-:W-:-:S03]  /*202d0*/  IMAD.U32 R22, RZ, RZ, UR7 ;  /* 0x00000007ff167e24 */ /* 0x000fc6000f8e00ff */
[----:B------:R-:W-:-:S04]  /*202e0*/  @!P1 IADD3 R165, P5, P6, R23, UR6, R24 ;  /* 0x0000000617a59c10 */ /* 0x000fc8000febe018 */
[----:B------:R-:W-:Y:S02]  /*202f0*/  @!P1 IADD3.X R167, R22, UR5, R30, P5, P6 ;  /* 0x0000000516a79c10 */ /* 0x000fe4000afec41e */
[----:B------:R-:W-:-:S06]  /*20300*/  PRMT R22, RZ, 0x7610, R22 ;  /* 0x00007610ff167816 */ /* 0x000fcc0000000016 */
[----:B------:R-:W4:Y:S01]  /*20310*/  @!P4 LDG.E.U8 R22, desc[UR46][R12.64+0x40] ;  /* 0x0000402e0c16c981 */ /* 0x000f22000c1e1100 */
[----:B------:R-:W-:Y:S02]  /*20320*/  @P2 LOP3.LUT R3, R3, 0x2000, RZ, 0xfc, !PT ;  /* 0x0000200003032812 */ /* 0x000fe400078efcff */
[----:B------:R-:W-:Y:S02]  /*20330*/  ISETP.LT.OR P2, PT, R29, 0x62, !P0 ;  /* 0x000000621d00780c */ /* 0x000fe40004741670 */
[C---:B------:R-:W-:Y:S02]  /*20340*/  LOP3.LUT P3, RZ, R0.reuse, 0x2000, RZ, 0xc0, !PT ;  /* 0x0000200000ff7812 */ /* 0x040fe4000786c0ff */
[----:B------:R-:W-:Y:S01]  /*20350*/  LOP3.LUT R0, R0, 0xffdfffff, RZ, 0xc0, !PT ;  /* 0xffdfffff00007812 */ /* 0x000fe200078ec0ff */
[----:B------:R-:W-:-:S03]  /*20360*/  IMAD.U32 R74, RZ, RZ, UR8 ;  /* 0x00000008ff4a7e24 */ /* 0x000fc6000f8e00ff */
[----:B------:R-:W-:Y:S01]  /*20370*/  @P1 LOP3.LUT R0, R0, 0x200000, RZ, 0xfc, !PT ;  /* 0x0020000000001812 */ /* 0x000fe200078efcff */
[----:B------:R-:W-:-:S03]  /*20380*/  IMAD.U32 R23, RZ, RZ, UR7 ;  /* 0x00000007ff177e24 */ /* 0x000fc6000f8e00ff */
[C---:B------:R-:W-:Y:S02]  /*20390*/  LOP3.LUT P1, RZ, R0.reuse, 0x8, RZ, 0xc0, !PT ;  /* 0x0000000800ff7812 */ /* 0x040fe4000782c0ff */
[----:B------:R-:W-:Y:S02]  /*203a0*/  LOP3.LUT R0, R0, 0xfff7ffff, RZ, 0xc0, !PT ;  /* 0xfff7ffff00007812 */ /* 0x000fe400078ec0ff */
[----:B------:R-:W-:Y:S02]  /*203b0*/  @!P2 IADD3 R168, P5, P6, R74, UR6, R24 ;  /* 0x000000064aa8ac10 */ /* 0x000fe4000febe018 */
[----:B------:R-:W-:Y:S02]  /*203c0*/  @P2 LOP3.LUT R0, R0, 0x80000, RZ, 0xfc, !PT ;  /* 0x0008000000002812 */ /* 0x000fe400078efcff */
        /* <DEDUP_REMOVED lines=9> */
[----:B------:R-:W-:Y:S01]  /*20460*/  PRMT R74, RZ, 0x7610, R74 ;  /* 0x00007610ff4a7816 */ /* 0x000fe2000000004a */
[----:B------:R-:W3:Y:S03]  /*20470*/  LDL.LU R163, [R1+0x3ec] ;  /* 0x0003ec0001a37983 */ /* 0x000ee60000300800 */
[----:B------:R-:W-:-:S05]  /*20480*/  F2FP.SATFINITE.E4M3.F32.PACK_AB_MERGE_C R22, RZ, R22, RZ ;  /* 0x00000016ff16723e */ /* 0x000fca00048070ff */
[----:B------:R0:W-:Y:S02]  /*20490*/  @!P4 STG.E.U8 desc[UR46][R94.64+0x40], R22 ;  /* 0x000040165e00c986 */ /* 0x0001e4000c10112e */
[----:B0-----:R-:W-:-:S05]  /*204a0*/  IMAD.U32 R22, RZ, RZ, UR7 ;  /* 0x00000007ff167e24 */ /* 0x001fca000f8e00ff */
[----:B------:R-:W-:Y:S02]  /*204b0*/  @!P2 IADD3.X R176, R22, UR5, R30, P5, P6 ;  /* 0x0000000516b0ac10 */ /* 0x000fe4000afec41e */
[----:B------:R-:W-:-:S06]  /*204c0*/  PRMT R22, RZ, 0x7610, R22 ;  /* 0x00007610ff167816 */ /* 0x000fcc0000000016 */
[----:B------:R-:W4:Y:S02]  /*204d0*/  @!P3 LDG.E.U8 R22, desc[UR46][R12.64+0x41] ;  /* 0x0000412e0c16b981 */ /* 0x000f24000c1e1100 */
        /* <DEDUP_REMOVED lines=8> */
[----:B------:R0:W-:Y:S04]  /*20560*/  @!P3 STG.E.U8 desc[UR46][R96.64+0x41], R22 ;  /* 0x000041166000b986 */ /* 0x0001e8000c10112e */
[----:B------:R-:W4:Y:S01]  /*20570*/  @!P1 LDG.E.U8 R74, desc[UR46][R14.64+0x40] ;  /* 0x0000402e0e4a9981 */ /* 0x000f22000c1e1100 */
[----:B------:R-:W-:Y:S02]  /*20580*/  @P2 LOP3.LUT R0, R0, 0x20000, RZ, 0xfc, !PT ;  /* 0x0002000000002812 */ /* 0x000fe400078efcff */
[----:B------:R-:W-:Y:S01]  /*20590*/  ISETP.LT.OR P2, PT, R29, 0x6a, !P0 ;  /* 0x0000006a1d00780c */ /* 0x000fe20004741670 */
[----:B0-----:R-:W-:-:S12]  /*205a0*/  IMAD.U32 R22, RZ, RZ, UR7 ;  /* 0x00000007ff167e24 */ /* 0x001fd8000f8e00ff */
[----:B------:R-:W-:-:S04]  /*205b0*/  @!P2 IADD3 R173, P5, P6, R23, UR6, R24 ;  /* 0x0000000617adac10 */ /* 0x000fc8000febe018 */
[----:B------:R-:W-:Y:S02]  /*205c0*/  @!P2 IADD3.X R174, R22, UR5, R30, P5, P6 ;  /* 0x0000000516aeac10 */ /* 0x000fe4000afec41e */
[----:B------:R-:W0:Y:S01]  /*205d0*/  @!P1 LDC.64 R22, c[0x0][0x5c0] ;  /* 0x00017000ff169b82 */ /* 0x000e220000000a00 */
[C---:B------:R-:W-:Y:S02]  /*205e0*/  LOP3.LUT P4, RZ, R0.reuse, 0x2, RZ, 0xc0, !PT ;  /* 0x0000000200ff7812 */ /* 0x040fe4000788c0ff */
[----:B------:R-:W-:-:S04]  /*205f0*/  LOP3.LUT R0, R0, 0xfffeffff, RZ, 0xc0, !PT ;  /* 0xfffeffff00007812 */ /* 0x000fc800078ec0ff */
[----:B------:R-:W-:Y:S02]  /*20600*/  @P2 LOP3.LUT R0, R0, 0x10000, RZ, 0xfc, !PT ;  /* 0x0001000000002812 */ /* 0x000fe400078efcff */
[----:B------:R-:W-:Y:S02]  /*20610*/  ISETP.LT.OR P2, PT, R29, 0x71, !P0 ;  /* 0x000000711d00780c */ /* 0x000fe40004741670 */
[----:B0-----:R-:W-:-:S05]  /*20620*/  @!P1 IADD3 R22, P5, R80, R22, RZ ;  /* 0x0000001650169210 */ /* 0x001fca0007fbe0ff */
[----:B------:R-:W-:Y:S02]  /*20630*/  @!P1 IMAD.X R23, R82, 0x1, R23, P5 ;  /* 0x0000000152179824 */ /* 0x000fe400028e0617 */
[----:B------:R-:W-:Y:S02]  /*20640*/  IMAD.U32 R82, RZ, RZ, UR8 ;  /* 0x00000008ff527e24 */ /* 0x000fe4000f8e00ff */
[----:B------:R-:W-:-:S03]  /*20650*/  IMAD.U32 R80, RZ, RZ, UR7 ;  /* 0x00000007ff507e24 */ /* 0x000fc6000f8e00ff */
[----:B------:R-:W-:-:S04]  /*20660*/  @!P2 IADD3 R180, P5, P6, R82, UR6, R24 ;  /* 0x0000000652b4ac10 */ /* 0x000fc8000febe018 */
[----:B------:R-:W-:Y:S01]  /*20670*/  @!P2 IADD3.X R181, R80, UR5, R30, P5, P6 ;  /* 0x0000000550b5ac10 */ /* 0x000fe2000afec41e */
[----:B------:R-:W-:Y:S01]  /*20680*/  IMAD.U32 R80, RZ, RZ, UR8 ;  /* 0x00000008ff507e24 */ /* 0x000fe2000f8e00ff */
        /* <DEDUP_REMOVED lines=9> */
[----:B------:R-:W-:Y:S01]  /*20720*/  ISETP.LT.OR P1, PT, R29, 0x72, !P0 ;  /* 0x000000721d00780c */ /* 0x000fe20004721670 */
[----:B0-----:R-:W-:Y:S01]  /*20730*/  IMAD.U32 R74, RZ, RZ, UR7 ;  /* 0x00000007ff4a7e24 */ /* 0x001fe2000f8e00ff */
[----:B------:R-:W0:Y:S11]  /*20740*/  @!P4 LDC.64 R22, c[0x0][0x5c0] ;  /* 0x00017000ff16cb82 */ /* 0x000e360000000a00 */
[----:B------:R-:W-:-:S04]  /*20750*/  @!P1 IADD3 R182, P5, P6, R80, UR6, R24 ;  /* 0x0000000650b69c10 */ /* 0x000fc8000febe018 */
[----:B------:R-:W-:Y:S02]  /*20760*/  @!P1 IADD3.X R183, R74, UR5, R30, P5, P6 ;  /* 0x000000054ab79c10 */ /* 0x000fe4000afec41e */
[----:B------:R-:W-:-:S06]  /*20770*/  PRMT R74, RZ, 0x7610, R74 ;  /* 0x00007610ff4a7816 */ /* 0x000fcc000000004a */
[----:B------:R-:W4:Y:S01]  /*20780*/  @!P4 LDG.E.U8 R74, desc[UR46][R14.64+0x41] ;  /* 0x0000412e0e4ac981 */ /* 0x000f22000c1e1100 */
[----:B------:R-:W-:Y:S02]  /*20790*/  @P2 LOP3.LUT R0, R0, 0x4000, RZ, 0xfc, !PT ;  /* 0x0000400000002812 */ /* 0x000fe400078efcff */
[----:B0-----:R-:W-:-:S05]  /*207a0*/  @!P4 IADD3 R22, P2, R83, R22, RZ ;  /* 0x000000165316c210 */ /* 0x001fca0007f5e0ff */
[----:B------:R-:W-:Y:S01]  /*207b0*/  @!P4 IMAD.X R23, R84, 0x1, R23, P2 ;  /* 0x000000015417c824 */ /* 0x000fe200010e0617 */
        /* <DEDUP_REMOVED lines=8> */
[----:B------:R-:W-:Y:S01]  /*20840*/  F2FP.SATFINITE.E4M3.F32.PACK_AB_MERGE_C R74, RZ, R74, RZ ;  /* 0x0000004aff4a723e */ /* 0x000fe200048070ff */
[----:B------:R-:W4:Y:S04]  /*20850*/  LDL.LU R164, [R1+0x3fc] ;  /* 0x0003fc0001a47983 */ /* 0x000f280000300800 */
[----:B------:R0:W-:Y:S01]  /*20860*/  @!P4 STG.E.U8 desc[UR46][R22.64+0x41], R74 ;  /* 0x0000414a1600c986 */ /* 0x0001e2000c10112e */
[----:B------:R-:W-:-:S02]  /*20870*/  ISETP.LT.OR P4, PT, R29, 0x79, !P0 ;  /* 0x000000791d00780c */ /* 0x000fc40004781670 */
[----:B------:R-:W-:Y:S01]  /*20880*/  @P1 LOP3.LUT R0, R0, 0x2000, RZ, 0xfc, !PT ;  /* 0x0000200000001812 */ /* 0x000fe200078efcff */
[----:B------:R-:W4:Y:S01]  /*20890*/  LDL.LU R166, [R1+0x400] ;  /* 0x0004000001a67983 */ /* 0x000f220000300800 */
[----:B0-----:R-:W-:Y:S02]  /*208a0*/  IMAD.U32 R23, RZ, RZ, UR8 ;  /* 0x00000008ff177e24 */ /* 0x001fe4000f8e00ff */
[----:B------:R-:W-:-:S07]  /*208b0*/  IMAD.U32 R22, RZ, RZ, UR7 ;  /* 0x00000007ff167e24 */ /* 0x000fce000f8e00ff */
[----:B------:R-:W-:-:S04]  /*208c0*/  @!P4 IADD3 R184, P5, P6, R23, UR6, R24 ;  /* 0x0000000617b8cc10 */ /* 0x000fc8000febe018 */
[----:B------:R-:W-:Y:S02]  /*208d0*/  @!P4 IADD3.X R185, R22, UR5, R30, P5, P6 ;  /* 0x0000000516b9cc10 */ /* 0x000fe4000afec41e */
[----:B------:R-:W-:-:S06]  /*208e0*/  PRMT R22, RZ, 0x7610, R22 ;  /* 0x00007610ff167816 */ /* 0x000fcc0000000016 */
[----:B------:R-:W3:Y:S01]  /*208f0*/  @!P3 LDG.E.U8 R22, desc[UR46][R12.64+0x48] ;  /* 0x0000482e0c16b981 */ /* 0x000ee2000c1e1100 */
[----:B------:R-:W-:-:S04]  /*20900*/  LOP3.LUT R0, R0, 0xffffefff, RZ, 0xc0, !PT ;  /* 0xffffefff00007812 */ /* 0x000fc800078ec0ff */
[----:B------:R-:W-:Y:S02]  /*20910*/  @P4 LOP3.LUT R0, R0, 0x1000, RZ, 0xfc, !PT ;  /* 0x0000100000004812 */ /* 0x000fe400078efcff */
[----:B------:R-:W-:Y:S01]  /*20920*/  ISETP.LT.OR P4, PT, R29, 0x7a, !P0 ;  /* 0x0000007a1d00780c */ /* 0x000fe20004781670 */
[----:B------:R-:W-:Y:S01]  /*20930*/  IMAD.U32 R74, RZ, RZ, UR8 ;  /* 0x00000008ff4a7e24 */ /* 0x000fe2000f8e00ff */
[----:B------:R-:W-:Y:S01]  /*20940*/  LOP3.LUT R0, R0, 0xfffffbff, RZ, 0xc0, !PT ;  /* 0xfffffbff00007812 */ /* 0x000fe200078ec0ff */
[----:B------:R-:W-:Y:S01]  /*20950*/  IMAD.U32 R23, RZ, RZ, UR7 ;  /* 0x00000007ff177e24 */ /* 0x000fe2000f8e00ff */
[----:B------:R-:W-:-:S09]  /*20960*/  LOP3.LUT P1, RZ, R3, 0x40000, RZ, 0xc0, !PT ;  /* 0x0004000003ff7812 */ /* 0x000fd2000782c0ff */
[----:B------:R-:W-:Y:S02]  /*20970*/  @!P4 IADD3 R172, P5, P6, R74, UR6, R24 ;  /* 0x000000064aaccc10 */ /* 0x000fe4000febe018 */
[----:B------:R-:W-:Y:S02]  /*20980*/  @P4 LOP3.LUT R0, R0, 0x400, RZ, 0xfc, !PT ;  /* 0x0000040000004812 */ /* 0x000fe400078efcff */
[----:B------:R-:W-:Y:S02]  /*20990*/  @!P4 IADD3.X R178, R23, UR5, R30, P5, P6 ;  /* 0x0000000517b2cc10 */ /* 0x000fe4000afec41e */
[C---:B------:R-:W-:Y:S02]  /*209a0*/  LOP3.LUT P4, RZ, R3.reuse, 0x20000, RZ, 0xc0, !PT ;  /* 0x0002000003ff7812 */ /* 0x040fe4000788c0ff */
[----:B------:R-:W-:-:S04]  /*209b0*/  LOP3.LUT R3, R3, 0xfffeffff, RZ, 0xc0, !PT ;  /* 0xfffeffff03037812 */ /* 0x000fc800078ec0ff */
[----:B------:R-:W-:Y:S02]  /*209c0*/  @P0 LOP3.LUT R3, R3, 0x10000, RZ, 0xfc, !PT ;  /* 0x0001000003030812 */ /* 0x000fe400078efcff */
[----:B------:R-:W-:Y:S01]  /*209d0*/  ISETP.LT.OR P0, PT, R29, 0x61, !P1 ;  /* 0x000000611d00780c */ /* 0x000fe20004f01670 */
[----:B------:R-:W-:Y:S01]  /*209e0*/  IMAD.U32 R23, RZ, RZ, UR8 ;  /* 0x00000008ff177e24 */ /* 0x000fe2000f8e00ff */
[----:B------:R-:W-:-:S11]  /*209f0*/  LOP3.LUT P2, RZ, R2, 0x2000, RZ, 0xc0, !PT ;  /* 0x0000200002ff7812 */ /* 0x000fd6000784c0ff */
        /* <DEDUP_REMOVED lines=8> */
[----:B0-----:R-:W-:-:S05]  /*20a80*/  IMAD.U32 R22, RZ, RZ, UR7 ;  /* 0x00000007ff167e24 */ /* 0x001fca000f8e00ff */
[----:B------:R-:W-:Y:S02]  /*20a90*/  @!P0 IADD3.X R171, R22, UR9, R30, P5, P6 ;  /* 0x0000000916ab8c10 */ /* 0x000fe4000afec41e */
[----:B------:R-:W-:-:S06]  /*20aa0*/  PRMT R22, RZ, 0x7610, R22 ;  /* 0x00007610ff167816 */ /* 0x000fcc0000000016 */
[----:B------:R-:W3:Y:S01]  /*20ab0*/  @!P2 LDG.E.U8 R22, desc[UR46][R12.64+0x49] ;  /* 0x0000492e0c16a981 */ /* 0x000ee2000c1e1100 */
[----:B------:R-:W-:-:S04]  /*20ac0*/  LOP3.LUT R0, R0, 0xfffffdff, RZ, 0xc0, !PT ;  /* 0xfffffdff00007812 */ /* 0x000fc800078ec0ff */
[----:B------:R-:W-:Y:S02]  /*20ad0*/  @P0 LOP3.LUT R0, R0, 0x200, RZ, 0xfc, !PT ;  /* 0x0000020000000812 */ /* 0x000fe400078efcff */
[----:B------:R-:W-:Y:S01]  /*20ae0*/  ISETP.LT.OR P0, PT, R29, 0x62, !P1 ;  /* 0x000000621d00780c */ /* 0x000fe20004f01670 */
[----:B------:R-:W-:Y:S01]  /*20af0*/  IMAD.U32 R23, RZ, RZ, UR7 ;  /* 0x00000007ff177e24 */ /* 0x000fe2000f8e00ff */
[----:B---3--:R-:W-:-:S04]  /*20b00*/  LOP3.LUT R22, R22, 0xff, RZ, 0xc0, !PT ;  /* 0x000000ff16167812 */ /* 0x008fc800078ec0ff */
[----:B------:R-:W-:-:S05]  /*20b10*/  F2FP.F16.E4M3.UNPACK_B R22, R22 ;  /* 0x00000016ff16723e */ /* 0x000fca00020006ff */
[----:B------:R-:W-:-:S05]  /*20b20*/  HADD2.F32 R22, -RZ, R22.H0_H0 ;  /* 0x20000016ff167230 */ /* 0x000fca0000004100 */
[----:B------:R-:W-:-:S04]  /*20b30*/  FMUL R22, R22, UR42 ;  /* 0x0000002a16167c20 */ /* 0x000fc80008400000 */
[----:B--2---:R-:W-:-:S05]  /*20b40*/  FFMA R22, R162, UR43, R22 ;  /* 0x0000002ba2167c23 */ /* 0x004fca0008000016 */
[----:B------:R-:W-:-:S05]  /*20b50*/  F2FP.SATFINITE.E4M3.F32.PACK_AB_MERGE_C R22, RZ, R22, RZ ;  /* 0x00000016ff16723e */ /* 0x000fca00048070ff */
[----:B------:R0:W-:Y:S02]  /*20b60*/  @!P2 STG.E.U8 desc[UR46][R98.64+0x49], R22 ;  /* 0x000049166200a986 */ /* 0x0001e4000c10112e */
[----:B0-----:R-:W-:-:S05]  /*20b70*/  IMAD.U32 R22, RZ, RZ, UR8 ;  /* 0x00000008ff167e24 */ /* 0x001fca000f8e00ff */
[----:B------:R-:W-:-:S04]  /*20b80*/  @!P0 IADD3 R162, P5, P6, R22, UR10, R24 ;  /* 0x0000000a16a28c10 */ /* 0x000fc8000febe018 */
[----:B------:R-:W-:Y:S02]  /*20b90*/  @!P0 IADD3.X R163, R23, UR9, R30, P5, P6 ;  /* 0x0000000917a38c10 */ /* 0x000fe4000afec41e */
[----:B------:R-:W0:Y:S02]  /*20ba0*/  @!P4 LDC.64 R22, c[0x0][0x5c0] ;  /* 0x00017000ff16cb82 */ /* 0x000e240000000a00 */
[----:B0-----:R-:W-:Y:S02]  /*20bb0*/  @!P4 IADD3 R22, P5, R21, R22, RZ ;  /* 0x000000161516c210 */ /* 0x001fe40007fbe0ff */
[----:B------:R-:W-:-:S06]  /*20bc0*/  PRMT R21, RZ, 0x7610, R21 ;  /* 0x00007610ff157816 */ /* 0x000fcc0000000015 */
[----:B------:R-:W2:Y:S01]  /*20bd0*/  @!P4 LDG.E.U8 R21, desc[UR46][R14.64+0x48] ;  /* 0x0000482e0e15c981 */ /* 0x000ea2000c1e1100 */
[----:B------:R-:W-:Y:S01]  /*20be0*/  LOP3.LUT P3, RZ, R0, 0x10, RZ, 0xc0, !PT ;  /* 0x0000001000ff7812 */ /* 0x000fe2000786c0ff */
[----:B------:R-:W-:Y:S01]  /*20bf0*/  @!P4 IMAD.X R23, R31, 0x1, R23, P5 ;  /* 0x000000011f17c824 */ /* 0x000fe200028e0617 */
        /* <DEDUP_REMOVED lines=9> */
[----:B0-----:R-:W-:Y:S01]  /*20c90*/  PRMT R21, RZ, 0x7610, R21 ;  /* 0x00007610ff157816 */ /* 0x001fe20000000015 */
[----:B------:R-:W0:Y:S05]  /*20ca0*/  @!P3 LDC.64 R22, c[0x0][0x5c0] ;  /* 0x00017000ff16bb82 */ /* 0x000e2a0000000a00 */
[----:B------:R-:W3:Y:S01]  /*20cb0*/  @!P3 LDG.E.U8 R21, desc[UR46][R14.64+0x49] ;  /* 0x0000492e0e15b981 */ /* 0x000ee2000c1e1100 */
[----:B0-----:R-:W-:-:S05]  /*20cc0*/  @!P3 IADD3 R22, P4, R32, R22, RZ ;  /* 0x000000162016b210 */ /* 0x001fca0007f9e0ff */
[----:B------:R-:W-:Y:S01]  /*20cd0*/  @!P3 IMAD.X R23, R33, 0x1, R23, P4 ;  /* 0x000000012117b824 */ /* 0x000fe200020e0617 */
[----:B---3--:R-:W-:-:S04]  /*20ce0*/  LOP3.LUT R21, R21, 0xff, RZ, 0xc0, !PT ;  /* 0x000000ff15157812 */ /* 0x008fc800078ec0ff */
[----:B------:R-:W-:-:S05]  /*20cf0*/  F2FP.F16.E4M3.UNPACK_B R21, R21 ;  /* 0x00000015ff15723e */ /* 0x000fca00020006ff */
[----:B------:R-:W-:-:S05]  /*20d00*/  HADD2.F32 R21, -RZ, R21.H0_H0 ;  /* 0x20000015ff157230 */ /* 0x000fca0000004100 */
[----:B------:R-:W-:-:S04]  /*20d10*/  FMUL R21, R21, UR42 ;  /* 0x0000002a15157c20 */ /* 0x000fc80008400000 */
[----:B------:R-:W-:Y:S01]  /*20d20*/  FFMA R21, R166, UR43, R21 ;  /* 0x0000002ba6157c23 */ /* 0x000fe20008000015 */
[----:B------:R-:W-:Y:S01]  /*20d30*/  LOP3.LUT R0, R0, 0xfffffeff, RZ, 0xc0, !PT ;  /* 0xfffffeff00007812 */ /* 0x000fe200078ec0ff */
[----:B------:R-:W-:Y:S01]  /*20d40*/  IMAD.U32 R83, RZ, RZ, UR8 ;  /* 0x00000008ff537e24 */ /* 0x000fe2000f8e00ff */
[----:B------:R-:W3:Y:S02]  /*20d50*/  LDL.LU R166, [R1+0x408] ;  /* 0x0004080001a67983 */ /* 0x000ee40000300800 */
[----:B------:R-:W-:-:S05]  /*20d60*/  F2FP.SATFINITE.E4M3.F32.PACK_AB_MERGE_C R21, RZ, R21, RZ ;  /* 0x00000015ff15723e */ /* 0x000fca00048070ff */
[----:B------:R0:W-:Y:S02]  /*20d70*/  @!P3 STG.E.U8 desc[UR46][R22.64+0x49], R21 ;  /* 0x000049151600b986 */ /* 0x0001e4000c10112e */
[----:B0-----:R-:W-:-:S06]  /*20d80*/  PRMT R21, RZ, 0x7610, R21 ;  /* 0x00007610ff157816 */ /* 0x001fcc0000000015 */
[----:B------:R-:W4:Y:S01]  /*20d90*/  @!P2 LDG.E.U8 R21, desc[UR46][R12.64+0x50] ;  /* 0x0000502e0c15a981 */ /* 0x000f22000c1e1100 */
[----:B------:R-:W-:Y:S02]  /*20da0*/  @P0 LOP3.LUT R0, R0, 0x100, RZ, 0xfc, !PT ;  /* 0x0000010000000812 */ /* 0x000fe400078efcff */
[C---:B------:R-:W-:Y:S02]  /*20db0*/  ISETP.LT.OR P0, PT, R29.reuse, 0x69, !P1 ;  /* 0x000000691d00780c */ /* 0x040fe40004f01670 */
[----:B------:R-:W-:Y:S02]  /*20dc0*/  ISETP.LT.OR P1, PT, R29, 0x6a, !P1 ;  /* 0x0000006a1d00780c */ /* 0x000fe40004f21670 */
[----:B------:R-:W-:Y:S01]  /*20dd0*/  LOP3.LUT R0, R0, 0xffffff7f, RZ, 0xc0, !PT ;  /* 0xffffff7f00007812 */ /* 0x000fe200078ec0ff */
[----:B------:R-:W-:Y:S02]  /*20de0*/  IMAD.U32 R91, RZ, RZ, UR7 ;  /* 0x00000007ff5b7e24 */ /* 0x000fe4000f8e00ff */
[----:B------:R-:W-:-:S06]  /*20df0*/  IMAD.U32 R90, RZ, RZ, UR7 ;  /* 0x00000007ff5a7e24 */ /* 0x000fcc000f8e00ff */
[----:B------:R-:W-:Y:S02]  /*20e00*/  @!P0 IADD3 R83, P5, P6, R83, UR10, R24 ;  /* 0x0000000a53538c10 */ /* 0x000fe4000febe018 */
[----:B------:R-:W-:Y:S02]  /*20e10*/  @P0 LOP3.LUT R0, R0, 0x80, RZ, 0xfc, !PT ;  /* 0x0000008000000812 */ /* 0x000fe400078efcff */
[----:B------:R-:W-:Y:S02]  /*20e20*/  @!P0 IADD3.X R91, R91, UR9, R30, P5, P6 ;  /* 0x000000095b5b8c10 */ /* 0x000fe4000afec41e */
[----:B------:R-:W-:Y:S02]  /*20e30*/  LOP3.LUT R0, R0, 0xffffffbf, RZ, 0xc0, !PT ;  /* 0xffffffbf00007812 */ /* 0x000fe400078ec0ff */
[----:B------:R-:W-:Y:S02]  /*20e40*/  @!P1 IADD3 R82, P5, P6, R82, UR10, R24 ;  /* 0x0000000a52529c10 */ /* 0x000fe4000febe018 */
[----:B------:R-:W-:-:S02]  /*20e50*/  @P1 LOP3.LUT R0, R0, 0x40, RZ, 0xfc, !PT ;  /* 0x0000004000001812 */ /* 0x000fc400078efcff */
[----:B------:R-:W-:Y:S02]  /*20e60*/  @!P1 IADD3.X R90, R90, UR9, R30, P5, P6 ;  /* 0x000000095a5a9c10 */ /* 0x000fe4000afec41e */
[----:B------:R-:W-:Y:S02]  /*20e70*/  LOP3.LUT P1, RZ, R2, 0x8000000, RZ, 0xc0, !PT ;  /* 0x0800000002ff7812 */ /* 0x000fe4000782c0ff */
[----:B----4-:R-:W-:-:S04]  /*20e80*/  LOP3.LUT R21, R21, 0xff, RZ, 0xc0, !PT ;  /* 0x000000ff15157812 */ /* 0x010fc800078ec0ff */
[----:B------:R-:W-:-:S05]  /*20e90*/  F2FP.F16.E4M3.UNPACK_B R21, R21 ;  /* 0x00000015ff15723e */ /* 0x000fca00020006ff */
[----:B------:R-:W-:-:S05]  /*20ea0*/  HADD2.F32 R21, -RZ, R21.H0_H0 ;  /* 0x20000015ff157230 */ /* 0x000fca0000004100 */
[----:B------:R-:W-:-:S04]  /*20eb0*/  FMUL R21, R21, UR42 ;  /* 0x0000002a15157c20 */ /* 0x000fc80008400000 */
[----:B--2---:R-:W-:Y:S01]  /*20ec0*/  FFMA R21, R164, UR43, R21 ;  /* 0x0000002ba4157c23 */ /* 0x004fe20008000015 */
[----:B------:R-:W-:Y:S01]  /*20ed0*/  ISETP.GE.AND P6, PT, R28, 0x109, PT ;  /* 0x000001091c00780c */ /* 0x000fe20003fc6270 */
[----:B------:R-:W-:Y:S01]  /*20ee0*/  IMAD.U32 R84, RZ, RZ, UR7 ;  /* 0x00000007ff547e24 */ /* 0x000fe2000f8e00ff */
[----:B------:R-:W-:Y:S01]  /*20ef0*/  LOP3.LUT R0, R0, 0xffffffef, RZ, 0xc0, !PT ;  /* 0xffffffef00007812 */ /* 0x000fe200078ec0ff */
[----:B------:R-:W-:Y:S01]  /*20f00*/  IMAD.U32 R92, RZ, RZ, UR7 ;  /* 0x00000007ff5c7e24 */ /* 0x000fe2000f8e00ff */
[----:B------:R-:W-:Y:S01]  /*20f10*/  F2FP.SATFINITE.E4M3.F32.PACK_AB_MERGE_C R21, RZ, R21, RZ ;  /* 0x00000015ff15723e */ /* 0x000fe200048070ff */
[----:B------:R-:W2:Y:S04]  /*20f20*/  LDL.LU R164, [R1+0x40c] ;  /* 0x00040c0001a47983 */ /* 0x000ea80000300800 */
[----:B------:R0:W-:Y:S02]  /*20f30*/  @!P2 STG.E.U8 desc[UR46][R102.64+0x50], R21 ;  /* 0x000050156600a986 */ /* 0x0001e4000c10112e */
[----:B0-----:R-:W-:-:S06]  /*20f40*/  PRMT R21, RZ, 0x7610, R21 ;  /* 0x00007610ff157816 */ /* 0x001fcc0000000015 */
[----:B------:R-:W4:Y:S01]  /*20f50*/  @!P1 LDG.E.U8 R21, desc[UR46][R12.64+0x51] ;  /* 0x0000512e0c159981 */ /* 0x000f22000c1e1100 */
[----:B------:R-:W-:-:S13]  /*20f60*/  ISETP.LT.OR P3, PT, R29, 0x71, !P6 ;  /* 0x000000711d00780c */ /* 0x000fda0007761670 */
[----:B------:R-:W-:Y:S02]  /*20f70*/  @!P3 IADD3 R80, P4, P5, R80, UR10, R24 ;  /* 0x0000000a5050bc10 */ /* 0x000fe4000fd9e018 */
[----:B------:R-:W-:Y:S02]  /*20f80*/  @P3 LOP3.LUT R0, R0, 0x10, RZ, 0xfc, !PT ;  /* 0x0000001000003812 */ /* 0x000fe400078efcff */
[----:B------:R-:W-:Y:S02]  /*20f90*/  @!P3 IADD3.X R84, R84, UR9, R30, P4, P5 ;  /* 0x000000095454bc10 */ /* 0x000fe4000a7ea41e */
[----:B------:R-:W-:Y:S02]  /*20fa0*/  ISETP.LT.OR P3, PT, R29, 0x72, !P6 ;  /* 0x000000721d00780c */ /* 0x000fe40007761670 */
[----:B------:R-:W-:-:S11]  /*20fb0*/  LOP3.LUT R0, R0, 0xfffffffb, RZ, 0xc0, !PT ;  /* 0xfffffffb00007812 */ /* 0x000fd600078ec0ff */
[----:B------:R-:W-:Y:S02]  /*20fc0*/  @!P3 IADD3 R85, P4, P5, R85, UR10, R24 ;  /* 0x0000000a5555bc10 */ /* 0x000fe4000fd9e018 */
[----:B------:R-:W-:Y:S02]  /*20fd0*/  @P3 LOP3.LUT R0, R0, 0x4, RZ, 0xfc, !PT ;  /* 0x0000000400003812 */ /* 0x000fe400078efcff */
[----:B------:R-:W-:Y:S02]  /*20fe0*/  @!P3 IADD3.X R92, R92, UR9, R30, P4, P5 ;  /* 0x000000095c5cbc10 */ /* 0x000fe4000a7ea41e */
[----:B------:R-:W-:Y:S02]  /*20ff0*/  LOP3.LUT P3, RZ, R3, 0x8000, RZ, 0xc0, !PT ;  /* 0x0000800003ff7812 */ /* 0x000fe4000786c0ff */
[----:B----4-:R-:W-:Y:S01]  /*21000*/  LOP3.LUT R21, R21, 0xff, RZ, 0xc0, !PT ;  /* 0x000000ff15157812 */ /* 0x010fe200078ec0ff */
[----:B------:R-:W-:Y:S01]  /*21010*/  IMAD.U32 R95, RZ, RZ, UR8 ;  /* 0x00000008ff5f7e24 */ /* 0x000fe2000f8e00ff */
[----:B------:R-:W-:Y:S01]  /*21020*/  ISETP.LT.OR P2, PT, R29, 0x79, !P6 ;  /* 0x000000791d00780c */ /* 0x000fe20007741670 */
[----:B------:R-:W-:Y:S01]  /*21030*/  IMAD.U32 R97, RZ, RZ, UR7 ;  /* 0x00000007ff617e24 */ /* 0x000fe2000f8e00ff */
[----:B------:R-:W-:-:S07]  /*21040*/  F2FP.F16.E4M3.UNPACK_B R21, R21 ;  /* 0x00000015ff15723e */ /* 0x000fce00020006ff */
[----:B------:R-:W0:Y:S01]  /*21050*/  @!P3 LDC.64 R22, c[0x0][0x5c0] ;  /* 0x00017000ff16bb82 */ /* 0x000e220000000a00 */
[----:B------:R-:W-:-:S05]  /*21060*/  HADD2.F32 R21, -RZ, R21.H0_H0 ;  /* 0x20000015ff157230 */ /* 0x000fca0000004100 */
[----:B------:R-:W-:-:S04]  /*21070*/  FMUL R21, R21, UR42 ;  /* 0x0000002a15157c20 */ /* 0x000fc80008400000 */
[----:B---3--:R-:W-:Y:S01]  /*21080*/  FFMA R21, R166, UR43, R21 ;  /* 0x0000002ba6157c23 */ /* 0x008fe20008000015 */
[----:B------:R-:W-:Y:S01]  /*21090*/  LOP3.LUT R0, R0, 0xfffffffd, RZ, 0xc0, !PT ;  /* 0xfffffffd00007812 */ /* 0x000fe200078ec0ff */
[----:B------:R-:W-:Y:S01]  /*210a0*/  IMAD.U32 R93, RZ, RZ, UR8 ;  /* 0x00000008ff5d7e24 */ /* 0x000fe2000f8e00ff */
[----:B------:R-:W-:Y:S01]  /*210b0*/  @!P2 IADD3 R95, P4, P5, R95, UR10, R24 ;  /* 0x0000000a5f5fac10 */ /* 0x000fe2000fd9e018 */
[----:B------:R-:W-:Y:S01]  /*210c0*/  IMAD.U32 R94, RZ, RZ, UR7 ;  /* 0x00000007ff5e7e24 */ /* 0x000fe2000f8e00ff */
[----:B------:R-:W-:Y:S01]  /*210d0*/  F2FP.SATFINITE.E4M3.F32.PACK_AB_MERGE_C R21, RZ, R21, RZ ;  /* 0x00000015ff15723e */ /* 0x000fe200048070ff */
[----:B------:R-:W-:Y:S01]  /*210e0*/  IMAD.U32 R32, RZ, RZ, UR8 ;  /* 0x00000008ff207e24 */ /* 0x000fe2000f8e00ff */
[----:B------:R-:W-:Y:S01]  /*210f0*/  LOP3.LUT P0, RZ, R3, 0x10000, RZ, 0xc0, !PT ;  /* 0x0001000003ff7812 */ /* 0x000fe2000780c0ff */
[----:B------:R-:W-:Y:S01]  /*21100*/  IMAD.U32 R31, RZ, RZ, UR7 ;  /* 0x00000007ff1f7e24 */ /* 0x000fe2000f8e00ff */
[----:B------:R-:W3:Y:S04]  /*21110*/  LDL.LU R166, [R1+0x410] ;  /* 0x0004100001a67983 */ /* 0x000ee80000300800 */
[----:B------:R1:W-:Y:S02]  /*21120*/  @!P1 STG.E.U8 desc[UR46][R104.64+0x51], R21 ;  /* 0x0000511568009986 */ /* 0x0003e4000c10112e */
[----:B-1----:R-:W-:-:S06]  /*21130*/  PRMT R21, RZ, 0x7610, R21 ;  /* 0x00007610ff157816 */ /* 0x002fcc0000000015 */
[----:B------:R-:W4:Y:S01]  /*21140*/  @!P3 LDG.E.U8 R21, desc[UR46][R14.64+0x50] ;  /* 0x0000502e0e15b981 */ /* 0x000f22000c1e1100 */
[----:B------:R-:W-:Y:S02]  /*21150*/  @P2 LOP3.LUT R0, R0, 0x2, RZ, 0xfc, !PT ;  /* 0x0000000200002812 */ /* 0x000fe400078efcff */
[----:B------:R-:W-:Y:S02]  /*21160*/  @!P2 IADD3.X R97, R97, UR9, R30, P4, P5 ;  /* 0x000000096161ac10 */ /* 0x000fe4000a7ea41e */
[----:B------:R-:W-:Y:S02]  /*21170*/  LOP3.LUT P2, RZ, R0, 0x20, RZ, 0xc0, !PT ;  /* 0x0000002000ff7812 */ /* 0x000fe4000784c0ff */
[----:B------:R-:W-:Y:S02]  /*21180*/  ISETP.LT.OR P1, PT, R29, 0x7a, !P6 ;  /* 0x0000007a1d00780c */ /* 0x000fe40007721670 */
[----:B------:R-:W-:-:S09]  /*21190*/  LOP3.LUT R3, R3, 0xffffbfff, RZ, 0xc0, !PT ;  /* 0xffffbfff03037812 */ /* 0x000fd200078ec0ff */
[----:B------:R-:W-:Y:S02]  /*211a0*/  @P2 LOP3.LUT R3, R3, 0x4000, RZ, 0xfc, !PT ;  /* 0x0000400003032812 */ /* 0x000fe400078efcff */
[----:B------:R-:W-:Y:S02]  /*211b0*/  ISETP.LT.OR P2, PT, R29, 0x81, !P0 ;  /* 0x000000811d00780c */ /* 0x000fe40004741670 */
[----:B------:R-:W-:Y:S02]  /*211c0*/  @!P1 IADD3 R93, P4, P5, R93, UR10, R24 ;  /* 0x0000000a5d5d9c10 */ /* 0x000fe4000fd9e018 */
[----:B------:R-:W-:Y:S02]  /*211d0*/  LOP3.LUT R0, R0, 0xfffffffe, RZ, 0xc0, !PT ;  /* 0xfffffffe00007812 */ /* 0x000fe400078ec0ff */
[----:B------:R-:W-:Y:S02]  /*211e0*/  @!P1 IADD3.X R94, R94, UR9, R30, P4, P5 ;  /* 0x000000095e5e9c10 */ /* 0x000fe4000a7ea41e */
[----:B0-----:R-:W-:-:S02]  /*211f0*/  @!P3 IADD3 R22, P4, R78, R22, RZ ;  /* 0x000000164e16b210 */ /* 0x001fc40007f9e0ff */
[----:B------:R-:W-:Y:S02]  /*21200*/  ISETP.LT.OR P0, PT, R29, 0x82, !P0 ;  /* 0x000000821d00780c */ /* 0x000fe40004701670 */
[----:B------:R-:W-:Y:S01]  /*21210*/  @P1 LOP3.LUT R0, R0, 0x1, RZ, 0xfc, !PT ;  /* 0x0000000100001812 */ /* 0x000fe200078efcff */
[----:B------:R-:W-:Y:S01]  /*21220*/  @!P3 IMAD.X R23, R81, 0x1, R23, P4 ;  /* 0x000000015117b824 */ /* 0x000fe200020e0617 */
[----:B------:R-:W-:Y:S02]  /*21230*/  @!P2 IADD3 R189, P4, P5, R32, UR6, R24 ;  /* 0x0000000620bdac10 */ /* 0x000fe4000fd9e018 */
[----:B------:R-:W-:Y:S02]  /*21240*/  LOP3.LUT R0, R0, 0xfdffffff, RZ, 0xc0, !PT ;  /* 0xfdffffff00007812 */ /* 0x000fe400078ec0ff */
[----:B------:R-:W-:Y:S01]  /*21250*/  @!P2 IADD3.X R188, R31, UR5, R30, P4, P5 ;  /* 0x000000051fbcac10 */ /* 0x000fe2000a7ea41e */
[----:B------:R-:W-:Y:S01]  /*21260*/  IMAD.U32 R31, RZ, RZ, UR8 ;  /* 0x00000008ff1f7e24 */ /* 0x000fe2000f8e00ff */
[----:B------:R-:W-:-:S02]  /*21270*/  @P2 LOP3.LUT R0, R0, 0x2000000, RZ, 0xfc, !PT ;  /* 0x0200000000002812 */ /* 0x000fc400078efcff */
[----:B------:R-:W-:Y:S02]  /*21280*/  LOP3.LUT P2, RZ, R3, 0x4000, RZ, 0xc0, !PT ;  /* 0x0000400003ff7812 */ /* 0x000fe4000784c0ff */
[----:B------:R-:W-:Y:S02]  /*21290*/  @!P0 IADD3 R187, P4, P5, R31, UR6, R24 ;  /* 0x000000061fbb8c10 */ /* 0x000fe4000fd9e018 */
[----:B----4-:R-:W-:-:S04]  /*212a0*/  LOP3.LUT R21, R21, 0xff, RZ, 0xc0, !PT ;  /* 0x000000ff15157812 */ /* 0x010fc800078ec0ff */
[----:B------:R-:W-:-:S05]  /*212b0*/  F2FP.F16.E4M3.UNPACK_B R21, R21 ;  /* 0x00000015ff15723e */ /* 0x000fca00020006ff */
[----:B------:R-:W-:-:S05]  /*212c0*/  HADD2.F32 R21, -RZ, R21.H0_H0 ;  /* 0x20000015ff157230 */ /* 0x000fca0000004100 */
[----:B------:R-:W-:-:S04]  /*212d0*/  FMUL R21, R21, UR42 ;  /* 0x0000002a15157c20 */ /* 0x000fc80008400000 */
[----:B--2---:R-:W-:Y:S01]  /*212e0*/  FFMA R21, R164, UR43, R21 ;  /* 0x0000002ba4157c23 */ /* 0x004fe20008000015 */
[----:B------:R-:W-:Y:S01]  /*212f0*/  LOP3.LUT P1, RZ, R20, 0x40, RZ, 0xc0, !PT ;  /* 0x0000004014ff7812 */ /* 0x000fe2000782c0ff */
[----:B------:R-:W2:Y:S03]  /*21300*/  LDL.LU R164, [R1+0x414] ;  /* 0x0004140001a47983 */ /* 0x000ea60000300800 */
[----:B------:R-:W-:Y:S01]  /*21310*/  F2FP.SATFINITE.E4M3.F32.PACK_AB_MERGE_C R21, RZ, R21, RZ ;  /* 0x00000015ff15723e */ /* 0x000fe200048070ff */
[----:B------:R-:W4:Y:S04]  /*21320*/  LDL.LU R224, [R1+0x418] ;  /* 0x0004180001e07983 */ /* 0x000f280000300800 */
[----:B------:R0:W-:Y:S01]  /*21330*/  @!P3 STG.E.U8 desc[UR46][R22.64+0x50], R21 ;  /* 0x000050151600b986 */ /* 0x0001e2000c10112e */
[----:B------:R-:W-:Y:S01]  /*21340*/  LOP3.LUT R0, R0, 0xfeffffff, RZ, 0xc0, !PT ;  /* 0xfeffffff00007812 */ /* 0x000fe200078ec0ff */
[----:B------:R-:W-:-:S02]  /*21350*/  IMAD.U32 R105, RZ, RZ, UR7 ;  /* 0x00000007ff697e24 */ /* 0x000fc4000f8e00ff */
[----:B------:R-:W4:Y:S01]  /*21360*/  LDL.LU R223, [R1+0x41c] ;  /* 0x00041c0001df7983 */ /* 0x000f220000300800 */
[----:B0-----:R-:W-:Y:S01]  /*21370*/  IMAD.U32 R21, RZ, RZ, UR7 ;  /* 0x00000007ff157e24 */ /* 0x001fe2000f8e00ff */
[----:B------:R-:W0:Y:S04]  /*21380*/  @!P2 LDC.64 R22, c[0x0][0x5c0] ;  /* 0x00017000ff16ab82 */ /* 0x000e280000000a00 */
[----:B------:R-:W-:Y:S02]  /*21390*/  @!P0 IADD3.X R186, R21, UR5, R30, P4, P5 ;  /* 0x0000000515ba8c10 */ /* 0x000fe4000a7ea41e */
[----:B------:R-:W-:-:S06]  /*213a0*/  PRMT R21, RZ, 0x7610, R21 ;  /* 0x00007610ff157816 */ /* 0x000fcc0000000015 */
[----:B------:R-:W3:Y:S01]  /*213b0*/  @!P2 LDG.E.U8 R21, desc[UR46][R14.64+0x51] ;  /* 0x0000512e0e15a981 */ /* 0x000ee2000c1e1100 */
[----:B------:R-:W-:Y:S02]  /*213c0*/  ISETP.GE.AND P5, PT, R28, 0x89, PT ;  /* 0x000000891c00780c */ /* 0x000fe40003fa6270 */
        /* <DEDUP_REMOVED lines=10> */
[----:B0-----:R-:W-:-:S12]  /*21470*/  IMAD.U32 R21, RZ, RZ, UR8 ;  /* 0x00000008ff157e24 */ /* 0x001fd8000f8e00ff */
[----:B------:R-:W-:Y:S02]  /*21480*/  @!P2 IADD3 R179, P3, P4, R21, UR6, R24 ;  /* 0x0000000615b3ac10 */ /* 0x000fe4000fc7e018 */
[----:B------:R-:W-:-:S06]  /*21490*/  PRMT R21, RZ, 0x7610, R21 ;  /* 0x00007610ff157816 */ /* 0x000fcc0000000015 */
[----:B------:R-:W3:Y:S01]  /*214a0*/  @!P1 LDG.E.U8 R21, desc[UR46][R12.64+0x58] ;  /* 0x0000582e0c159981 */ /* 0x000ee2000c1e1100 */
[----:B------:R-:W-:Y:S02]  /*214b0*/  @P0 LOP3.LUT R0, R0, 0x1000000, RZ, 0xfc, !PT ;  /* 0x0100000000000812 */ /* 0x000fe400078efcff */
[----:B------:R-:W-:Y:S02]  /*214c0*/  LOP3.LUT P0, RZ, R20, 0x20, RZ, 0xc0, !PT ;  /* 0x0000002014ff7812 */ /* 0x000fe4000780c0ff */
        /* <DEDUP_REMOVED lines=9> */
[----:B------:R-:W-:Y:S01]  /*21560*/  IMAD.U32 R22, RZ, RZ, UR7 ;  /* 0x00000007ff167e24 */ /* 0x000fe2000f8e00ff */
[----:B------:R-:W-:-:S04]  /*21570*/  LOP3.LUT R0, R0, 0xff7fffff, RZ, 0xc0, !PT ;  /* 0xff7fffff00007812 */ /* 0x000fc800078ec0ff */
[----:B------:R-:W-:Y:S02]  /*21580*/  @P2 LOP3.LUT R0, R0, 0x800000, RZ, 0xfc, !PT ;  /* 0x0080000000002812 */ /* 0x000fe400078efcff */
[----:B------:R-:W-:Y:S02]  /*21590*/  @!P2 IADD3.X R177, R22, UR5, R30, P3, P4 ;  /* 0x0000000516b1ac10 */ /* 0x000fe40009fe841e */
[C---:B------:R-:W-:Y:S02]  /*215a0*/  ISETP.LT.OR P2, PT, R29.reuse, 0x8a, !P5 ;  /* 0x0000008a1d00780c */ /* 0x040fe40006f41670 */
[----:B------:R-:W-:Y:S01]  /*215b0*/  ISETP.LT.OR P1, PT, R29, 0x91, !P5 ;  /* 0x000000911d00780c */ /* 0x000fe20006f21670 */
[----:B------:R-:W-:Y:S01]  /*215c0*/  IMAD.U32 R22, RZ, RZ, UR8 ;  /* 0x00000008ff167e24 */ /* 0x000fe2000f8e00ff */
        /* <DEDUP_REMOVED lines=10> */
[----:B------:R-:W-:-:S13]  /*21670*/  LOP3.LUT P1, RZ, R3, 0x1000, RZ, 0xc0, !PT ;  /* 0x0000100003ff7812 */ /* 0x000fda000782c0ff */
[----:B------:R-:W0:Y:S01]  /*21680*/  @!P1 LDC.64 R22, c[0x0][0x5c0] ;  /* 0x00017000ff169b82 */ /* 0x000e220000000a00 */
[----:B--2---:R-:W-:-:S04]  /*21690*/  LOP3.LUT R21, R21, 0xff, RZ, 0xc0, !PT ;  /* 0x000000ff15157812 */ /* 0x004fc800078ec0ff */
[----:B------:R-:W-:-:S05]  /*216a0*/  F2FP.F16.E4M3.UNPACK_B R21, R21 ;  /* 0x00000015ff15723e */ /* 0x000fca00020006ff */
[----:B------:R-:W-:-:S05]  /*216b0*/  HADD2.F32 R21, -RZ, R21.H0_H0 ;  /* 0x20000015ff157230 */ /* 0x000fca0000004100 */
[----:B------:R-:W-:-:S04]  /*216c0*/  FMUL R21, R21, UR42 ;  /* 0x0000002a15157c20 */ /* 0x000fc80008400000 */
[----:B----4-:R-:W-:Y:S01]  /*216d0*/  FFMA R21, R224, UR43, R21 ;  /* 0x0000002be0157c23 */ /* 0x010fe20008000015 */
[----:B------:R-:W-:Y:S02]  /*216e0*/  IMAD.U32 R104, RZ, RZ, UR8 ;  /* 0x00000008ff687e24 */ /* 0x000fe4000f8e00ff */
[----:B------:R-:W-:Y:S01]  /*216f0*/  IMAD.U32 R103, RZ, RZ, UR7 ;  /* 0x00000007ff677e24 */ /* 0x000fe2000f8e00ff */
[----:B------:R-:W-:Y:S01]  /*21700*/  LOP3.LUT P2, RZ, R3, 0x2000, RZ, 0xc0, !PT ;  /* 0x0000200003ff7812 */ /* 0x000fe2000784c0ff */
[----:B------:R-:W2:Y:S01]  /*21710*/  LDL.LU R224, [R1+0x420] ;  /* 0x0004200001e07983 */ /* 0x000ea20000300800 */
[----:B------:R-:W-:-:S05]  /*21720*/  F2FP.SATFINITE.E4M3.F32.PACK_AB_MERGE_C R21, RZ, R21, RZ ;  /* 0x00000015ff15723e */ /* 0x000fca00048070ff */
[----:B------:R1:W-:Y:S02]  /*21730*/  @!P0 STG.E.U8 desc[UR46][R116.64+0x59], R21 ;  /* 0x0000591574008986 */ /* 0x0003e4000c10112e */
[----:B-1----:R-:W-:-:S06]  /*21740*/  PRMT R21, RZ, 0x7610, R21 ;  /* 0x00007610ff157816 */ /* 0x002fcc0000000015 */
[----:B------:R-:W3:Y:S01]  /*21750*/  @!P1 LDG.E.U8 R21, desc[UR46][R14.64+0x58] ;  /* 0x0000582e0e159981 */ /* 0x000ee2000c1e1100 */
[----:B------:R-:W-:-:S13]  /*21760*/  ISETP.LT.OR P0, PT, R29, 0x92, !P5 ;  /* 0x000000921d00780c */ /* 0x000fda0006f01670 */
[----:B------:R-:W-:-:S04]  /*21770*/  @!P0 IADD3 R104, P3, P4, R104, UR6, R24 ;  /* 0x0000000668688c10 */ /* 0x000fc8000fc7e018 */
[----:B------:R-:W-:Y:S02]  /*21780*/  @!P0 IADD3.X R103, R103, UR5, R30, P3, P4 ;  /* 0x0000000567678c10 */ /* 0x000fe40009fe841e */
        /* <DEDUP_REMOVED lines=15> */
[----:B------:R-:W-:Y:S02]  /*21880*/  @P0 LOP3.LUT R0, R0, 0x40000, RZ, 0xfc, !PT ;  /* 0x0004000000000812 */ /* 0x000fe400078efcff */
[----:B------:R-:W-:Y:S01]  /*21890*/  ISETP.LT.OR P0, PT, R29, 0x99, !P5 ;  /* 0x000000991d00780c */ /* 0x000fe20006f01670 */
[----:B------:R-:W-:Y:S01]  /*218a0*/  IMAD.U32 R101, RZ, RZ, UR7 ;  /* 0x00000007ff657e24 */ /* 0x000fe2000f8e00ff */
[----:B------:R-:W-:-:S11]  /*218b0*/  LOP3.LUT R0, R0, 0xffff7fff, RZ, 0xc0, !PT ;  /* 0xffff7fff00007812 */ /* 0x000fd600078ec0ff */
[----:B------:R-:W-:Y:S02]  /*218c0*/  @!P0 IADD3 R102, P3, P4, R102, UR6, R24 ;  /* 0x0000000666668c10 */ /* 0x000fe4000fc7e018 */
[----:B------:R-:W-:Y:S02]  /*218d0*/  @P0 LOP3.LUT R0, R0, 0x8000, RZ, 0xfc, !PT ;  /* 0x0000800000000812 */ /* 0x000fe400078efcff */
[----:B0-----:R-:W-:Y:S02]  /*218e0*/  @!P2 IADD3 R22, P1, R72, R22, RZ ;  /* 0x000000164816a210 */ /* 0x001fe40007f3e0ff */
[----:B------:R-:W-:Y:S02]  /*218f0*/  @!P0 IADD3.X R101, R101, UR5, R30, P3, P4 ;  /* 0x0000000565658c10 */ /* 0x000fe40009fe841e */
[----:B------:R-:W-:Y:S01]  /*21900*/  LOP3.LUT P0, RZ, R3, 0x800, RZ, 0xc0, !PT ;  /* 0x0000080003ff7812 */ /* 0x000fe2000780c0ff */
[----:B------:R-:W-:-:S03]  /*21910*/  @!P2 IMAD.X R23, R75, 0x1, R23, P1 ;  /* 0x000000014b17a824 */ /* 0x000fc600008e0617 */
[----:B------:R-:W-:-:S13]  /*21920*/  ISETP.LT.OR P1, PT, R29, 0x41, !P0 ;  /* 0x000000411d00780c */ /* 0x000fda0004721670 */
[----:B------:R-:W0:Y:S01]  /*21930*/  @!P1 LDC.64 R32, c[0x0][0x5c0] ;  /* 0x00017000ff209b82 */ /* 0x000e220000000a00 */
[----:B----4-:R-:W-:-:S04]  /*21940*/  LOP3.LUT R21, R21, 0xff, RZ, 0xc0, !PT ;  /* 0x000000ff15157812 */ /* 0x010fc800078ec0ff */
[----:B------:R-:W-:-:S05]  /*21950*/  F2FP.F16.E4M3.UNPACK_B R21, R21 ;  /* 0x00000015ff15723e */ /* 0x000fca00020006ff */
[----:B------:R-:W-:-:S05]  /*21960*/  HADD2.F32 R21, -RZ, R21.H0_H0 ;  /* 0x20000015ff157230 */ /* 0x000fca0000004100 */
[----:B------:R-:W-:-:S04]  /*21970*/  FMUL R21, R21, UR42 ;  /* 0x0000002a15157c20 */ /* 0x000fc80008400000 */
[----:B--2---:R-:W-:Y:S01]  /*21980*/  FFMA R21, R224, UR43, R21 ;  /* 0x0000002be0157c23 */ /* 0x004fe20008000015 */
[----:B------:R-:W-:Y:S01]  /*21990*/  ISETP.LT.OR P5, PT, R29, 0x9a, !P5 ;  /* 0x0000009a1d00780c */ /* 0x000fe20006fa1670 */
[----:B------:R-:W-:Y:S01]  /*219a0*/  IMAD.U32 R100, RZ, RZ, UR8 ;  /* 0x00000008ff647e24 */ /* 0x000fe2000f8e00ff */
[----:B------:R-:W2:Y:S02]  /*219b0*/  LDL.LU R224, [R1+0x428] ;  /* 0x0004280001e07983 */ /* 0x000ea40000300800 */
        /* <DEDUP_REMOVED lines=8> */
[----:B------:R-:W-:-:S06]  /*21a40*/  PRMT R21, RZ, 0x7610, R21 ;  /* 0x00007610ff157816 */ /* 0x000fcc0000000015 */
[----:B------:R-:W4:Y:S01]  /*21a50*/  @!P1 LDG.E.U8 R21, desc[UR46][R16.64+0x40] ;  /* 0x0000402e10159981 */ /* 0x000f22000c1e1100 */
[----:B------:R-:W-:Y:S01]  /*21a60*/  IMAD.U32 R98, RZ, RZ, UR7 ;  /* 0x00000007ff627e24 */ /* 0x000fe2000f8e00ff */
[----:B------:R-:W-:-:S04]  /*21a70*/  @!P5 IADD3 R100, P2, P3, R100, UR6, R24 ;  /* 0x000000066464dc10 */ /* 0x000fc8000fb5e018 */
[----:B------:R-:W-:Y:S02]  /*21a80*/  @!P5 IADD3.X R98, R98, UR5, R30, P2, P3 ;  /* 0x000000056262dc10 */ /* 0x000fe400097e641e */
        /* <DEDUP_REMOVED lines=28> */
[----:B------:R0:W-:Y:S02]  /*21c50*/  @!P1 STG.E.U8 desc[UR46][R22.64+0x41], R21 ;  /* 0x0000411516009986 */ /* 0x0001e4000c10112e */
[----:B0-----:R-:W-:-:S06]  /*21c60*/  PRMT R21, RZ, 0x7610, R21 ;  /* 0x00007610ff157816 */ /* 0x001fcc0000000015 */
[----:B------:R-:W4:Y:S01]  /*21c70*/  @!P4 LDG.E.U8 R21, desc[UR46][R18.64+0x40] ;  /* 0x0000402e1215c981 */ /* 0x000f22000c1e1100 */
[----:B------:R-:W-:Y:S02]  /*21c80*/  @P5 LOP3.LUT R0, R0, 0x800, RZ, 0xfc, !PT ;  /* 0x0000080000005812 */ /* 0x000fe400078efcff */
[----:B------:R-:W-:Y:S01]  /*21c90*/  ISETP.LT.OR P5, PT, R29, 0x81, !P6 ;  /* 0x000000811d00780c */ /* 0x000fe200077a1670 */
[----:B------:R-:W-:Y:S01]  /*21ca0*/  IMAD.U32 R81, RZ, RZ, UR7 ;  /* 0x00000007ff517e24 */ /* 0x000fe2000f8e00ff */
[----:B------:R-:W-:-:S11]  /*21cb0*/  LOP3.LUT R0, R0, 0xffffffdf, RZ, 0xc0, !PT ;  /* 0xffffffdf00007812 */ /* 0x000fd600078ec0ff */
[----:B------:R-:W-:Y:S02]  /*21cc0*/  @!P5 IADD3 R96, P2, P3, R96, UR10, R24 ;  /* 0x0000000a6060dc10 */ /* 0x000fe4000fb5e018 */
[----:B------:R-:W-:Y:S02]  /*21cd0*/  @P5 LOP3.LUT R0, R0, 0x20, RZ, 0xfc, !PT ;  /* 0x0000002000005812 */ /* 0x000fe400078efcff */
        /* <DEDUP_REMOVED lines=9> */
[----:B------:R-:W-:Y:S01]  /*21d70*/  LOP3.LUT R0, R0, 0xfffffff7, RZ, 0xc0, !PT ;  /* 0xfffffff700007812 */ /* 0x000fe200078ec0ff */
[----:B------:R-:W-:Y:S01]  /*21d80*/  IMAD.U32 R78, RZ, RZ, UR7 ;  /* 0x00000007ff4e7e24 */ /* 0x000fe2000f8e00ff */
[----:B------:R-:W-:Y:S01]  /*21d90*/  F2FP.SATFINITE.E4M3.F32.PACK_AB_MERGE_C R21, RZ, R21, RZ ;  /* 0x00000015ff15723e */ /* 0x000fe200048070ff */
[----:B------:R-:W-:Y:S01]  /*21da0*/  IMAD.U32 R77, RZ, RZ, UR8 ;  /* 0x00000008ff4d7e24 */ /* 0x000fe2000f8e00ff */
[----:B------:R-:W3:Y:S04]  /*21db0*/  LDL.LU R223, [R1+0x434] ;  /* 0x0004340001df7983 */ /* 0x000ee80000300800 */
[----:B------:R0:W-:Y:S02]  /*21dc0*/  @!P4 STG.E.U8 desc[UR46][R204.64+0x40], R21 ;  /* 0x00004015cc00c986 */ /* 0x0001e4000c10112e */
[----:B0-----:R-:W-:-:S06]  /*21dd0*/  PRMT R21, RZ, 0x7610, R21 ;  /* 0x00007610ff157816 */ /* 0x001fcc0000000015 */
[----:B------:R-:W4:Y:S01]  /*21de0*/  @!P5 LDG.E.U8 R21, desc[UR46][R18.64+0x41] ;  /* 0x0000412e1215d981 */ /* 0x000f22000c1e1100 */
[----:B------:R-:W-:Y:S02]  /*21df0*/  @!P3 IADD3 R79, P1, P2, R79, UR10, R24 ;  /* 0x0000000a4f4fbc10 */ /* 0x000fe4000fa3e018 */
[----:B------:R-:W-:Y:S02]  /*21e00*/  @P3 LOP3.LUT R0, R0, 0x8, RZ, 0xfc, !PT ;  /* 0x0000000800003812 */ /* 0x000fe400078efcff */
[----:B------:R-:W-:Y:S02]  /*21e10*/  @!P3 IADD3.X R78, R78, UR9, R30, P1, P2 ;  /* 0x000000094e4ebc10 */ /* 0x000fe40008fe441e */
[----:B------:R-:W-:Y:S01]  /*21e20*/  ISETP.LT.OR P3, PT, R29, 0x89, !P6 ;  /* 0x000000891d00780c */ /* 0x000fe20007761670 */
[----:B------:R-:W-:-:S12]  /*21e30*/  IMAD.U32 R76, RZ, RZ, UR7 ;  /* 0x00000007ff4c7e24 */ /* 0x000fd8000f8e00ff */
[----:B------:R-:W-:-:S04]  /*21e40*/  @!P3 IADD3 R77, P1, P2, R77, UR10, R24 ;  /* 0x0000000a4d4dbc10 */ /* 0x000fc8000fa3e018 */
        /* <DEDUP_REMOVED lines=11> */
[----:B--2---:R-:W-:Y:S01]  /*21f00*/  FFMA R21, R224, UR43, R21 ;  /* 0x0000002be0157c23 */ /* 0x004fe20008000015 */
[----:B------:R-:W-:Y:S01]  /*21f10*/  IMAD.U32 R75, RZ, RZ, UR8 ;  /* 0x00000008ff4b7e24 */ /* 0x000fe2000f8e00ff */
[----:B------:R-:W2:Y:S03]  /*21f20*/  LDL.LU R224, [R1+0x438] ;  /* 0x0004380001e07983 */ /* 0x000ea60000300800 */
[----:B------:R-:W-:Y:S01]  /*21f30*/  F2FP.SATFINITE.E4M3.F32.PACK_AB_MERGE_C R21, RZ, R21, RZ ;  /* 0x00000015ff15723e */ /* 0x000fe200048070ff */
[----:B------:R-:W-:Y:S01]  /*21f40*/  IMAD.U32 R74, RZ, RZ, UR7 ;  /* 0x00000007ff4a7e24 */ /* 0x000fe2000f8e00ff */
[----:B------:R-:W-:Y:S01]  /*21f50*/  LOP3.LUT R3, R3, 0xffffff7f, RZ, 0xc0, !PT ;  /* 0xffffff7f03037812 */ /* 0x000fe200078ec0ff */
[----:B------:R-:W4:Y:S04]  /*21f60*/  LDL.LU R225, [R1+0x43c] ;  /* 0x00043c0001e17983 */ /* 0x000f280000300800 */
[----:B------:R0:W-:Y:S02]  /*21f70*/  @!P5 STG.E.U8 desc[UR46][R198.64+0x41], R21 ;  /* 0x00004115c600d986 */ /* 0x0001e4000c10112e */
[----:B0-----:R-:W-:-:S05]  /*21f80*/  @!P1 IMAD R21, R5, 0x180, RZ ;  /* 0x0000018005159824 */ /* 0x001fca00078e02ff */
[--C-:B------:R-:W-:Y:S02]  /*21f90*/  @!P1 IADD3.X R23, R33, R23, R21.reuse, P2, !PT ;  /* 0x0000001721179210 */ /* 0x100fe400017fe415 */
[----:B------:R-:W-:-:S06]  /*21fa0*/  PRMT R21, RZ, 0x7610, R21 ;  /* 0x00007610ff157816 */ /* 0x000fcc0000000015 */
[----:B------:R-:W3:Y:S01]  /*21fb0*/  @!P1 LDG.E.U8 R21, desc[UR46][R16.64+0x48] ;  /* 0x0000482e10159981 */ /* 0x000ee2000c1e1100 */
[----:B------:R-:W-:-:S13]  /*21fc0*/  ISETP.LT.OR P2, PT, R29, 0x8a, !P6 ;  /* 0x0000008a1d00780c */ /* 0x000fda0007741670 */
[----:B------:R-:W-:-:S04]  /*21fd0*/  @!P2 IADD3 R75, P4, P5, R75, UR10, R24 ;  /* 0x0000000a4b4bac10 */ /* 0x000fc8000fd9e018 */
[----:B------:R-:W-:Y:S02]  /*21fe0*/  @!P2 IADD3.X R74, R74, UR9, R30, P4, P5 ;  /* 0x000000094a4aac10 */ /* 0x000fe4000a7ea41e */
[----:B------:R-:W-:-:S13]  /*21ff0*/  ISETP.LT.OR P4, PT, R29, 0x4a, !P0 ;  /* 0x0000004a1d00780c */ /* 0x000fda0004781670 */
[----:B------:R-:W0:Y:S01]  /*22000*/  @!P4 LDC.64 R32, c[0x0][0x5c0] ;  /* 0x00017000ff20cb82 */ /* 0x000e220000000a00 */
[----:B---3--:R-:W-:-:S04]  /*22010*/  LOP3.LUT R21, R21, 0xff, RZ, 0xc0, !PT ;  /* 0x000000ff15157812 */ /* 0x008fc800078ec0ff */
[----:B------:R-:W-:-:S05]  /*22020*/  F2FP.F16.E4M3.UNPACK_B R21, R21 ;  /* 0x00000015ff15723e */ /* 0x000fca00020006ff */
[----:B------:R-:W-:-:S05]  /*22030*/  HADD2.F32 R21, -RZ, R21.H0_H0 ;  /* 0x20000015ff157230 */ /* 0x000fca0000004100 */
[----:B------:R-:W-:-:S04]  /*22040*/  FMUL R21, R21, UR42 ;  /* 0x0000002a15157c20 */ /* 0x000fc80008400000 */
[----:B------:R-:W-:Y:S01]  /*22050*/  FFMA R21, R223, UR43, R21 ;  /* 0x0000002bdf157c23 */ /* 0x000fe20008000015 */
[----:B------:R-:W-:Y:S01]  /*22060*/  @P3 LOP3.LUT R3, R3, 0x80, RZ, 0xfc, !PT ;  /* 0x0000008003033812 */ /* 0x000fe200078efcff */
        /* <DEDUP_REMOVED lines=10> */
[----:B------:R-:W2:Y:S01]  /*22110*/  @!P4 LDG.E.U8 R21, desc[UR46][R16.64+0x49] ;  /* 0x0000492e1015c981 */ /* 0x000ea2000c1e1100 */
[----:B------:R-:W-:-:S04]  /*22120*/  LOP3.LUT R3, R3, 0xfffffeff, RZ, 0xc0, !PT ;  /* 0xfffffeff03037812 */ /* 0x000fc800078ec0ff */
[----:B------:R-:W-:Y:S02]  /*22130*/  @P2 LOP3.LUT R3, R3, 0x100, RZ, 0xfc, !PT ;  /* 0x0000010003032812 */ /* 0x000fe400078efcff */
[----:B------:R-:W-:Y:S02]  /*22140*/  LOP3.LUT P2, RZ, R20, 0x40000000, RZ, 0xc0, !PT ;  /* 0x4000000014ff7812 */ /* 0x000fe4000784c0ff */
[----:B--2---:R-:W-:-:S04]  /*22150*/  LOP3.LUT R21, R21, 0xff, RZ, 0xc0, !PT ;  /* 0x000000ff15157812 */ /* 0x004fc800078ec0ff */
[----:B------:R-:W-:-:S05]  /*22160*/  F2FP.F16.E4M3.UNPACK_B R21, R21 ;  /* 0x00000015ff15723e */ /* 0x000fca00020006ff */
[----:B------:R-:W-:-:S05]  /*22170*/  HADD2.F32 R21, -RZ, R21.H0_H0 ;  /* 0x20000015ff157230 */ /* 0x000fca0000004100 */
[----:B------:R-:W-:-:S04]  /*22180*/  FMUL R21, R21, UR42 ;  /* 0x0000002a15157c20 */ /* 0x000fc80008400000 */
[----:B------:R-:W-:Y:S01]  /*22190*/  FFMA R21, R224, UR43, R21 ;  /* 0x0000002be0157c23 */ /* 0x000fe20008000015 */
[----:B------:R-:W-:Y:S01]  /*221a0*/  LOP3.LUT P3, RZ, R20, 0x200000, RZ, 0xc0, !PT ;  /* 0x0020000014ff7812 */ /* 0x000fe2000786c0ff */
[----:B------:R-:W-:Y:S01]  /*221b0*/  IMAD.U32 R73, RZ, RZ, UR8 ;  /* 0x00000008ff497e24 */ /* 0x000fe2000f8e00ff */
[----:B------:R-:W-:Y:S01]  /*221c0*/  ISETP.LT.OR P1, PT, R29, 0x91, !P6 ;  /* 0x000000911d00780c */ /* 0x000fe20007721670 */
[----:B------:R-:W-:Y:S01]  /*221d0*/  IMAD.U32 R72, RZ, RZ, UR7 ;  /* 0x00000007ff487e24 */ /* 0x000fe2000f8e00ff */
[----:B------:R-:W-:Y:S01]  /*221e0*/  F2FP.SATFINITE.E4M3.F32.PACK_AB_MERGE_C R21, RZ, R21, RZ ;  /* 0x00000015ff15723e */ /* 0x000fe200048070ff */
[----:B------:R-:W2:Y:S04]  /*221f0*/  LDL.LU R224, [R1+0x444] ;  /* 0x0004440001e07983 */ /* 0x000ea80000300800 */
[----:B------:R0:W-:Y:S02]  /*22200*/  @!P4 STG.E.U8 desc[UR46][R22.64+0x49], R21 ;  /* 0x000049151600c986 */ /* 0x0001e4000c10112e */
[----:B0-----:R-:W-:-:S06]  /*22210*/  PRMT R22, RZ, 0x7610, R22 ;  /* 0x00007610ff167816 */ /* 0x001fcc0000000016 */
[----:B------:R-:W4:Y:S02]  /*22220*/  @!P2 LDG.E.U8 R22, desc[UR46][R18.64+0x48] ;  /* 0x0000482e1216a981 */ /* 0x000f24000c1e1100 */
[----:B----4-:R-:W-:-:S04]  /*22230*/  LOP3.LUT R22, R22, 0xff, RZ, 0xc0, !PT ;  /* 0x000000ff16167812 */ /* 0x010fc800078ec0ff */
[----:B------:R-:W-:-:S05]  /*22240*/  F2FP.F16.E4M3.UNPACK_B R22, R22 ;  /* 0x00000016ff16723e */ /* 0x000fca00020006ff */
[----:B------:R-:W-:-:S05]  /*22250*/  HADD2.F32 R22, -RZ, R22.H0_H0 ;  /* 0x20000016ff167230 */ /* 0x000fca0000004100 */
[----:B------:R-:W-:-:S04]  /*22260*/  FMUL R22, R22, UR42 ;  /* 0x0000002a16167c20 */ /* 0x000fc80008400000 */
[----:B------:R-:W-:-:S05]  /*22270*/  FFMA R22, R225, UR43, R22 ;  /* 0x0000002be1167c23 */ /* 0x000fca0008000016 */
[----:B------:R-:W-:-:S05]  /*22280*/  F2FP.SATFINITE.E4M3.F32.PACK_AB_MERGE_C R22, RZ, R22, RZ ;  /* 0x00000016ff16723e */ /* 0x000fca00048070ff */
[----:B------:R0:W-:Y:S02]  /*22290*/  @!P2 STG.E.U8 desc[UR46][R202.64+0x48], R22 ;  /* 0x00004816ca00a986 */ /* 0x0001e4000c10112e */
[----:B0-----:R-:W-:-:S06]  /*222a0*/  PRMT R22, RZ, 0x7610, R22 ;  /* 0x00007610ff167816 */ /* 0x001fcc0000000016 */
[----:B------:R-:W4:Y:S01]  /*222b0*/  @!P3 LDG.E.U8 R22, desc[UR46][R18.64+0x49] ;  /* 0x0000492e1216b981 */ /* 0x000f22000c1e1100 */
[----:B------:R-:W-:-:S04]  /*222c0*/  @!P1 IADD3 R73, P5, P6, R73, UR10, R24 ;  /* 0x0000000a49499c10 */ /* 0x000fc8000febe018 */
[----:B------:R-:W-:Y:S02]  /*222d0*/  @!P1 IADD3.X R72, R72, UR9, R30, P5, P6 ;  /* 0x0000000948489c10 */ /* 0x000fe4000afec41e */
[----:B------:R-:W-:-:S04]  /*222e0*/  ISETP.GE.AND P6, PT, R28, 0x109, PT ;  /* 0x000001091c00780c */ /* 0x000fc80003fc6270 */
[----:B------:R-:W-:Y:S01]  /*222f0*/  ISETP.LT.OR P4, PT, R29, 0x92, !P6 ;  /* 0x000000921d00780c */ /* 0x000fe20007781670 */
[----:B------:R-:W-:-:S12]  /*22300*/  IMAD.U32 R21, RZ, RZ, UR7 ;  /* 0x00000007ff157e24 */ /* 0x000fd8000f8e00ff */
[----:B------:R-:W-:-:S04]  /*22310*/  @!P4 IADD3 R31, P5, P6, R31, UR10, R24 ;  /* 0x0000000a1f1fcc10 */ /* 0x000fc8000febe018 */
[----:B------:R-:W-:Y:S02]  /*22320*/  @!P4 IADD3.X R21, R21, UR9, R30, P5, P6 ;  /* 0x000000091515cc10 */ /* 0x000fe4000afec41e */
[----:B------:R-:W-:-:S13]  /*22330*/  ISETP.LT.OR P5, PT, R29, 0x51, !P0 ;  /* 0x000000511d00780c */ /* 0x000fda00047a1670 */
[----:B------:R-:W0:Y:S01]  /*22340*/  @!P5 LDC.64 R32, c[0x0][0x5c0] ;  /* 0x00017000ff20db82 */ /* 0x000e220000000a00 */
[----:B------:R-:W-:Y:S01]  /*22350*/  @!P5 IMAD.MOV.U32 R23, RZ, RZ, R30 ;  /* 0x000000ffff17d224 */ /* 0x000fe200078e001e */
[----:B----4-:R-:W-:-:S04]  /*22360*/  LOP3.LUT R22, R22, 0xff, RZ, 0xc0, !PT ;  /* 0x000000ff16167812 */ /* 0x010fc800078ec0ff */
[----:B------:R-:W-:-:S05]  /*22370*/  F2FP.F16.E4M3.UNPACK_B R22, R22 ;  /* 0x00000016ff16723e */ /* 0x000fca00020006ff */
[----:B------:R-:W-:-:S05]  /*22380*/  HADD2.F32 R22, -RZ, R22.H0_H0 ;  /* 0x20000016ff167230 */ /* 0x000fca0000004100 */
[----:B------:R-:W-:-:S04]  /*22390*/  FMUL R22, R22, UR42 ;  /* 0x0000002a16167c20 */ /* 0x000fc80008400000 */
[----:B---3--:R-:W-:Y:S01]  /*223a0*/  FFMA R22, R223, UR43, R22 ;  /* 0x0000002bdf167c23 */ /* 0x008fe20008000016 */
[----:B------:R-:W-:Y:S01]  /*223b0*/  @!P5 IMAD R99, R5, 0x180, RZ ;  /* 0x000001800563d824 */ /* 0x000fe200078e02ff */
[----:B------:R-:W3:Y:S03]  /*223c0*/  LDL.LU R223, [R1+0x448] ;  /* 0x0004480001df7983 */ /* 0x000ee60000300800 */
[----:B------:R-:W-:Y:S01]  /*223d0*/  F2FP.SATFINITE.E4M3.F32.PACK_AB_MERGE_C R22, RZ, R22, RZ ;  /* 0x00000016ff16723e */ /* 0x000fe200048070ff */
[----:B------:R-:W4:Y:S04]  /*223e0*/  LDL.LU R225, [R1+0x44c] ;  /* 0x00044c0001e17983 */ /* 0x000f280000300800 */
[----:B------:R1:W-:Y:S02]  /*223f0*/  @!P3 STG.E.U8 desc[UR46][R196.64+0x49], R22 ;  /* 0x00004916c400b986 */ /* 0x0003e4000c10112e */
[----:B-1----:R-:W-:-:S04]  /*22400*/  @!P5 IMAD.MOV.U32 R22, RZ, RZ, R24 ;  /* 0x000000ffff16d224 */ /* 0x002fc800078e0018 */
[----:B------:R-:W-:-:S03]  /*22410*/  @!P5 IMAD.WIDE.U32 R22, R4, 0x180, R22 ;  /* 0x000001800416d825 */ /* 0x000fc600078e0016 */
[----:B0-----:R-:W-:Y:S02]  /*22420*/  @!P5 IADD3 R22, P6, R22, R32, RZ ;  /* 0x000000201616d210 */ /* 0x001fe40007fde0ff */
[----:B------:R-:W-:-:S06]  /*22430*/  PRMT R32, RZ, 0x7610, R32 ;  /* 0x00007610ff207816 */ /* 0x000fcc0000000020 */
[----:B------:R-:W2:Y:S01]  /*22440*/  @!P5 LDG.E.U8 R32, desc[UR46][R16.64+0x50] ;  /* 0x0000502e1020d981 */ /* 0x000ea2000c1e1100 */
[----:B------:R-:W-:Y:S02]  /*22450*/  @!P5 IADD3.X R23, R33, R23, R99, P6, !PT ;  /* 0x000000172117d210 */ /* 0x000fe400037fe463 */
[----:B--2---:R-:W-:-:S04]  /*22460*/  LOP3.LUT R32, R32, 0xff, RZ, 0xc0, !PT ;  /* 0x000000ff20207812 */ /* 0x004fc800078ec0ff */
[----:B------:R-:W-:-:S05]  /*22470*/  F2FP.F16.E4M3.UNPACK_B R32, R32 ;  /* 0x00000020ff20723e */ /* 0x000fca00020006ff */
[----:B------:R-:W-:-:S05]  /*22480*/  HADD2.F32 R32, -RZ, R32.H0_H0 ;  /* 0x20000020ff207230 */ /* 0x000fca0000004100 */
[----:B------:R-:W-:-:S04]  /*22490*/  FMUL R32, R32, UR42 ;  /* 0x0000002a20207c20 */ /* 0x000fc80008400000 */
[----:B------:R-:W-:Y:S01]  /*224a0*/  FFMA R32, R224, UR43, R32 ;  /* 0x0000002be0207c23 */ /* 0x000fe20008000020 */
[----:B------:R-:W-:Y:S01]  /*224b0*/  LOP3.LUT P2, RZ, R20, 0x100000, RZ, 0xc0, !PT ;  /* 0x0010000014ff7812 */ /* 0x000fe2000784c0ff */
[----:B------:R-:W2:Y:S03]  /*224c0*/  LDL.LU R224, [R1+0x450] ;  /* 0x0004500001e07983 */ /* 0x000ea60000300800 */
[----:B------:R-:W-:-:S05]  /*224d0*/  F2FP.SATFINITE.E4M3.F32.PACK_AB_MERGE_C R32, RZ, R32, RZ ;  /* 0x00000020ff20723e */ /* 0x000fca00048070ff */
[----:B------:R0:W-:Y:S01]  /*224e0*/  @!P5 STG.E.U8 desc[UR46][R22.64+0x50], R32 ;  /* 0x000050201600d986 */ /* 0x0001e2000c10112e */
[----:B------:R-:W-:-:S13]  /*224f0*/  ISETP.LT.OR P5, PT, R29, 0x52, !P0 ;  /* 0x000000521d00780c */ /* 0x000fda00047a1670 */
[----:B0-----:R-:W0:Y:S01]  /*22500*/  @!P5 LDC.64 R32, c[0x0][0x5c0] ;  /* 0x00017000ff20db82 */ /* 0x001e220000000a00 */
[----:B------:R-:W-:Y:S02]  /*22510*/  @!P5 IMAD.MOV.U32 R22, RZ, RZ, R24 ;  /* 0x000000ffff16d224 */ /* 0x000fe400078e0018 */
[----:B------:R-:W-:Y:S02]  /*22520*/  @!P5 IMAD.MOV.U32 R23, RZ, RZ, R30 ;  /* 0x000000ffff17d224 */ /* 0x000fe400078e001e */
[----:B------:R-:W-:-:S03]  /*22530*/  @!P5 IMAD.WIDE.U32 R22, R4, 0x180, R22 ;  /* 0x000001800416d825 */ /* 0x000fc600078e0016 */
[----:B0-----:R-:W-:Y:S02]  /*22540*/  @!P5 IADD3 R22, P6, R22, R32, RZ ;  /* 0x000000201616d210 */ /* 0x001fe40007fde0ff */
[----:B------:R-:W-:-:S06]  /*22550*/  PRMT R32, RZ, 0x7610, R32 ;  /* 0x00007610ff207816 */ /* 0x000fcc0000000020 */
[----:B------:R-:W3:Y:S01]  /*22560*/  @!P5 LDG.E.U8 R32, desc[UR46][R16.64+0x51] ;  /* 0x0000512e1020d981 */ /* 0x000ee2000c1e1100 */
[----:B------:R-:W-:-:S05]  /*22570*/  @!P5 IMAD R99, R5, 0x180, RZ ;  /* 0x000001800563d824 */ /* 0x000fca00078e02ff */
[----:B------:R-:W-:Y:S02]  /*22580*/  @!P5 IADD3.X R23, R33, R23, R99, P6, !PT ;  /* 0x000000172117d210 */ /* 0x000fe400037fe463 */
[----:B---3--:R-:W-:-:S04]  /*22590*/  LOP3.LUT R32, R32, 0xff, RZ, 0xc0, !PT ;  /* 0x000000ff20207812 */ /* 0x008fc800078ec0ff */
[----:B------:R-:W-:-:S05]  /*225a0*/  F2FP.F16.E4M3.UNPACK_B R32, R32 ;  /* 0x00000020ff20723e */ /* 0x000fca00020006ff */
[----:B------:R-:W-:-:S05]  /*225b0*/  HADD2.F32 R32, -RZ, R32.H0_H0 ;  /* 0x20000020ff207230 */ /* 0x000fca0000004100 */
[----:B------:R-:W-:-:S04]  /*225c0*/  FMUL R32, R32, UR42 ;  /* 0x0000002a20207c20 */ /* 0x000fc80008400000 */
[----:B------:R-:W-:Y:S01]  /*225d0*/  FFMA R32, R223, UR43, R32 ;  /* 0x0000002bdf207c23 */ /* 0x000fe20008000020 */
[----:B------:R-:W-:Y:S01]  /*225e0*/  LOP3.LUT P3, RZ, R20, 0x4000, RZ, 0xc0, !PT ;  /* 0x0000400014ff7812 */ /* 0x000fe2000786c0ff */
[----:B------:R-:W3:Y:S03]  /*225f0*/  LDL.LU R223, [R1+0x454] ;  /* 0x0004540001df7983 */ /* 0x000ee60000300800 */
[----:B------:R-:W-:-:S05]  /*22600*/  F2FP.SATFINITE.E4M3.F32.PACK_AB_MERGE_C R32, RZ, R32, RZ ;  /* 0x00000020ff20723e */ /* 0x000fca00048070ff */
[----:B------:R0:W-:Y:S02]  /*22610*/  @!P5 STG.E.U8 desc[UR46][R22.64+0x51], R32 ;  /* 0x000051201600d986 */ /* 0x0001e4000c10112e */
[----:B0-----:R-:W-:-:S06]  /*22620*/  PRMT R22, RZ, 0x7610, R22 ;  /* 0x00007610ff167816 */ /* 0x001fcc0000000016 */
[----:B------:R-:W4:Y:S02]  /*22630*/  @!P2 LDG.E.U8 R22, desc[UR46][R18.64+0x50] ;  /* 0x0000502e1216a981 */ /* 0x000f24000c1e1100 */
[----:B----4-:R-:W-:-:S04]  /*22640*/  LOP3.LUT R22, R22, 0xff, RZ, 0xc0, !PT ;  /* 0x000000ff16167812 */ /* 0x010fc800078ec0ff */
[----:B------:R-:W-:-:S05]  /*22650*/  F2FP.F16.E4M3.UNPACK_B R22, R22 ;  /* 0x00000016ff16723e */ /* 0x000fca00020006ff */
[----:B------:R-:W-:-:S05]  /*22660*/  HADD2.F32 R22, -RZ, R22.H0_H0 ;  /* 0x20000016ff167230 */ /* 0x000fca0000004100 */
[----:B------:R-:W-:-:S04]  /*22670*/  FMUL R22, R22, UR42 ;  /* 0x0000002a16167c20 */ /* 0x000fc80008400000 */
[----:B------:R-:W-:Y:S01]  /*22680*/  FFMA R22, R225, UR43, R22 ;  /* 0x0000002be1167c23 */ /* 0x000fe20008000016 */
[----:B------:R-:W-:Y:S01]  /*22690*/  ISETP.LT.OR P5, PT, R29, 0x59, !P0 ;  /* 0x000000591d00780c */ /* 0x000fe200047a1670 */
[----:B------:R-:W4:Y:S03]  /*226a0*/  LDL.LU R225, [R1+0x458] ;  /* 0x0004580001e17983 */ /* 0x000f260000300800 */
[----:B------:R-:W-:-:S05]  /*226b0*/  F2FP.SATFINITE.E4M3.F32.PACK_AB_MERGE_C R22, RZ, R22, RZ ;  /* 0x00000016ff16723e */ /* 0x000fca00048070ff */
[----:B------:R0:W-:Y:S04]  /*226c0*/  @!P2 STG.E.U8 desc[UR46][R200.64+0x50], R22 ;  /* 0x00005016c800a986 */ /* 0x0001e8000c10112e */
[----:B------:R-:W1:Y:S01]  /*226d0*/  @!P5 LDC.64 R32, c[0x0][0x5c0] ;  /* 0x00017000ff20db82 */ /* 0x000e620000000a00 */
[----:B0-----:R-:W-:-:S06]  /*226e0*/  PRMT R22, RZ, 0x7610, R22 ;  /* 0x00007610ff167816 */ /* 0x001fcc0000000016 */
[----:B------:R-:W2:Y:S01]  /*226f0*/  @!P3 LDG.E.U8 R22, desc[UR46][R18.64+0x51] ;  /* 0x0000512e1216b981 */ /* 0x000ea2000c1e1100 */
[----:B------:R-:W-:Y:S01]  /*22700*/  @!P5 IMAD.MOV.U32 R23, RZ, RZ, R30 ;  /* 0x000000ffff17d224 */ /* 0x000fe200078e001e */
[----:B--2---:R-:W-:-:S04]  /*22710*/  LOP3.LUT R22, R22, 0xff, RZ, 0xc0, !PT ;  /* 0x000000ff16167812 */ /* 0x004fc800078ec0ff */
[----:B------:R-:W-:-:S05]  /*22720*/  F2FP.F16.E4M3.UNPACK_B R22, R22 ;  /* 0x00000016ff16723e */ /* 0x000fca00020006ff */
[----:B------:R-:W-:-:S05]  /*22730*/  HADD2.F32 R22, -RZ, R22.H0_H0 ;  /* 0x20000016ff167230 */ /* 0x000fca0000004100 */
[----:B------:R-:W-:-:S04]  /*22740*/  FMUL R22, R22, UR42 ;  /* 0x0000002a16167c20 */ /* 0x000fc80008400000 */
[----:B------:R-:W-:Y:S01]  /*22750*/  FFMA R22, R224, UR43, R22 ;  /* 0x0000002be0167c23 */ /* 0x000fe20008000016 */
[----:B------:R-:W-:Y:S01]  /*22760*/  @!P5 IMAD R99, R5, 0x180, RZ ;  /* 0x000001800563d824 */ /* 0x000fe200078e02ff */
[----:B------:R-:W-:Y:S01]  /*22770*/  LOP3.LUT P2, RZ, R20, 0x8000, RZ, 0xc0, !PT ;  /* 0x0000800014ff7812 */ /* 0x000fe2000784c0ff */
[----:B------:R-:W2:Y:S02]  /*22780*/  LDL.LU R224, [R1+0x45c] ;  /* 0x00045c0001e07983 */ /* 0x000ea40000300800 */
[----:B------:R-:W-:-:S05]  /*22790*/  F2FP.SATFINITE.E4M3.F32.PACK_AB_MERGE_C R22, RZ, R22, RZ ;  /* 0x00000016ff16723e */ /* 0x000fca00048070ff */
[----:B------:R0:W-:Y:S02]  /*227a0*/  @!P3 STG.E.U8 desc[UR46][R190.64+0x51], R22 ;  /* 0x00005116be00b986 */ /* 0x0001e4000c10112e */
[----:B0-----:R-:W-:-:S04]  /*227b0*/  @!P5 IMAD.MOV.U32 R22, RZ, RZ, R24 ;  /* 0x000000ffff16d224 */ /* 0x001fc800078e0018 */
[----:B------:R-:W-:-:S03]  /*227c0*/  @!P5 IMAD.WIDE.U32 R22, R4, 0x180, R22 ;  /* 0x000001800416d825 */ /* 0x000fc600078e0016 */
[----:B-1----:R-:W-:Y:S02]  /*227d0*/  @!P5 IADD3 R22, P6, R22, R32, RZ ;  /* 0x000000201616d210 */ /* 0x002fe40007fde0ff */
[----:B------:R-:W-:-:S06]  /*227e0*/  PRMT R32, RZ, 0x7610, R32 ;  /* 0x00007610ff207816 */ /* 0x000fcc0000000020 */
[----:B------:R-:W3:Y:S01]  /*227f0*/  @!P5 LDG.E.U8 R32, desc[UR46][R16.64+0x58] ;  /* 0x0000582e1020d981 */ /* 0x000ee2000c1e1100 */
        /* <DEDUP_REMOVED lines=17> */
[----:B------:R-:W4:Y:S01]  /*22910*/  @!P5 LDG.E.U8 R32, desc[UR46][R16.64+0x59] ;  /* 0x0000592e1020d981 */ /* 0x000f22000c1e1100 */
[----:B------:R-:W-:-:S05]  /*22920*/  @!P5 IMAD R99, R5, 0x180, RZ ;  /* 0x000001800563d824 */ /* 0x000fca00078e02ff */
[----:B------:R-:W-:Y:S02]  /*22930*/  @!P5 IADD3.X R23, R33, R23, R99, P6, !PT ;  /* 0x000000172117d210 */ /* 0x000fe400037fe463 */
[----:B----4-:R-:W-:-:S04]  /*22940*/  LOP3.LUT R32, R32, 0xff, RZ, 0xc0, !PT ;  /* 0x000000ff20207812 */ /* 0x010fc800078ec0ff */
[----:B------:R-:W-:-:S05]  /*22950*/  F2FP.F16.E4M3.UNPACK_B R32, R32 ;  /* 0x00000020ff20723e */ /* 0x000fca00020006ff */
[----:B------:R-:W-:-:S05]  /*22960*/  HADD2.F32 R32, -RZ, R32.H0_H0 ;  /* 0x20000020ff207230 */ /* 0x000fca0000004100 */
[----:B------:R-:W-:-:S04]  /*22970*/  FMUL R32, R32, UR42 ;  /* 0x0000002a20207c20 */ /* 0x000fc80008400000 */
[----:B------:R-:W-:Y:S02]  /*22980*/  FFMA R32, R225, UR43, R32 ;  /* 0x0000002be1207c23 */ /* 0x000fe40008000020 */
[----:B------:R-:W4:Y:S03]  /*22990*/  LDL.LU R225, [R1+0x464] ;  /* 0x0004640001e17983 */ /* 0x000f260000300800 */
        /* <DEDUP_REMOVED lines=8> */
[----:B------:R-:W-:Y:S01]  /*22a20*/  FFMA R22, R224, UR43, R22 ;  /* 0x0000002be0167c23 */ /* 0x000fe20008000016 */
[----:B------:R-:W-:Y:S01]  /*22a30*/  PRMT R32, RZ, 0x7610, R32 ;  /* 0x00007610ff207816 */ /* 0x000fe20000000020 */
[----:B------:R-:W2:Y:S03]  /*22a40*/  LDL.LU R224, [R1+0x468] ;  /* 0x0004680001e07983 */ /* 0x000ea60000300800 */
[----:B------:R-:W-:-:S05]  /*22a50*/  F2FP.SATFINITE.E4M3.F32.PACK_AB_MERGE_C R22, RZ, R22, RZ ;  /* 0x00000016ff16723e */ /* 0x000fca00048070ff */
[----:B------:R0:W-:Y:S02]  /*22a60*/  @!P2 STG.E.U8 desc[UR46][R194.64+0x58], R22 ;  /* 0x00005816c200a986 */ /* 0x0001e4000c10112e */
[----:B0-----:R-:W-:-:S06]  /*22a70*/  PRMT R22, RZ, 0x7610, R22 ;  /* 0x00007610ff167816 */ /* 0x001fcc0000000016 */
[----:B------:R-:W3:Y:S01]  /*22a80*/  @!P3 LDG.E.U8 R22, desc[UR46][R18.64+0x59] ;  /* 0x0000592e1216b981 */ /* 0x000ee2000c1e1100 */
[----:B------:R-:W-:-:S04]  /*22a90*/  ISETP.GE.AND P2, PT, R28, 0x1, PT ;  /* 0x000000011c00780c */ /* 0x000fc80003f46270 */
[----:B------:R-:W-:Y:S02]  /*22aa0*/  ISETP.LT.OR P5, PT, R29, 0x61, !P2 ;  /* 0x000000611d00780c */ /* 0x000fe400057a1670 */
        /* <DEDUP_REMOVED lines=8> */
[----:B------:R0:W-:Y:S04]  /*22b30*/  @!P3 STG.E.U8 desc[UR46][R192.64+0x59], R22 ;  /* 0x00005916c000b986 */ /* 0x0001e8000c10112e */
[----:B------:R-:W4:Y:S01]  /*22b40*/  @!P5 LDG.E.U8 R32, desc[UR46][R26.64+0x60] ;  /* 0x0000602e1a20d981 */ /* 0x000f22000c1e1100 */
[----:B0-----:R-:W0:Y:S02]  /*22b50*/  @!P5 LDC.64 R22, c[0x0][0x5c0] ;  /* 0x00017000ff16db82 */ /* 0x001e240000000a00 */
[----:B0-----:R-:W-:-:S05]  /*22b60*/  @!P5 IADD3 R22, P6, R24, R22, RZ ;  /* 0x000000161816d210 */ /* 0x001fca0007fde0ff */
[----:B------:R-:W-:Y:S01]  /*22b70*/  @!P5 IMAD.X R23, R30, 0x1, R23, P6 ;  /* 0x000000011e17d824 */ /* 0x000fe200030e0617 */
[----:B----4-:R-:W-:-:S04]  /*22b80*/  LOP3.LUT R32, R32, 0xff, RZ, 0xc0, !PT ;  /* 0x000000ff20207812 */ /* 0x010fc800078ec0ff */
[----:B------:R-:W-:-:S05]  /*22b90*/  F2FP.F16.E4M3.UNPACK_B R32, R32 ;  /* 0x00000020ff20723e */ /* 0x000fca00020006ff */
[----:B------:R-:W-:-:S05]  /*22ba0*/  HADD2.F32 R32, -RZ, R32.H0_H0 ;  /* 0x20000020ff207230 */ /* 0x000fca0000004100 */
[----:B------:R-:W-:-:S04]  /*22bb0*/  FMUL R32, R32, UR42 ;  /* 0x0000002a20207c20 */ /* 0x000fc80008400000 */
[----:B------:R-:W-:Y:S01]  /*22bc0*/  FFMA R32, R225, UR43, R32 ;  /* 0x0000002be1207c23 */ /* 0x000fe20008000020 */
[----:B------:R-:W-:Y:S01]  /*22bd0*/  @P1 LOP3.LUT R3, R3, 0x200, RZ, 0xfc, !PT ;  /* 0x0000020003031812 */ /* 0x000fe200078efcff */
[----:B------:R-:W4:Y:S03]  /*22be0*/  LDL.LU R225, [R1+0x470] ;  /* 0x0004700001e17983 */ /* 0x000f260000300800 */
[----:B------:R-:W-:-:S05]  /*22bf0*/  F2FP.SATFINITE.E4M3.F32.PACK_AB_MERGE_C R32, RZ, R32, RZ ;  /* 0x00000020ff20723e */ /* 0x000fca00048070ff */
[----:B------:R0:W-:Y:S01]  /*22c00*/  @!P5 STG.E.U8 desc[UR46][R22.64+0x60], R32 ;  /* 0x000060201600d986 */ /* 0x0001e2000c10112e */
[----:B------:R-:W-:Y:S02]  /*22c10*/  ISETP.LT.OR P5, PT, R29, 0x62, !P2 ;  /* 0x000000621d00780c */ /* 0x000fe400057a1670 */
[----:B0-----:R-:W-:-:S11]  /*22c20*/  PRMT R32, RZ, 0x7610, R32 ;  /* 0x00007610ff207816 */ /* 0x001fd60000000020 */
[----:B------:R-:W0:Y:S01]  /*22c30*/  @!P5 LDC.64 R22, c[0x0][0x5c0] ;  /* 0x00017000ff16db82 */ /* 0x000e220000000a00 */
[----:B------:R-:W2:Y:S01]  /*22c40*/  @!P5 LDG.E.U8 R32, desc[UR46][R26.64+0x61] ;  /* 0x0000612e1a20d981 */ /* 0x000ea2000c1e1100 */
[----:B------:R-:W-:-:S04]  /*22c50*/  LOP3.LUT R3, R3, 0xfffffbff, RZ, 0xc0, !PT ;  /* 0xfffffbff03037812 */ /* 0x000fc800078ec0ff */
[----:B------:R-:W-:-:S04]  /*22c60*/  @P4 LOP3.LUT R3, R3, 0x400, RZ, 0xfc, !PT ;  /* 0x0000040003034812 */ /* 0x000fc800078efcff */
[----:B------:R-:W-:Y:S02]  /*22c70*/  LOP3.LUT P1, RZ, R3, 0x20, RZ, 0xc0, !PT ;  /* 0x0000002003ff7812 */ /* 0x000fe4000782c0ff */
[----:B0-----:R-:W-:-:S05]  /*22c80*/  @!P5 IADD3 R22, P6, R24, R22, RZ ;  /* 0x000000161816d210 */ /* 0x001fca0007fde0ff */
[----:B------:R-:W-:Y:S01]  /*22c90*/  @!P5 IMAD.X R23, R30, 0x1, R23, P6 ;  /* 0x000000011e17d824 */ /* 0x000fe200030e0617 */
        /* <DEDUP_REMOVED lines=8> */
[----:B------:R0:W-:Y:S02]  /*22d20*/  @!P5 STG.E.U8 desc[UR46][R22.64+0x61], R32 ;  /* 0x000061201600d986 */ /* 0x0001e4000c10112e */
[----:B0-----:R-:W-:-:S06]  /*22d30*/  PRMT R22, RZ, 0x7610, R22 ;  /* 0x00007610ff167816 */ /* 0x001fcc0000000016 */
[----:B------:R-:W3:Y:S02]  /*22d40*/  @!P1 LDG.E.U8 R22, desc[UR46][R6.64+0x60] ;  /* 0x0000602e06169981 */ /* 0x000ee4000c1e1100 */
[----:B---3--:R-:W-:-:S04]  /*22d50*/  LOP3.LUT R22, R22, 0xff, RZ, 0xc0, !PT ;  /* 0x000000ff16167812 */ /* 0x008fc800078ec0ff */
[----:B------:R-:W-:-:S05]  /*22d60*/  F2FP.F16.E4M3.UNPACK_B R22, R22 ;  /* 0x00000016ff16723e */ /* 0x000fca00020006ff */
[----:B------:R-:W-:-:S05]  /*22d70*/  HADD2.F32 R22, -RZ, R22.H0_H0 ;  /* 0x20000016ff167230 */ /* 0x000fca0000004100 */
[----:B------:R-:W-:-:S04]  /*22d80*/  FMUL R22, R22, UR42 ;  /* 0x0000002a16167c20 */ /* 0x000fc80008400000 */
[----:B------:R-:W-:Y:S01]  /*22d90*/  FFMA R22, R223, UR43, R22 ;  /* 0x0000002bdf167c23 */ /* 0x000fe20008000016 */
[----:B------:R-:W-:Y:S01]  /*22da0*/  ISETP.LT.OR P5, PT, R29, 0x69, !P2 ;  /* 0x000000691d00780c */ /* 0x000fe200057a1670 */
[----:B------:R-:W3:Y:S03]  /*22db0*/  LDL.LU R223, [R1+0x478] ;  /* 0x0004780001df7983 */ /* 0x000ee60000300800 */
[----:B------:R-:W-:-:S05]  /*22dc0*/  F2FP.SATFINITE.E4M3.F32.PACK_AB_MERGE_C R22, RZ, R22, RZ ;  /* 0x00000016ff16723e */ /* 0x000fca00048070ff */
[----:B------:R0:W-:Y:S02]  /*22dd0*/  @!P1 STG.E.U8 desc[UR46][R152.64+0x60], R22 ;  /* 0x0000601698009986 */ /* 0x0001e4000c10112e */
[----:B0-----:R-:W-:-:S06]  /*22de0*/  PRMT R22, RZ, 0x7610, R22 ;  /* 0x00007610ff167816 */ /* 0x001fcc0000000016 */
[----:B------:R-:W4:Y:S01]  /*22df0*/  @!P3 LDG.E.U8 R22, desc[UR46][R6.64+0x61] ;  /* 0x0000612e0616b981 */ /* 0x000f22000c1e1100 */
[----:B------:R-:W-:Y:S02]  /*22e00*/  PRMT R32, RZ, 0x7610, R32 ;  /* 0x00007610ff207816 */ /* 0x000fe40000000020 */
[----:B----4-:R-:W-:-:S04]  /*22e10*/  LOP3.LUT R22, R22, 0xff, RZ, 0xc0, !PT ;  /* 0x000000ff16167812 */ /* 0x010fc800078ec0ff */
[----:B------:R-:W-:-:S05]  /*22e20*/  F2FP.F16.E4M3.UNPACK_B R22, R22 ;  /* 0x00000016ff16723e */ /* 0x000fca00020006ff */
[----:B------:R-:W-:-:S05]  /*22e30*/  HADD2.F32 R22, -RZ, R22.H0_H0 ;  /* 0x20000016ff167230 */ /* 0x000fca0000004100 */
[----:B------:R-:W-:-:S04]  /*22e40*/  FMUL R22, R22, UR42 ;  /* 0x0000002a16167c20 */ /* 0x000fc80008400000 */
[----:B------:R-:W-:Y:S01]  /*22e50*/  FFMA R22, R225, UR43, R22 ;  /* 0x0000002be1167c23 */ /* 0x000fe20008000016 */
[----:B------:R-:W-:Y:S01]  /*22e60*/  LOP3.LUT P1, RZ, R3, 0x8, RZ, 0xc0, !PT ;  /* 0x0000000803ff7812 */ /* 0x000fe2000782c0ff */
[----:B------:R-:W4:Y:S03]  /*22e70*/  LDL.LU R225, [R1+0x47c] ;  /* 0x00047c0001e17983 */ /* 0x000f260000300800 */
[----:B------:R-:W-:-:S05]  /*22e80*/  F2FP.SATFINITE.E4M3.F32.PACK_AB_MERGE_C R22, RZ, R22, RZ ;  /* 0x00000016ff16723e */ /* 0x000fca00048070ff */
[----:B------:R0:W-:Y:S04]  /*22e90*/  @!P3 STG.E.U8 desc[UR46][R156.64+0x61], R22 ;  /* 0x000061169c00b986 */ /* 0x0001e8000c10112e */
[----:B------:R-:W2:Y:S01]  /*22ea0*/  @!P5 LDG.E.U8 R32, desc[UR46][R26.64+0x68] ;  /* 0x0000682e1a20d981 */ /* 0x000ea2000c1e1100 */
[----:B0-----:R-:W0:Y:S02]  /*22eb0*/  @!P5 LDC.64 R22, c[0x0][0x5c0] ;  /* 0x00017000ff16db82 */ /* 0x001e240000000a00 */
        /* <DEDUP_REMOVED lines=11> */
[----:B------:R-:W-:Y:S02]  /*22f70*/  ISETP.LT.OR P5, PT, R29, 0x6a, !P2 ;  /* 0x0000006a1d00780c */ /* 0x000fe400057a1670 */
[----:B0-----:R-:W-:-:S11]  /*22f80*/  PRMT R32, RZ, 0x7610, R32 ;  /* 0x00007610ff207816 */ /* 0x001fd60000000020 */
        /* <DEDUP_REMOVED lines=22> */
[----:B------:R0:W-:Y:S02]  /*230f0*/  @!P1 STG.E.U8 desc[UR46][R154.64+0x68], R22 ;  /* 0x000068169a009986 */ /* 0x0001e4000c10112e */
[----:B0-----:R-:W-:-:S06]  /*23100*/  PRMT R22, RZ, 0x7610, R22 ;  /* 0x00007610ff167816 */ /* 0x001fcc0000000016 */
[----:B------:R-:W2:Y:S01]  /*23110*/  @!P3 LDG.E.U8 R22, desc[UR46][R6.64+0x69] ;  /* 0x0000692e0616b981 */ /* 0x000ea2000c1e1100 */
[----:B------:R-:W-:Y:S02]  /*23120*/  PRMT R32, RZ, 0x7610, R32 ;  /* 0x00007610ff207816 */ /* 0x000fe40000000020 */
        /* <DEDUP_REMOVED lines=8> */
[----:B------:R0:W-:Y:S04]  /*231b0*/  @!P3 STG.E.U8 desc[UR46][R146.64+0x69], R22 ;  /* 0x000069169200b986 */ /* 0x0001e8000c10112e */
        /* <DEDUP_REMOVED lines=34> */
[----:B------:R-:W-:Y:S01]  /*233e0*/  ISETP.LT.OR P5, PT, R29, 0x79, !P2 ;  /* 0x000000791d00780c */ /* 0x000fe200057a1670 */
[----:B------:R-:W2:Y:S03]  /*233f0*/  LDL.LU R224, [R1+0x498] ;  /* 0x0004980001e07983 */ /* 0x000ea60000300800 */
[----:B------:R-:W-:-:S05]  /*23400*/  F2FP.SATFINITE.E4M3.F32.PACK_AB_MERGE_C R22, RZ, R22, RZ ;  /* 0x00000016ff16723e */ /* 0x000fca00048070ff */
[----:B------:R0:W-:Y:S02]  /*23410*/  @!P1 STG.E.U8 desc[UR46][R158.64+0x70], R22 ;  /* 0x000070169e009986 */ /* 0x0001e4000c10112e */
[----:B0-----:R-:W-:-:S06]  /*23420*/  PRMT R22, RZ, 0x7610, R22 ;  /* 0x00007610ff167816 */ /* 0x001fcc0000000016 */
[----:B------:R-:W3:Y:S01]  /*23430*/  @!P3 LDG.E.U8 R22, desc[UR46][R6.64+0x71] ;  /* 0x0000712e0616b981 */ /* 0x000ee2000c1e1100 */
[----:B------:R-:W-:Y:S02]  /*23440*/  PRMT R32, RZ, 0x7610, R32 ;  /* 0x00007610ff207816 */ /* 0x000fe40000000020 */
        /* <DEDUP_REMOVED lines=21> */
[----:B------:R0:W-:Y:S01]  /*235a0*/  @!P5 STG.E.U8 desc[UR46][R22.64+0x78], R32 ;  /* 0x000078201600d986 */ /* 0x0001e2000c10112e */
[----:B------:R-:W-:Y:S02]  /*235b0*/  ISETP.LT.OR P5, PT, R29, 0x7a, !P2 ;  /* 0x0000007a1d00780c */ /* 0x000fe400057a1670 */
[----:B0-----:R-:W-:-:S11]  /*235c0*/  PRMT R32, RZ, 0x7610, R32 ;  /* 0x00007610ff207816 */ /* 0x001fd60000000020 */
[----:B------:R-:W0:Y:S01]  /*235d0*/  @!P5 LDC.64 R22, c[0x0][0x5c0] ;  /* 0x00017000ff16db82 */ /* 0x000e220000000a00 */
[----:B------:R-:W2:Y:S01]  /*235e0*/  @!P5 LDG.E.U8 R32, desc[UR46][R26.64+0x79] ;  /* 0x0000792e1a20d981 */ /* 0x000ea2000c1e1100 */
[----:B0-----:R-:W-:-:S05]  /*235f0*/  @!P5 IADD3 R22, P6, R24, R22, RZ ;  /* 0x000000161816d210 */ /* 0x001fca0007fde0ff */
[----:B------:R-:W-:Y:S01]  /*23600*/  @!P5 IMAD.X R23, R30, 0x1, R23, P6 ;  /* 0x000000011e17d824 */ /* 0x000fe200030e0617 */
[----:B--2---:R-:W-:-:S04]  /*23610*/  LOP3.LUT R32, R32, 0xff, RZ, 0xc0, !PT ;  /* 0x000000ff20207812 */ /* 0x004fc800078ec0ff */
[----:B------:R-:W-:-:S05]  /*23620*/  F2FP.F16.E4M3.UNPACK_B R32, R32 ;  /* 0x00000020ff20723e */ /* 0x000fca00020006ff */
[----:B------:R-:W-:-:S05]  /*23630*/  HADD2.F32 R32, -RZ, R32.H0_H0 ;  /* 0x20000020ff207230 */ /* 0x000fca0000004100 */
[----:B------:R-:W-:-:S04]  /*23640*/  FMUL R32, R32, UR42 ;  /* 0x0000002a20207c20 */ /* 0x000fc80008400000 */
[----:B------:R-:W-:Y:S02]  /*23650*/  FFMA R32, R224, UR43, R32 ;  /* 0x0000002be0207c23 */ /* 0x000fe40008000020 */
        /* <DEDUP_REMOVED lines=61> */
[----:B0-----:R-:W-:Y:S01]  /*23a30*/  PRMT R32, RZ, 0x7610, R32 ;  /* 0x00007610ff207816 */ /* 0x001fe20000000020 */
[----:B------:R-:W0:Y:S05]  /*23a40*/  @!P3 LDC.64 R22, c[0x0][0x5c0] ;  /* 0x00017000ff16bb82 */ /* 0x000e2a0000000a00 */
[----:B------:R-:W2:Y:S01]  /*23a50*/  @!P3 LDG.E.U8 R32, desc[UR46][R10.64+0x61] ;  /* 0x0000612e0a20b981 */ /* 0x000ea2000c1e1100 */
[----:B0-----:R-:W-:-:S05]  /*23a60*/  @!P3 IADD3 R22, P5, R168, R22, RZ ;  /* 0x00000016a816b210 */ /* 0x001fca0007fbe0ff */
[----:B------:R-:W-:Y:S01]  /*23a70*/  @!P3 IMAD.X R23, R169, 0x1, R23, P5 ;  /* 0x00000001a917b824 */ /* 0x000fe200028e0617 */
[----:B------:R-:W-:Y:S02]  /*23a80*/  LOP3.LUT P5, RZ, R20, 0x800, RZ, 0xc0, !PT ;  /* 0x0000080014ff7812 */ /* 0x000fe400078ac0ff */
        /* <DEDUP_REMOVED lines=16> */
[----:B------:R-:W-:Y:S01]  /*23b90*/  PRMT R32, RZ, 0x7610, R32 ;  /* 0x00007610ff207816 */ /* 0x000fe20000000020 */
        /* <DEDUP_REMOVED lines=32> */
[----:B------:R-:W-:Y:S02]  /*23da0*/  LOP3.LUT P5, RZ, R20, 0x200, RZ, 0xc0, !PT ;  /* 0x0000020014ff7812 */ /* 0x000fe400078ac0ff */
        /* <DEDUP_REMOVED lines=16> */
[----:B------:R-:W-:Y:S01]  /*23eb0*/  PRMT R32, RZ, 0x7610, R32 ;  /* 0x00007610ff207816 */ /* 0x000fe20000000020 */
        /* <DEDUP_REMOVED lines=27> */
[----:B0-----:R-:W-:Y:S01]  /*24070*/  PRMT R32, RZ, 0x7610, R32 ;  /* 0x00007610ff207816 */ /* 0x001fe20000000020 */
[----:B------:R-:W0:Y:S05]  /*24080*/  @!P3 LDC.64 R22, c[0x0][0x5c0] ;  /* 0x00017000ff16bb82 */ /* 0x000e2a0000000a00 */
[----:B------:R-:W4:Y:S01]  /*24090*/  @!P3 LDG.E.U8 R32, desc[UR46][R10.64+0x71] ;  /* 0x0000712e0a20b981 */ /* 0x000f22000c1e1100 */
[----:B0-----:R-:W-:-:S05]  /*240a0*/  @!P3 IADD3 R22, P5, R182, R22, RZ ;  /* 0x00000016b616b210 */ /* 0x001fca0007fbe0ff */
[----:B------:R-:W-:Y:S01]  /*240b0*/  @!P3 IMAD.X R23, R183, 0x1, R23, P5 ;  /* 0x00000001b717b824 */ /* 0x000fe200028e0617 */
[----:B------:R-:W-:Y:S02]  /*240c0*/  LOP3.LUT P5, RZ, R20, 0x80, RZ, 0xc0, !PT ;  /* 0x0000008014ff7812 */ /* 0x000fe400078ac0ff */
        /* <DEDUP_REMOVED lines=121> */
[----:B------:R-:W-:Y:S01]  /*24860*/  PRMT R32, RZ, 0x7610, R32 ;  /* 0x00007610ff207816 */ /* 0x000fe20000000020 */
[----:B0-----:R-:W0:Y:S01]  /*24870*/  @!P1 LDC.64 R22, c[0x0][0x5c0] ;  /* 0x00017000ff169b82 */ /* 0x001e220000000a00 */
        /* <DEDUP_REMOVED lines=19> */
[----:B-1----:R-:W-:Y:S02]  /*249b0*/  F2FP.SATFINITE.E4M3.F32.PACK_AB_MERGE_C R33, RZ, R32, RZ ;  /* 0x00000020ff21723e */ /* 0x002fe400048070ff */
[----:B------:R-:W-:-:S03]  /*249c0*/  PRMT R32, RZ, 0x7610, R32 ;  /* 0x00007610ff207816 */ /* 0x000fc60000000020 */
[----:B------:R0:W-:Y:S04]  /*249d0*/  @!P1 STG.E.U8 desc[UR46][R22.64+0x68], R33 ;  /* 0x0000682116009986 */ /* 0x0001e8000c10112e */
[----:B------:R-:W4:Y:S01]  /*249e0*/  @!P3 LDG.E.U8 R32, desc[UR46][R14.64+0x69] ;  /* 0x0000692e0e20b981 */ /* 0x000f22000c1e1100 */
[----:B0-----:R-:W0:Y:S02]  /*249f0*/  @!P3 LDC.64 R22, c[0x0][0x5c0] ;  /* 0x00017000ff16bb82 */ /* 0x001e240000000a00 */
        /* <DEDUP_REMOVED lines=10> */
[----:B------:R-:W-:Y:S02]  /*24aa0*/  F2FP.SATFINITE.E4M3.F32.PACK_AB_MERGE_C R33, RZ, R32, RZ ;  /* 0x00000020ff21723e */ /* 0x000fe400048070ff */
[----:B------:R-:W-:-:S03]  /*24ab0*/  PRMT R32, RZ, 0x7610, R32 ;  /* 0x00007610ff207816 */ /* 0x000fc60000000020 */
[----:B------:R0:W-:Y:S04]  /*24ac0*/  @!P3 STG.E.U8 desc[UR46][R22.64+0x69], R33 ;  /* 0x000069211600b986 */ /* 0x0001e8000c10112e */
[----:B------:R-:W2:Y:S01]  /*24ad0*/  @!P5 LDG.E.U8 R32, desc[UR46][R12.64+0x70] ;  /* 0x0000702e0c20d981 */ /* 0x000ea2000c1e1100 */
        /* <DEDUP_REMOVED lines=8> */
[----:B------:R-:W-:Y:S02]  /*24b60*/  F2FP.SATFINITE.E4M3.F32.PACK_AB_MERGE_C R83, RZ, R32, RZ ;  /* 0x00000020ff53723e */ /* 0x000fe400048070ff */
[----:B------:R-:W-:-:S03]  /*24b70*/  PRMT R32, RZ, 0x7610, R32 ;  /* 0x00007610ff207816 */ /* 0x000fc60000000020 */
[----:B------:R-:W-:Y:S04]  /*24b80*/  @!P5 STG.E.U8 desc[UR46][R118.64+0x70], R83 ;  /* 0x000070537600d986 */ /* 0x000fe8000c10112e */
[----:B------:R-:W3:Y:S02]  /*24b90*/  @!P6 LDG.E.U8 R32, desc[UR46][R12.64+0x71] ;  /* 0x0000712e0c20e981 */ /* 0x000ee4000c1e1100 */
[----:B---3--:R-:W-:-:S04]  /*24ba0*/  LOP3.LUT R32, R32, 0xff, RZ, 0xc0, !PT ;  /* 0x000000ff20207812 */ /* 0x008fc800078ec0ff */
[----:B------:R-:W-:-:S05]  /*24bb0*/  F2FP.F16.E4M3.UNPACK_B R32, R32 ;  /* 0x00000020ff20723e */ /* 0x000fca00020006ff */
[----:B------:R-:W-:-:S05]  /*24bc0*/  HADD2.F32 R32, -RZ, R32.H0_H0 ;  /* 0x20000020ff207230 */ /* 0x000fca0000004100 */
[----:B------:R-:W-:-:S04]  /*24bd0*/  FMUL R32, R32, UR42 ;  /* 0x0000002a20207c20 */ /* 0x000fc80008400000 */
[----:B------:R-:W-:Y:S01]  /*24be0*/  FFMA R32, R223, UR43, R32 ;  /* 0x0000002bdf207c23 */ /* 0x000fe20008000020 */
[----:B0-----:R-:W-:Y:S01]  /*24bf0*/  @!P1 IADD3 R22, P5, R80, R22, RZ ;  /* 0x0000001650169210 */ /* 0x001fe20007fbe0ff */
[----:B------:R-:W3:Y:S03]  /*24c00*/  LDL.LU R223, [R1+0x514] ;  /* 0x0005140001df7983 */ /* 0x000ee60000300800 */
[----:B------:R-:W-:Y:S02]  /*24c10*/  F2FP.SATFINITE.E4M3.F32.PACK_AB_MERGE_C R33, RZ, R32, RZ ;  /* 0x00000020ff21723e */ /* 0x000fe400048070ff */
[----:B------:R-:W-:-:S03]  /*24c20*/  PRMT R32, RZ, 0x7610, R32 ;  /* 0x00007610ff207816 */ /* 0x000fc60000000020 */
[----:B------:R0:W-:Y:S04]  /*24c30*/  @!P6 STG.E.U8 desc[UR46][R108.64+0x71], R33 ;  /* 0x000071216c00e986 */ /* 0x0001e8000c10112e */
[----:B------:R-:W4:Y:S01]  /*24c40*/  @!P1 LDG.E.U8 R32, desc[UR46][R14.64+0x70] ;  /* 0x0000702e0e209981 */ /* 0x000f22000c1e1100 */
        /* <DEDUP_REMOVED lines=8> */
[----:B0-----:R-:W-:Y:S02]  /*24cd0*/  F2FP.SATFINITE.E4M3.F32.PACK_AB_MERGE_C R33, RZ, R32, RZ ;  /* 0x00000020ff21723e */ /* 0x001fe400048070ff */
[----:B------:R-:W-:-:S03]  /*24ce0*/  PRMT R32, RZ, 0x7610, R32 ;  /* 0x00007610ff207816 */ /* 0x000fc60000000020 */
[----:B------:R0:W-:Y:S04]  /*24cf0*/  @!P1 STG.E.U8 desc[UR46][R22.64+0x70], R33 ;  /* 0x0000702116009986 */ /* 0x0001e8000c10112e */
[----:B------:R-:W2:Y:S01]  /*24d00*/  @!P3 LDG.E.U8 R32, desc[UR46][R14.64+0x71] ;  /* 0x0000712e0e20b981 */ /* 0x000ea2000c1e1100 */
[----:B0-----:R-:W0:Y:S02]  /*24d10*/  @!P3 LDC.64 R22, c[0x0][0x5c0] ;  /* 0x00017000ff16bb82 */ /* 0x001e240000000a00 */
        /* <DEDUP_REMOVED lines=12> */
[----:B------:R0:W-:Y:S04]  /*24de0*/  @!P3 STG.E.U8 desc[UR46][R22.64+0x71], R33 ;  /* 0x000071211600b986 */ /* 0x0001e8000c10112e */
[----:B------:R-:W3:Y:S01]  /*24df0*/  @!P5 LDG.E.U8 R32, desc[UR46][R12.64+0x78] ;  /* 0x0000782e0c20d981 */ /* 0x000ee2000c1e1100 */
[----:B0-----:R-:W0:Y:S01]  /*24e00*/  @!P1 LDC.64 R22, c[0x0][0x5c0] ;  /* 0x00017000ff169b82 */ /* 0x001e220000000a00 */
[----:B---3--:R-:W-:-:S04]  /*24e10*/  LOP3.LUT R32, R32, 0xff, RZ, 0xc0, !PT ;  /* 0x000000ff20207812 */ /* 0x008fc800078ec0ff */
[----:B------:R-:W-:-:S05]  /*24e20*/  F2FP.F16.E4M3.UNPACK_B R32, R32 ;  /* 0x00000020ff20723e */ /* 0x000fca00020006ff */
[----:B------:R-:W-:-:S05]  /*24e30*/  HADD2.F32 R32, -RZ, R32.H0_H0 ;  /* 0x20000020ff207230 */ /* 0x000fca0000004100 */
[----:B------:R-:W-:-:S04]  /*24e40*/  FMUL R32, R32, UR42 ;  /* 0x0000002a20207c20 */ /* 0x000fc80008400000 */
[----:B------:R-:W-:Y:S01]  /*24e50*/  FFMA R32, R223, UR43, R32 ;  /* 0x0000002bdf207c23 */ /* 0x000fe20008000020 */
[----:B------:R-:W-:Y:S01]  /*24e60*/  LOP3.LUT P3, RZ, R0, 0x1, RZ, 0xc0, !PT ;  /* 0x0000000100ff7812 */ /* 0x000fe2000786c0ff */
[----:B------:R-:W3:Y:S03]  /*24e70*/  LDL.LU R223, [R1+0x520] ;  /* 0x0005200001df7983 */ /* 0x000ee60000300800 */
[----:B------:R-:W-:Y:S02]  /*24e80*/  F2FP.SATFINITE.E4M3.F32.PACK_AB_MERGE_C R83, RZ, R32, RZ ;  /* 0x00000020ff53723e */ /* 0x000fe400048070ff */
[----:B------:R-:W-:-:S03]  /*24e90*/  PRMT R32, RZ, 0x7610, R32 ;  /* 0x00007610ff207816 */ /* 0x000fc60000000020 */
[----:B------:R-:W-:Y:S04]  /*24ea0*/  @!P5 STG.E.U8 desc[UR46][R110.64+0x78], R83 ;  /* 0x000078536e00d986 */ /* 0x000fe8000c10112e */
[----:B------:R-:W4:Y:S02]  /*24eb0*/  @!P6 LDG.E.U8 R32, desc[UR46][R12.64+0x79] ;  /* 0x0000792e0c20e981 */ /* 0x000f24000c1e1100 */
[----:B----4-:R-:W-:-:S04]  /*24ec0*/  LOP3.LUT R32, R32, 0xff, RZ, 0xc0, !PT ;  /* 0x000000ff20207812 */ /* 0x010fc800078ec0ff */
[----:B------:R-:W-:-:S05]  /*24ed0*/  F2FP.F16.E4M3.UNPACK_B R32, R32 ;  /* 0x00000020ff20723e */ /* 0x000fca00020006ff */
[----:B------:R-:W-:-:S05]  /*24ee0*/  HADD2.F32 R32, -RZ, R32.H0_H0 ;  /* 0x20000020ff207230 */ /* 0x000fca0000004100 */
[----:B------:R-:W-:-:S04]  /*24ef0*/  FMUL R32, R32, UR42 ;  /* 0x0000002a20207c20 */ /* 0x000fc80008400000 */
[----:B------:R-:W-:-:S05]  /*24f00*/  FFMA R32, R225, UR43, R32 ;  /* 0x0000002be1207c23 */ /* 0x000fca0008000020 */
[----:B------:R-:W-:Y:S02]  /*24f10*/  F2FP.SATFINITE.E4M3.F32.PACK_AB_MERGE_C R33, RZ, R32, RZ ;  /* 0x00000020ff21723e */ /* 0x000fe400048070ff */
[----:B------:R-:W-:-:S03]  /*24f20*/  PRMT R32, RZ, 0x7610, R32 ;  /* 0x00007610ff207816 */ /* 0x000fc60000000020 */
[----:B------:R1:W-:Y:S04]  /*24f30*/  @!P6 STG.E.U8 desc[UR46][R88.64+0x79], R33 ;  /* 0x000079215800e986 */ /* 0x0003e8000c10112e */
[----:B------:R-:W4:Y:S01]  /*24f40*/  @!P1 LDG.E.U8 R32, desc[UR46][R14.64+0x78] ;  /* 0x0000782e0e209981 */ /* 0x000f22000c1e1100 */
        /* <DEDUP_REMOVED lines=8> */
[----:B-1----:R-:W-:Y:S02]  /*24fd0*/  F2FP.SATFINITE.E4M3.F32.PACK_AB_MERGE_C R33, RZ, R32, RZ ;  /* 0x00000020ff21723e */ /* 0x002fe400048070ff */
[----:B------:R-:W-:-:S03]  /*24fe0*/  PRMT R32, RZ, 0x7610, R32 ;  /* 0x00007610ff207816 */ /* 0x000fc60000000020 */
[----:B------:R0:W-:Y:S04]  /*24ff0*/  @!P1 STG.E.U8 desc[UR46][R22.64+0x78], R33 ;  /* 0x0000782116009986 */ /* 0x0001e8000c10112e */
[----:B------:R-:W4:Y:S01]  /*25000*/  @!P3 LDG.E.U8 R32, desc[UR46][R14.64+0x79] ;  /* 0x0000792e0e20b981 */ /* 0x000f22000c1e1100 */
[----:B0-----:R-:W0:Y:S02]  /*25010*/  @!P3 LDC.64 R22, c[0x0][0x5c0] ;  /* 0x00017000ff16bb82 */ /* 0x001e240000000a00 */
[----:B0-----:R-:W-:-:S05]  /*25020*/  @!P3 IADD3 R22, P5, R93, R22, RZ ;  /* 0x000000165d16b210 */ /* 0x001fca0007fbe0ff */
[----:B------:R-:W-:Y:S01]  /*25030*/  @!P3 IMAD.X R23, R94, 0x1, R23, P5 ;  /* 0x000000015e17b824 */ /* 0x000fe200028e0617 */
[----:B------:R-:W-:-:S13]  /*25040*/  ISETP.LT.OR P5, PT, R29, 0x61, !P0 ;  /* 0x000000611d00780c */ /* 0x000fda00047a1670 */
        /* <DEDUP_REMOVED lines=11> */
[----:B0-----:R-:W0:Y:S01]  /*25100*/  @!P5 LDC.64 R22, c[0x0][0x5c0] ;  /* 0x00017000ff16db82 */ /* 0x001e220000000a00 */
[----:B------:R-:W-:-:S04]  /*25110*/  @!P5 IMAD.MOV.U32 R32, RZ, RZ, R24 ;  /* 0x000000ffff20d224 */ /* 0x000fc800078e0018 */
        /* <DEDUP_REMOVED lines=33> */
[----:B------:R0:W-:Y:S04]  /*25330*/  @!P5 STG.E.U8 desc[UR46][R22.64+0x61], R33 ;  /* 0x000061211600d986 */ /* 0x0001e8000c10112e */
        /* <DEDUP_REMOVED lines=10> */
[----:B------:R-:W-:-:S13]  /*253e0*/  ISETP.LT.OR P5, PT, R29, 0x69, !P0 ;  /* 0x000000691d00780c */ /* 0x000fda00047a1670 */
[----:B0-----:R-:W0:Y:S01]  /*253f0*/  @!P5 LDC.64 R22, c[0x0][0x5c0] ;  /* 0x00017000ff16db82 */ /* 0x001e220000000a00 */
[----:B------:R-:W-:Y:S01]  /*25400*/  @!P5 IMAD.MOV.U32 R33, RZ, RZ, R30 ;  /* 0x000000ffff21d224 */ /* 0x000fe200078e001e */
[----:B----4-:R-:W-:-:S04]  /*25410*/  LOP3.LUT R32, R32, 0xff, RZ, 0xc0, !PT ;  /* 0x000000ff20207812 */ /* 0x010fc800078ec0ff */
[----:B------:R-:W-:-:S05]  /*25420*/  F2FP.F16.E4M3.UNPACK_B R32, R32 ;  /* 0x00000020ff20723e */ /* 0x000fca00020006ff */
[----:B------:R-:W-:-:S05]  /*25430*/  HADD2.F32 R32, -RZ, R32.H0_H0 ;  /* 0x20000020ff207230 */ /* 0x000fca0000004100 */
[----:B------:R-:W-:-:S04]  /*25440*/  FMUL R32, R32, UR42 ;  /* 0x0000002a20207c20 */ /* 0x000fc80008400000 */
[----:B--2---:R-:W-:Y:S01]  /*25450*/  FFMA R32, R224, UR43, R32 ;  /* 0x0000002be0207c23 */ /* 0x004fe20008000020 */
[----:B------:R-:W-:Y:S01]  /*25460*/  @!P5 IMAD R80, R5, 0x180, RZ ;  /* 0x000001800550d824 */ /* 0x000fe200078e02ff */
[----:B------:R-:W2:Y:S03]  /*25470*/  LDL.LU R224, [R1+0x538] ;  /* 0x0005380001e07983 */ /* 0x000ea60000300800 */
[----:B------:R-:W-:Y:S01]  /*25480*/  F2FP.SATFINITE.E4M3.F32.PACK_AB_MERGE_C R85, RZ, R32, RZ ;  /* 0x00000020ff55723e */ /* 0x000fe200048070ff */
[----:B------:R-:W-:Y:S01]  /*25490*/  @!P5 IMAD.MOV.U32 R32, RZ, RZ, R24 ;  /* 0x000000ffff20d224 */ /* 0x000fe200078e0018 */
[----:B------:R-:W-:Y:S01]  /*254a0*/  LOP3.LUT P1, RZ, R20, 0x8000000, RZ, 0xc0, !PT ;  /* 0x0800000014ff7812 */ /* 0x000fe2000782c0ff */
[----:B------:R-:W4:Y:S02]  /*254b0*/  LDL.LU R225, [R1+0x53c] ;  /* 0x00053c0001e17983 */ /* 0x000f240000300800 */
[----:B------:R-:W-:-:S03]  /*254c0*/  @!P5 IMAD.WIDE.U32 R32, R4, 0x180, R32 ;  /* 0x000001800420d825 */ /* 0x000fc600078e0020 */
[----:B0-----:R-:W-:Y:S02]  /*254d0*/  @!P5 IADD3 R22, P6, R32, R22, RZ ;  /* 0x000000162016d210 */ /* 0x001fe40007fde0ff */
[----:B------:R-:W-:Y:S01]  /*254e0*/  PRMT R32, RZ, 0x7610, R32 ;  /* 0x00007610ff207816 */ /* 0x000fe20000000020 */
[----:B------:R-:W-:Y:S05]  /*254f0*/  @!P3 STG.E.U8 desc[UR46][R218.64+0x61], R85 ;  /* 0x00006155da00b986 */ /* 0x000fea000c10112e */
        /* <DEDUP_REMOVED lines=9> */
[----:B-1----:R-:W-:-:S05]  /*25590*/  F2FP.SATFINITE.E4M3.F32.PACK_AB_MERGE_C R83, RZ, R32, RZ ;  /* 0x00000020ff53723e */ /* 0x002fca00048070ff */
        /* <DEDUP_REMOVED lines=8> */
[----:B------:R-:W2:Y:S01]  /*25620*/  @!P5 LDG.E.U8 R32, desc[UR46][R16.64+0x69] ;  /* 0x0000692e1020d981 */ /* 0x000ea2000c1e1100 */
[----:B------:R-:W-:-:S05]  /*25630*/  @!P5 IMAD R80, R5, 0x180, RZ ;  /* 0x000001800550d824 */ /* 0x000fca00078e02ff */
[----:B------:R-:W-:Y:S02]  /*25640*/  @!P5 IADD3.X R23, R23, R33, R80, P6, !PT ;  /* 0x000000211717d210 */ /* 0x000fe400037fe450 */
[----:B--2---:R-:W-:-:S04]  /*25650*/  LOP3.LUT R32, R32, 0xff, RZ, 0xc0, !PT ;  /* 0x000000ff20207812 */ /* 0x004fc800078ec0ff */
[----:B------:R-:W-:-:S05]  /*25660*/  F2FP.F16.E4M3.UNPACK_B R32, R32 ;  /* 0x00000020ff20723e */ /* 0x000fca00020006ff */
[----:B------:R-:W-:-:S05]  /*25670*/  HADD2.F32 R32, -RZ, R32.H0_H0 ;  /* 0x20000020ff207230 */ /* 0x000fca0000004100 */
[----:B------:R-:W-:-:S04]  /*25680*/  FMUL R32, R32, UR42 ;  /* 0x0000002a20207c20 */ /* 0x000fc80008400000 */
[----:B------:R-:W-:Y:S02]  /*25690*/  FFMA R32, R224, UR43, R32 ;  /* 0x0000002be0207c23 */ /* 0x000fe40008000020 */
[----:B------:R-:W2:Y:S03]  /*256a0*/  LDL.LU R224, [R1+0x544] ;  /* 0x0005440001e07983 */ /* 0x000ea60000300800 */
        /* <DEDUP_REMOVED lines=56> */
[----:B------:R-:W-:Y:S02]  /*25a30*/  FFMA R32, R223, UR43, R32 ;  /* 0x0000002bdf207c23 */ /* 0x000fe40008000020 */
        /* <DEDUP_REMOVED lines=70> */
[----:B------:R-:W-:Y:S02]  /*25ea0*/  F2FP.SATFINITE.E4M3.F32.PACK_AB_MERGE_C R83, RZ, R32, RZ ;  /* 0x00000020ff53723e */ /* 0x000fe400048070ff */
[----:B------:R-:W-:-:S03]  /*25eb0*/  PRMT R32, RZ, 0x7610, R32 ;  /* 0x00007610ff207816 */ /* 0x000fc60000000020 */
[----:B------:R-:W-:Y:S04]  /*25ec0*/  @!P1 STG.E.U8 desc[UR46][R208.64+0x78], R83 ;  /* 0x00007853d0009986 */ /* 0x000fe8000c10112e */
[----:B------:R-:W3:Y:S01]  /*25ed0*/  @!P3 LDG.E.U8 R32, desc[UR46][R18.64+0x79] ;  /* 0x0000792e1220b981 */ /* 0x000ee2000c1e1100 */
[----:B0-----:R-:W0:Y:S01]  /*25ee0*/  @!P5 LDC.64 R22, c[0x0][0x5c0] ;  /* 0x00017000ff16db82 */ /* 0x001e220000000a00 */
        /* <DEDUP_REMOVED lines=10> */
[----:B------:R-:W2:Y:S01]  /*25f90*/  @!P5 LDG.E.U8 R32, desc[UR46][R26.64+0x80] ;  /* 0x0000802e1a20d981 */ /* 0x000ea2000c1e1100 */
        /* <DEDUP_REMOVED lines=8> */
[----:B0-----:R-:W-:-:S05]  /*26020*/  F2FP.SATFINITE.E4M3.F32.PACK_AB_MERGE_C R33, RZ, R32, RZ ;  /* 0x00000020ff21723e */ /* 0x001fca00048070ff */
[----:B------:R0:W-:Y:S01]  /*26030*/  @!P5 STG.E.U8 desc[UR46][R22.64+0x80], R33 ;  /* 0x000080211600d986 */ /* 0x0001e2000c10112e */
[----:B------:R-:W-:Y:S02]  /*26040*/  ISETP.LT.OR P5, PT, R29, 0x82, !P2 ;  /* 0x000000821d00780c */ /* 0x000fe400057a1670 */
[----:B------:R-:W-:-:S11]  /*26050*/  PRMT R32, RZ, 0x7610, R32 ;  /* 0x00007610ff207816 */ /* 0x000fd60000000020 */
        /* <DEDUP_REMOVED lines=23> */
[----:B------:R-:W-:Y:S01]  /*261d0*/  @!P1 STG.E.U8 desc[UR46][R120.64+0x80], R83 ;  /* 0x0000805378009986 */ /* 0x000fe2000c10112e */
[----:B------:R-:W-:Y:S02]  /*261e0*/  LOP3.LUT P1, RZ, R20, 0x2, RZ, 0xc0, !PT ;  /* 0x0000000214ff7812 */ /* 0x000fe4000782c0ff */
[----:B------:R-:W-:Y:S01]  /*261f0*/  PRMT R20, RZ, 0x7610, R20 ;  /* 0x00007610ff147816 */ /* 0x000fe20000000014 */
[----:B0-----:R-:W0:Y:S05]  /*26200*/  @!P5 LDC.64 R22, c[0x0][0x5c0] ;  /* 0x00017000ff16db82 */ /* 0x001e2a0000000a00 */
[----:B------:R-:W2:Y:S02]  /*26210*/  @!P3 LDG.E.U8 R20, desc[UR46][R6.64+0x81] ;  /* 0x0000812e0614b981 */ /* 0x000ea4000c1e1100 */
[----:B--2---:R-:W-:-:S04]  /*26220*/  LOP3.LUT R20, R20, 0xff, RZ, 0xc0, !PT ;  /* 0x000000ff14147812 */ /* 0x004fc800078ec0ff */
[----:B------:R-:W-:-:S05]  /*26230*/  F2FP.F16.E4M3.UNPACK_B R20, R20 ;  /* 0x00000014ff14723e */ /* 0x000fca00020006ff */
[----:B------:R-:W-:-:S05]  /*26240*/  HADD2.F32 R20, -RZ, R20.H0_H0 ;  /* 0x20000014ff147230 */ /* 0x000fca0000004100 */
[----:B------:R-:W-:-:S04]  /*26250*/  FMUL R20, R20, UR42 ;  /* 0x0000002a14147c20 */ /* 0x000fc80008400000 */
[----:B------:R-:W-:Y:S01]  /*26260*/  FFMA R20, R224, UR43, R20 ;  /* 0x0000002be0147c23 */ /* 0x000fe20008000014 */
[----:B0-----:R-:W-:Y:S01]  /*26270*/  @!P5 IADD3 R22, P6, R24, R22, RZ ;  /* 0x000000161816d210 */ /* 0x001fe20007fde0ff */
[----:B------:R-:W2:Y:S03]  /*26280*/  LDL.LU R224, [R1+0x57c] ;  /* 0x00057c0001e07983 */ /* 0x000ea60000300800 */
        /* <DEDUP_REMOVED lines=12> */
[----:B0-----:R-:W-:-:S05]  /*26350*/  F2FP.SATFINITE.E4M3.F32.PACK_AB_MERGE_C R33, RZ, R20, RZ ;  /* 0x00000014ff21723e */ /* 0x001fca00048070ff */
[----:B------:R0:W-:Y:S01]  /*26360*/  @!P5 STG.E.U8 desc[UR46][R22.64+0x88], R33 ;  /* 0x000088211600d986 */ /* 0x0001e2000c10112e */
[----:B------:R-:W-:Y:S02]  /*26370*/  ISETP.LT.OR P5, PT, R29, 0x8a, !P2 ;  /* 0x0000008a1d00780c */ /* 0x000fe400057a1670 */
[----:B------:R-:W-:-:S11]  /*26380*/  PRMT R20, RZ, 0x7610, R20 ;  /* 0x00007610ff147816 */ /* 0x000fd60000000014 */
        /* <DEDUP_REMOVED lines=21> */
[----:B------:R-:W-:Y:S02]  /*264e0*/  F2FP.SATFINITE.E4M3.F32.PACK_AB_MERGE_C R83, RZ, R20, RZ ;  /* 0x00000014ff53723e */ /* 0x000fe400048070ff */
[----:B------:R-:W-:-:S03]  /*264f0*/  PRMT R20, RZ, 0x7610, R20 ;  /* 0x00007610ff147816 */ /* 0x000fc60000000014 */
[----:B------:R-:W-:Y:S04]  /*26500*/  @!P1 STG.E.U8 desc[UR46][R112.64+0x88], R83 ;  /* 0x0000885370009986 */ /* 0x000fe8000c10112e */
[----:B------:R-:W4:Y:S01]  /*26510*/  @!P3 LDG.E.U8 R20, desc[UR46][R6.64+0x89] ;  /* 0x0000892e0614b981 */ /* 0x000f22000c1e1100 */
[----:B0-----:R-:W0:Y:S01]  /*26520*/  @!P5 LDC.64 R22, c[0x0][0x5c0] ;  /* 0x00017000ff16db82 */ /* 0x001e220000000a00 */
[----:B----4-:R-:W-:-:S04]  /*26530*/  LOP3.LUT R20, R20, 0xff, RZ, 0xc0, !PT ;  /* 0x000000ff14147812 */ /* 0x010fc800078ec0ff */
[----:B------:R-:W-:-:S05]  /*26540*/  F2FP.F16.E4M3.UNPACK_B R20, R20 ;  /* 0x00000014ff14723e */ /* 0x000fca00020006ff */
[----:B------:R-:W-:-:S05]  /*26550*/  HADD2.F32 R20, -RZ, R20.H0_H0 ;  /* 0x20000014ff147230 */ /* 0x000fca0000004100 */
[----:B------:R-:W-:-:S04]  /*26560*/  FMUL R20, R20, UR42 ;  /* 0x0000002a14147c20 */ /* 0x000fc80008400000 */
[----:B------:R-:W-:Y:S01]  /*26570*/  FFMA R20, R225, UR43, R20 ;  /* 0x0000002be1147c23 */ /* 0x000fe20008000014 */
[----:B0-----:R-:W-:Y:S01]  /*26580*/  @!P5 IADD3 R22, P6, R24, R22, RZ ;  /* 0x000000161816d210 */ /* 0x001fe20007fde0ff */
[----:B------:R-:W4:Y:S03]  /*26590*/  LDL.LU R225, [R1+0x58c] ;  /* 0x00058c0001e17983 */ /* 0x000f260000300800 */
[----:B------:R-:W-:Y:S02]  /*265a0*/  F2FP.SATFINITE.E4M3.F32.PACK_AB_MERGE_C R33, RZ, R20, RZ ;  /* 0x00000014ff21723e */ /* 0x000fe400048070ff */
[----:B------:R-:W-:-:S03]  /*265b0*/  PRMT R20, RZ, 0x7610, R20 ;  /* 0x00007610ff147816 */ /* 0x000fc60000000014 */
[----:B------:R0:W-:Y:S04]  /*265c0*/  @!P3 STG.E.U8 desc[UR46][R86.64+0x89], R33 ;  /* 0x000089215600b986 */ /* 0x0001e8000c10112e */
[----:B------:R-:W3:Y:S01]  /*265d0*/  @!P5 LDG.E.U8 R20, desc[UR46][R26.64+0x90] ;  /* 0x0000902e1a14d981 */ /* 0x000ee2000c1e1100 */
        /* <DEDUP_REMOVED lines=8> */
[----:B0-----:R-:W-:-:S05]  /*26660*/  F2FP.SATFINITE.E4M3.F32.PACK_AB_MERGE_C R33, RZ, R20, RZ ;  /* 0x00000014ff21723e */ /* 0x001fca00048070ff */
[----:B------:R0:W-:Y:S01]  /*26670*/  @!P5 STG.E.U8 desc[UR46][R22.64+0x90], R33 ;  /* 0x000090211600d986 */ /* 0x0001e2000c10112e */
[----:B------:R-:W-:Y:S02]  /*26680*/  ISETP.LT.OR P5, PT, R29, 0x92, !P2 ;  /* 0x000000921d00780c */ /* 0x000fe400057a1670 */
[----:B------:R-:W-:-:S11]  /*26690*/  PRMT R20, RZ, 0x7610, R20 ;  /* 0x00007610ff147816 */ /* 0x000fd60000000014 */
        /* <DEDUP_REMOVED lines=83> */
[----:B0-----:R-:W-:Y:S02]  /*26bd0*/  F2FP.SATFINITE.E4M3.F32.PACK_AB_MERGE_C R23, RZ, R20, RZ ;  /* 0x00000014ff17723e */ /* 0x001fe400048070ff */
[----:B------:R-:W-:-:S03]  /*26be0*/  PRMT R20, RZ, 0x7610, R20 ;  /* 0x00007610ff147816 */ /* 0x000fc60000000014 */
[----:B------:R0:W-:Y:S04]  /*26bf0*/  @!P3 STG.E.U8 desc[UR46][R64.64+0x99], R23 ;  /* 0x000099174000b986 */ /* 0x0001e8000c10112e */
        /* <DEDUP_REMOVED lines=11> */
[----:B------:R-:W3:Y:S01]  /*26cb0*/  @!P5 LDG.E.U8 R6, desc[UR46][R8.64+0x81] ;  /* 0x0000812e0806d981 */ /* 0x000ee2000c1e1100 */
[----:B------:R-:W-:Y:S01]  /*26cc0*/  PRMT R20, RZ, 0x7610, R20 ;  /* 0x00007610ff147816 */ /* 0x000fe20000000014 */
[----:B-1----:R-:W1:Y:S01]  /*26cd0*/  @!P2 LDC.64 R26, c[0x0][0x5c0] ;  /* 0x00017000ff1aab82 */ /* 0x002e620000000a00 */
        /* <DEDUP_REMOVED lines=8> */
[----:B------:R0:W-:Y:S04]  /*26d60*/  @!P5 STG.E.U8 desc[UR46][R60.64+0x81], R23 ;  /* 0x000081173c00d986 */ /* 0x0001e8000c10112e */
[----:B------:R-:W4:Y:S01]  /*26d70*/  @!P2 LDG.E.U8 R20, desc[UR46][R10.64+0x80] ;  /* 0x0000802e0a14a981 */ /* 0x000f22000c1e1100 */
[----:B-1----:R-:W-:-:S05]  /*26d80*/  @!P2 IADD3 R6, P5, R189, R26, RZ ;  /* 0x0000001abd06a210 */ /* 0x002fca0007fbe0ff */
[----:B--2---:R-:W-:Y:S01]  /*26d90*/  @!P2 IMAD.X R7, R188, 0x1, R27, P5 ;  /* 0x00000001bc07a824 */ /* 0x004fe200028e061b */
[----:B0-----:R-:W0:Y:S01]  /*26da0*/  @!P3 LDC.64 R22, c[0x0][0x5c0] ;  /* 0x00017000ff16bb82 */ /* 0x001e220000000a00 */
[----:B----4-:R-:W-:-:S04]  /*26db0*/  LOP3.LUT R20, R20, 0xff, RZ, 0xc0, !PT ;  /* 0x000000ff14147812 */ /* 0x010fc800078ec0ff */
        /* <DEDUP_REMOVED lines=9> */
[----:B------:R-:W4:Y:S01]  /*26e50*/  @!P3 LDG.E.U8 R20, desc[UR46][R10.64+0x81] ;  /* 0x0000812e0a14b981 */ /* 0x000f22000c1e1100 */
[----:B0-----:R-:W-:-:S05]  /*26e60*/  @!P3 IADD3 R22, P5, R187, R22, RZ ;  /* 0x00000016bb16b210 */ /* 0x001fca0007fbe0ff */
[----:B------:R-:W-:Y:S01]  /*26e70*/  @!P3 IMAD.X R23, R186, 0x1, R23, P5 ;  /* 0x00000001ba17b824 */ /* 0x000fe200028e0617 */
[----:B-1----:R-:W-:Y:S02]  /*26e80*/  PRMT R6, RZ, 0x7610, R6 ;  /* 0x00007610ff067816 */ /* 0x002fe40000000006 */
        /* <DEDUP_REMOVED lines=30> */
[----:B------:R-:W0:Y:S03]  /*27070*/  @!P2 LDC.64 R6, c[0x0][0x5c0] ;  /* 0x00017000ff06ab82 */ /* 0x000e260000000a00 */
[----:B------:R3:W-:Y:S04]  /*27080*/  @!P5 STG.E.U8 desc[UR46][R56.64+0x89], R23 ;  /* 0x000089173800d986 */ /* 0x0007e8000c10112e */
[----:B------:R-:W4:Y:S01]  /*27090*/  @!P2 LDG.E.U8 R20, desc[UR46][R10.64+0x88] ;  /* 0x0000882e0a14a981 */ /* 0x000f22000c1e1100 */
[----:B-1----:R-:W1:Y:S01]  /*270a0*/  @!P3 LDC.64 R26, c[0x0][0x5c0] ;  /* 0x00017000ff1abb82 */ /* 0x002e620000000a00 */
        /* <DEDUP_REMOVED lines=9> */
[----:B---3--:R-:W-:Y:S02]  /*27140*/  F2FP.SATFINITE.E4M3.F32.PACK_AB_MERGE_C R23, RZ, R20, RZ ;  /* 0x00000014ff17723e */ /* 0x008fe400048070ff */
[----:B------:R-:W-:-:S03]  /*27150*/  PRMT R20, RZ, 0x7610, R20 ;  /* 0x00007610ff147816 */ /* 0x000fc60000000014 */
[----:B------:R0:W-:Y:S04]  /*27160*/  @!P2 STG.E.U8 desc[UR46][R6.64+0x88], R23 ;  /* 0x000088170600a986 */ /* 0x0001e8000c10112e */
[----:B------:R-:W3:Y:S01]  /*27170*/  @!P3 LDG.E.U8 R20, desc[UR46][R10.64+0x89] ;  /* 0x0000892e0a14b981 */ /* 0x000ee2000c1e1100 */
[----:B-1----:R-:W-:-:S05]  /*27180*/  @!P3 IADD3 R166, P5, R166, R26, RZ ;  /* 0x0000001aa6a6b210 */ /* 0x002fca0007fbe0ff */
[----:B------:R-:W-:Y:S01]  /*27190*/  @!P3 IMAD.X R167, R164, 0x1, R27, P5 ;  /* 0x00000001a4a7b824 */ /* 0x000fe200028e061b */
[----:B0-----:R-:W-:Y:S02]  /*271a0*/  PRMT R6, RZ, 0x7610, R6 ;  /* 0x00007610ff067816 */ /* 0x001fe40000000006 */
        /* <DEDUP_REMOVED lines=21> */
[----:B------:R-:W3:Y:S01]  /*27300*/  @!P2 LDC.64 R26, c[0x0][0x5c0] ;  /* 0x00017000ff1aab82 */ /* 0x000ee20000000a00 */
        /* <DEDUP_REMOVED lines=11> */
[----:B---3--:R-:W-:Y:S01]  /*273c0*/  @!P2 IADD3 R106, P5, R106, R26, RZ ;  /* 0x0000001a6a6aa210 */ /* 0x008fe20007fbe0ff */
[----:B-1----:R-:W1:Y:S04]  /*273d0*/  @!P3 LDC.64 R22, c[0x0][0x5c0] ;  /* 0x00017000ff16bb82 */ /* 0x002e680000000a00 */
[----:B------:R-:W-:Y:S01]  /*273e0*/  @!P2 IMAD.X R107, R105, 0x1, R27, P5 ;  /* 0x00000001696ba824 */ /* 0x000fe200028e061b */
[----:B--2---:R-:W-:-:S04]  /*273f0*/  LOP3.LUT R6, R6, 0xff, RZ, 0xc0, !PT ;  /* 0x000000ff06067812 */ /* 0x004fc800078ec0ff */
[----:B------:R-:W-:-:S05]  /*27400*/  F2FP.F16.E4M3.UNPACK_B R6, R6 ;  /* 0x00000006ff06723e */ /* 0x000fca00020006ff */
[----:B------:R-:W-:-:S05]  /*27410*/  HADD2.F32 R6, -RZ, R6.H0_H0 ;  /* 0x20000006ff067230 */ /* 0x000fca0000004100 */
[----:B------:R-:W-:-:S04]  /*27420*/  FMUL R6, R6, UR42 ;  /* 0x0000002a06067c20 */ /* 0x000fc80008400000 */
[----:B------:R-:W-:Y:S01]  /*27430*/  FFMA R6, R223, UR43, R6 ;  /* 0x0000002bdf067c23 */ /* 0x000fe20008000006 */
[----:B------:R-:W-:Y:S02]  /*27440*/  LOP3.LUT P6, RZ, R2, 0x100, RZ, 0xc0, !PT ;  /* 0x0000010002ff7812 */ /* 0x000fe400078cc0ff */
[----:B-1----:R-:W-:Y:S01]  /*27450*/  @!P3 IADD3 R104, P5, R104, R22, RZ ;  /* 0x000000166868b210 */ /* 0x002fe20007fbe0ff */
[----:B------:R-:W2:Y:S01]  /*27460*/  LDL.LU R223, [R1+0x5d8] ;  /* 0x0005d80001df7983 */ /* 0x000ea20000300800 */
[----:B0-----:R-:W-:Y:S02]  /*27470*/  F2FP.SATFINITE.E4M3.F32.PACK_AB_MERGE_C R7, RZ, R6, RZ ;  /* 0x00000006ff07723e */ /* 0x001fe400048070ff */
        /* <DEDUP_REMOVED lines=9> */
[----:B------:R-:W-:Y:S02]  /*27510*/  LOP3.LUT P5, RZ, R2, 0x80, RZ, 0xc0, !PT ;  /* 0x0000008002ff7812 */ /* 0x000fe400078ac0ff */
[----:B------:R-:W-:Y:S01]  /*27520*/  LOP3.LUT P2, RZ, R0, 0x8000, RZ, 0xc0, !PT ;  /* 0x0000800000ff7812 */ /* 0x000fe2000784c0ff */
[----:B------:R-:W3:Y:S01]  /*27530*/  LDL.LU R224, [R1+0x5dc] ;  /* 0x0005dc0001e07983 */ /* 0x000ee20000300800 */
[----:B0-----:R-:W-:Y:S02]  /*27540*/  F2FP.SATFINITE.E4M3.F32.PACK_AB_MERGE_C R7, RZ, R6, RZ ;  /* 0x00000006ff07723e */ /* 0x001fe400048070ff */
[----:B------:R-:W-:-:S03]  /*27550*/  PRMT R6, RZ, 0x7610, R6 ;  /* 0x00007610ff067816 */ /* 0x000fc60000000006 */
[----:B------:R0:W-:Y:S04]  /*27560*/  @!P3 STG.E.U8 desc[UR46][R104.64+0x91], R7 ;  /* 0x000091076800b986 */ /* 0x0001e8000c10112e */
[----:B------:R-:W4:Y:S02]  /*27570*/  @!P6 LDG.E.U8 R6, desc[UR46][R8.64+0x98] ;  /* 0x0000982e0806e981 */ /* 0x000f24000c1e1100 */
[----:B------:R-:W1:Y:S01]  /*27580*/  @!P2 LDC.64 R26, c[0x0][0x5c0] ;  /* 0x00017000ff1aab82 */ /* 0x000e620000000a00 */
        /* <DEDUP_REMOVED lines=9> */
[----:B------:R-:W-:Y:S04]  /*27620*/  @!P6 STG.E.U8 desc[UR46][R50.64+0x98], R23 ;  /* 0x000098173200e986 */ /* 0x000fe8000c10112e */
[----:B------:R2:W3:Y:S02]  /*27630*/  @!P5 LDG.E.U8 R6, desc[UR46][R8.64+0x99] ;  /* 0x0000992e0806d981 */ /* 0x0004e4000c1e1100 */
[----:B--2---:R-:W2:Y:S01]  /*27640*/  @!P3 LDC.64 R8, c[0x0][0x5c0] ;  /* 0x00017000ff08bb82 */ /* 0x004ea20000000a00 */
[----:B---3--:R-:W-:-:S04]  /*27650*/  LOP3.LUT R6, R6, 0xff, RZ, 0xc0, !PT ;  /* 0x000000ff06067812 */ /* 0x008fc800078ec0ff */
[----:B------:R-:W-:-:S05]  /*27660*/  F2FP.F16.E4M3.UNPACK_B R6, R6 ;  /* 0x00000006ff06723e */ /* 0x000fca00020006ff */
[----:B------:R-:W-:-:S05]  /*27670*/  HADD2.F32 R6, -RZ, R6.H0_H0 ;  /* 0x20000006ff067230 */ /* 0x000fca0000004100 */
[----:B------:R-:W-:-:S04]  /*27680*/  FMUL R6, R6, UR42 ;  /* 0x0000002a06067c20 */ /* 0x000fc80008400000 */
[----:B------:R-:W-:Y:S01]  /*27690*/  FFMA R6, R223, UR43, R6 ;  /* 0x0000002bdf067c23 */ /* 0x000fe20008000006 */
[----:B------:R-:W-:Y:S01]  /*276a0*/  LOP3.LUT P6, RZ, R2, 0x40, RZ, 0xc0, !PT ;  /* 0x0000004002ff7812 */ /* 0x000fe200078cc0ff */
[----:B------:R-:W3:Y:S03]  /*276b0*/  LDL.LU R223, [R1+0x5e4] ;  /* 0x0005e40001df7983 */ /* 0x000ee60000300800 */
[----:B0-----:R-:W-:Y:S02]  /*276c0*/  F2FP.SATFINITE.E4M3.F32.PACK_AB_MERGE_C R7, RZ, R6, RZ ;  /* 0x00000006ff07723e */ /* 0x001fe400048070ff */
[----:B------:R-:W-:-:S03]  /*276d0*/  PRMT R6, RZ, 0x7610, R6 ;  /* 0x00007610ff067816 */ /* 0x000fc60000000006 */
[----:B------:R0:W-:Y:S04]  /*276e0*/  @!P5 STG.E.U8 desc[UR46][R48.64+0x99], R7 ;  /* 0x000099073000d986 */ /* 0x0001e8000c10112e */
[----:B------:R-:W2:Y:S01]  /*276f0*/  @!P2 LDG.E.U8 R6, desc[UR46][R10.64+0x98] ;  /* 0x0000982e0a06a981 */ /* 0x000ea2000c1e1100 */
[----:B-1----:R-:W-:-:S05]  /*27700*/  @!P2 IADD3 R102, P5, R102, R26, RZ ;  /* 0x0000001a6666a210 */ /* 0x002fca0007fbe0ff */
[----:B------:R-:W-:Y:S01]  /*27710*/  @!P2 IMAD.X R103, R101, 0x1, R27, P5 ;  /* 0x000000016567a824 */ /* 0x000fe200028e061b */
[----:B--2---:R-:W-:-:S04]  /*27720*/  LOP3.LUT R6, R6, 0xff, RZ, 0xc0, !PT ;  /* 0x000000ff06067812 */ /* 0x004fc800078ec0ff */
[----:B------:R-:W-:-:S05]  /*27730*/  F2FP.F16.E4M3.UNPACK_B R6, R6 ;  /* 0x00000006ff06723e */ /* 0x000fca00020006ff */
[----:B------:R-:W-:-:S05]  /*27740*/  HADD2.F32 R6, -RZ, R6.H0_H0 ;  /* 0x20000006ff067230 */ /* 0x000fca0000004100 */
[----:B------:R-:W-:-:S04]  /*27750*/  FMUL R6, R6, UR42 ;  /* 0x0000002a06067c20 */ /* 0x000fc80008400000 */
[----:B------:R-:W-:Y:S01]  /*27760*/  FFMA R6, R224, UR43, R6 ;  /* 0x0000002be0067c23 */ /* 0x000fe20008000006 */
[----:B------:R-:W-:Y:S01]  /*27770*/  @!P3 IADD3 R100, P5, R100, R8, RZ ;  /* 0x000000086464b210 */ /* 0x000fe20007fbe0ff */
[----:B------:R-:W2:Y:S03]  /*27780*/  LDL.LU R224, [R1+0x5e8] ;  /* 0x0005e80001e07983 */ /* 0x000ea60000300800 */
[----:B0-----:R-:W-:Y:S02]  /*27790*/  F2FP.SATFINITE.E4M3.F32.PACK_AB_MERGE_C R7, RZ, R6, RZ ;  /* 0x00000006ff07723e */ /* 0x001fe400048070ff */
        /* <DEDUP_REMOVED lines=9> */
[----:B------:R-:W-:Y:S02]  /*27830*/  LOP3.LUT P5, RZ, R2, 0x20, RZ, 0xc0, !PT ;  /* 0x0000002002ff7812 */ /* 0x000fe400078ac0ff */
[----:B------:R-:W-:Y:S01]  /*27840*/  LOP3.LUT P2, RZ, R0, 0x20, RZ, 0xc0, !PT ;  /* 0x0000002000ff7812 */ /* 0x000fe2000784c0ff */
[----:B------:R-:W4:Y:S01]  /*27850*/  LDL.LU R225, [R1+0x5ec] ;  /* 0x0005ec0001e17983 */ /* 0x000f220000300800 */
[----:B0-----:R-:W-:Y:S02]  /*27860*/  F2FP.SATFINITE.E4M3.F32.PACK_AB_MERGE_C R7, RZ, R6, RZ ;  /* 0x00000006ff07723e */ /* 0x001fe400048070ff */
[----:B------:R-:W-:-:S03]  /*27870*/  PRMT R6, RZ, 0x7610, R6 ;  /* 0x00007610ff067816 */ /* 0x000fc60000000006 */
[----:B------:R0:W-:Y:S04]  /*27880*/  @!P3 STG.E.U8 desc[UR46][R100.64+0x99], R7 ;  /* 0x000099076400b986 */ /* 0x0001e8000c10112e */
[----:B------:R-:W3:Y:S02]  /*27890*/  @!P6 LDG.E.U8 R6, desc[UR46][R12.64+0x80] ;  /* 0x0000802e0c06e981 */ /* 0x000ee4000c1e1100 */
[----:B------:R-:W1:Y:S01]  /*278a0*/  @!P2 LDC.64 R10, c[0x0][0x5c0] ;  /* 0x00017000ff0aab82 */ /* 0x000e620000000a00 */
[----:B---3--:R-:W-:-:S04]  /*278b0*/  LOP3.LUT R6, R6, 0xff, RZ, 0xc0, !PT ;  /* 0x000000ff06067812 */ /* 0x008fc800078ec0ff */
[----:B------:R-:W-:-:S05]  /*278c0*/  F2FP.F16.E4M3.UNPACK_B R6, R6 ;  /* 0x00000006ff06723e */ /* 0x000fca00020006ff */
[----:B------:R-:W-:-:S05]  /*278d0*/  HADD2.F32 R6, -RZ, R6.H0_H0 ;  /* 0x20000006ff067230 */ /* 0x000fca0000004100 */
[----:B------:R-:W-:-:S04]  /*278e0*/  FMUL R6, R6, UR42 ;  /* 0x0000002a06067c20 */ /* 0x000fc80008400000 */
[----:B------:R-:W-:Y:S01]  /*278f0*/  FFMA R6, R223, UR43, R6 ;  /* 0x0000002bdf067c23 */ /* 0x000fe20008000006 */
[----:B------:R-:W-:Y:S02]  /*27900*/  LOP3.LUT P3, RZ, R0, 0x8, RZ, 0xc0, !PT ;  /* 0x0000000800ff7812 */ /* 0x000fe4000786c0ff */
[----:B------:R-:W-:Y:S01]  /*27910*/  PRMT R8, RZ, 0x7610, R8 ;  /* 0x00007610ff087816 */ /* 0x000fe20000000008 */
[----:B------:R-:W3:Y:S01]  /*27920*/  LDL.LU R223, [R1+0x5f0] ;  /* 0x0005f00001df7983 */ /* 0x000ee20000300800 */
        /* <DEDUP_REMOVED lines=13> */
[----:B-1----:R-:W-:-:S05]  /*27a00*/  @!P2 IADD3 R96, P5, R96, R10, RZ ;  /* 0x0000000a6060a210 */ /* 0x002fca0007fbe0ff */
[----:B------:R-:W-:Y:S01]  /*27a10*/  @!P2 IMAD.X R97, R81, 0x1, R11, P5 ;  /* 0x000000015161a824 */ /* 0x000fe200028e060b */
[----:B------:R-:W-:Y:S02]  /*27a20*/  LOP3.LUT P5, RZ, R0, 0x20, RZ, 0xc0, !PT ;  /* 0x0000002000ff7812 */ /* 0x000fe400078ac0ff */
[----:B------:R-:W-:-:S11]  /*27a30*/  PRMT R6, RZ, 0x7610, R6 ;  /* 0x00007610ff067816 */ /* 0x000fd60000000006 */
[----:B------:R-:W4:Y:S02]  /*27a40*/  @!P5 LDG.E.U8 R6, desc[UR46][R14.64+0x80] ;  /* 0x0000802e0e06d981 */ /* 0x000f24000c1e1100 */
[----:B----4-:R-:W-:-:S04]  /*27a50*/  LOP3.LUT R6, R6, 0xff, RZ, 0xc0, !PT ;  /* 0x000000ff06067812 */ /* 0x010fc800078ec0ff */
[----:B------:R-:W-:-:S05]  /*27a60*/  F2FP.F16.E4M3.UNPACK_B R6, R6 ;  /* 0x00000006ff06723e */ /* 0x000fca00020006ff */
[----:B------:R-:W-:-:S05]  /*27a70*/  HADD2.F32 R6, -RZ, R6.H0_H0 ;  /* 0x20000006ff067230 */ /* 0x000fca0000004100 */
[----:B------:R-:W-:-:S04]  /*27a80*/  FMUL R6, R6, UR42 ;  /* 0x0000002a06067c20 */ /* 0x000fc80008400000 */
[----:B------:R-:W-:Y:S02]  /*27a90*/  FFMA R6, R225, UR43, R6 ;  /* 0x0000002be1067c23 */ /* 0x000fe40008000006 */
[----:B------:R-:W4:Y:S03]  /*27aa0*/  LDL.LU R225, [R1+0x5f8] ;  /* 0x0005f80001e17983 */ /* 0x000f260000300800 */
[----:B------:R-:W-:Y:S02]  /*27ab0*/  F2FP.SATFINITE.E4M3.F32.PACK_AB_MERGE_C R9, RZ, R6, RZ ;  /* 0x00000006ff09723e */ /* 0x000fe400048070ff */
[----:B0-----:R-:W0:Y:S03]  /*27ac0*/  @!P3 LDC.64 R6, c[0x0][0x5c0] ;  /* 0x00017000ff06bb82 */ /* 0x001e260000000a00 */
        /* <DEDUP_REMOVED lines=20> */
[C---:B------:R-:W-:Y:S02]  /*27c10*/  LOP3.LUT P3, RZ, R3.reuse, 0x80, RZ, 0xc0, !PT ;  /* 0x0000008003ff7812 */ /* 0x040fe4000786c0ff */
[----:B------:R-:W-:Y:S02]  /*27c20*/  LOP3.LUT P2, RZ, R3, 0x100, RZ, 0xc0, !PT ;  /* 0x0000010003ff7812 */ /* 0x000fe4000784c0ff */
[----:B------:R-:W-:Y:S01]  /*27c30*/  PRMT R10, RZ, 0x7610, R10 ;  /* 0x00007610ff0a7816 */ /* 0x000fe2000000000a */
[----:B------:R-:W2:Y:S01]  /*27c40*/  LDL.LU R224, [R1+0x600] ;  /* 0x0006000001e07983 */ /* 0x000ea20000300800 */
[----:B------:R-:W-:Y:S02]  /*27c50*/  F2FP.SATFINITE.E4M3.F32.PACK_AB_MERGE_C R11, RZ, R8, RZ ;  /* 0x00000008ff0b723e */ /* 0x000fe400048070ff */
[----:B------:R-:W-:-:S03]  /*27c60*/  PRMT R8, RZ, 0x7610, R8 ;  /* 0x00007610ff087816 */ /* 0x000fc60000000008 */
[----:B------:R1:W-:Y:S04]  /*27c70*/  @!P6 STG.E.U8 desc[UR46][R42.64+0x88], R11 ;  /* 0x0000880b2a00e986 */ /* 0x0003e8000c10112e */
[----:B------:R-:W4:Y:S01]  /*27c80*/  @!P5 LDG.E.U8 R8, desc[UR46][R12.64+0x89] ;  /* 0x0000892e0c08d981 */ /* 0x000f22000c1e1100 */
[----:B0-----:R-:W0:Y:S01]  /*27c90*/  @!P3 LDC.64 R6, c[0x0][0x5c0] ;  /* 0x00017000ff06bb82 */ /* 0x001e220000000a00 */
        /* <DEDUP_REMOVED lines=21> */
[----:B--2---:R-:W0:Y:S03]  /*27df0*/  @!P2 LDC.64 R8, c[0x0][0x5c0] ;  /* 0x00017000ff08ab82 */ /* 0x004e260000000a00 */
[----:B------:R1:W-:Y:S04]  /*27e00*/  @!P3 STG.E.U8 desc[UR46][R6.64+0x88], R11 ;  /* 0x0000880b0600b986 */ /* 0x0003e8000c10112e */
[----:B------:R-:W2:Y:S01]  /*27e10*/  @!P2 LDG.E.U8 R10, desc[UR46][R14.64+0x89] ;  /* 0x0000892e0e0aa981 */ /* 0x000ea2000c1e1100 */
[----:B-1----:R-:W-:-:S02]  /*27e20*/  PRMT R6, RZ, 0x7610, R6 ;  /* 0x00007610ff067816 */ /* 0x002fc40000000006 */
        /* <DEDUP_REMOVED lines=11> */
[----:B------:R-:W4:Y:S02]  /*27ee0*/  @!P6 LDG.E.U8 R6, desc[UR46][R12.64+0x90] ;  /* 0x0000902e0c06e981 */ /* 0x000f24000c1e1100 */
[----:B----4-:R-:W-:-:S04]  /*27ef0*/  LOP3.LUT R6, R6, 0xff, RZ, 0xc0, !PT ;  /* 0x000000ff06067812 */ /* 0x010fc800078ec0ff */
[----:B------:R-:W-:-:S05]  /*27f00*/  F2FP.F16.E4M3.UNPACK_B R6, R6 ;  /* 0x00000006ff06723e */ /* 0x000fca00020006ff */
[----:B------:R-:W-:-:S05]  /*27f10*/  HADD2.F32 R6, -RZ, R6.H0_H0 ;  /* 0x20000006ff067230 */ /* 0x000fca0000004100 */
[----:B------:R-:W-:-:S04]  /*27f20*/  FMUL R6, R6, UR42 ;  /* 0x0000002a06067c20 */ /* 0x000fc80008400000 */
[----:B------:R-:W-:Y:S01]  /*27f30*/  FFMA R6, R225, UR43, R6 ;  /* 0x0000002be1067c23 */ /* 0x000fe20008000006 */
[----:B------:R-:W-:Y:S02]  /*27f40*/  PRMT R10, RZ, 0x7610, R10 ;  /* 0x00007610ff0a7816 */ /* 0x000fe4000000000a */
[----:B------:R-:W-:Y:S01]  /*27f50*/  LOP3.LUT P4, RZ, R3, 0x400, RZ, 0xc0, !PT ;  /* 0x0000040003ff7812 */ /* 0x000fe2000788c0ff */
[----:B------:R-:W4:Y:S01]  /*27f60*/  LDL.LU R225, [R1+0x610] ;  /* 0x0006100001e17983 */ /* 0x000f220000300800 */
[----:B------:R-:W-:Y:S02]  /*27f70*/  F2FP.SATFINITE.E4M3.F32.PACK_AB_MERGE_C R11, RZ, R6, RZ ;  /* 0x00000006ff0b723e */ /* 0x000fe400048070ff */
[----:B------:R-:W-:-:S03]  /*27f80*/  PRMT R6, RZ, 0x7610, R6 ;  /* 0x00007610ff067816 */ /* 0x000fc60000000006 */
[----:B------:R1:W-:Y:S04]  /*27f90*/  @!P6 STG.E.U8 desc[UR46][R38.64+0x90], R11 ;  /* 0x0000900b2600e986 */ /* 0x0003e8000c10112e */
[----:B------:R-:W3:Y:S02]  /*27fa0*/  @!P5 LDG.E.U8 R6, desc[UR46][R12.64+0x91] ;  /* 0x0000912e0c06d981 */ /* 0x000ee4000c1e1100 */
        /* <DEDUP_REMOVED lines=9> */
[----:B------:R-:W2:Y:S03]  /*28040*/  @!P1 LDC.64 R6, c[0x0][0x5c0] ;  /* 0x00017000ff069b82 */ /* 0x000ea60000000a00 */
[----:B------:R-:W-:Y:S04]  /*28050*/  @!P5 STG.E.U8 desc[UR46][R36.64+0x91], R23 ;  /* 0x000091172400d986 */ /* 0x000fe8000c10112e */
[----:B------:R-:W4:Y:S01]  /*28060*/  @!P1 LDG.E.U8 R10, desc[UR46][R14.64+0x90] ;  /* 0x0000902e0e0a9981 */ /* 0x000f22000c1e1100 */
[----:B--2---:R-:W-:-:S05]  /*28070*/  @!P1 IADD3 R6, P2, R73, R6, RZ ;  /* 0x0000000649069210 */ /* 0x004fca0007f5e0ff */
[----:B------:R-:W-:Y:S01]  /*28080*/  @!P1 IMAD.X R7, R72, 0x1, R7, P2 ;  /* 0x0000000148079824 */ /* 0x000fe200010e0607 */
[----:B----4-:R-:W-:-:S04]  /*28090*/  LOP3.LUT R10, R10, 0xff, RZ, 0xc0, !PT ;  /* 0x000000ff0a0a7812 */ /* 0x010fc800078ec0ff */
[----:B------:R-:W-:-:S05]  /*280a0*/  F2FP.F16.E4M3.UNPACK_B R10, R10 ;  /* 0x0000000aff0a723e */ /* 0x000fca00020006ff */
[----:B------:R-:W-:-:S05]  /*280b0*/  HADD2.F32 R10, -RZ, R10.H0_H0 ;  /* 0x2000000aff0a7230 */ /* 0x000fca0000004100 */
[----:B------:R-:W-:-:S04]  /*280c0*/  FMUL R10, R10, UR42 ;  /* 0x0000002a0a0a7c20 */ /* 0x000fc80008400000 */
[----:B------:R-:W-:Y:S01]  /*280d0*/  FFMA R10, R224, UR43, R10 ;  /* 0x0000002be00a7c23 */ /* 0x000fe2000800000a */
[----:B0-----:R-:W-:Y:S02]  /*280e0*/  @!P4 IADD3 R8, P2, R31, R8, RZ ;  /* 0x000000081f08c210 */ /* 0x001fe40007f5e0ff */
[----:B------:R-:W-:Y:S01]  /*280f0*/  ISETP.GE.AND P5, PT, R28, 0x101, PT ;  /* 0x000001011c00780c */ /* 0x000fe20003fa6270 */
[----:B------:R-:W2:Y:S01]  /*28100*/  LDL.LU R224, [R1+0x618] ;  /* 0x0006180001e07983 */ /* 0x000ea20000300800 */
[----:B-1----:R-:W-:Y:S02]  /*28110*/  F2FP.SATFINITE.E4M3.F32.PACK_AB_MERGE_C R11, RZ, R10, RZ ;  /* 0x0000000aff0b723e */ /* 0x002fe400048070ff */
        /* <DEDUP_REMOVED lines=13> */
[----:B------:R-:W-:Y:S02]  /*281f0*/  ISETP.LT.OR P2, PT, R29, 0x9a, !P5 ;  /* 0x0000009a1d00780c */ /* 0x000fe40006f41670 */
[----:B0-----:R-:W-:-:S11]  /*28200*/  PRMT R6, RZ, 0x7610, R6 ;  /* 0x00007610ff067816 */ /* 0x001fd60000000006 */
[----:B-1----:R-:W0:Y:S01]  /*28210*/  @!P2 LDC.64 R8, c[0x0][0x5c0] ;  /* 0x00017000ff08ab82 */ /* 0x002e220000000a00 */
[----:B----4-:R-:W-:-:S04]  /*28220*/  LOP3.LUT R10, R10, 0xff, RZ, 0xc0, !PT ;  /* 0x000000ff0a0a7812 */ /* 0x010fc800078ec0ff */
[----:B------:R-:W-:-:S05]  /*28230*/  F2FP.F16.E4M3.UNPACK_B R10, R10 ;  /* 0x0000000aff0a723e */ /* 0x000fca00020006ff */
[----:B------:R-:W-:-:S05]  /*28240*/  HADD2.F32 R10, -RZ, R10.H0_H0 ;  /* 0x2000000aff0a7230 */ /* 0x000fca0000004100 */
[----:B------:R-:W-:-:S04]  /*28250*/  FMUL R10, R10, UR42 ;  /* 0x0000002a0a0a7c20 */ /* 0x000fc80008400000 */
[----:B---3--:R-:W-:Y:S02]  /*28260*/  FFMA R10, R223, UR43, R10 ;  /* 0x0000002bdf0a7c23 */ /* 0x008fe4000800000a */
[----:B------:R-:W3:Y:S03]  /*28270*/  LDL.LU R223, [R1+0x61c] ;  /* 0x00061c0001df7983 */ /* 0x000ee60000300800 */
[----:B------:R-:W-:-:S05]  /*28280*/  F2FP.SATFINITE.E4M3.F32.PACK_AB_MERGE_C R11, RZ, R10, RZ ;  /* 0x0000000aff0b723e */ /* 0x000fca00048070ff */
[----:B------:R1:W-:Y:S04]  /*28290*/  @!P6 STG.E.U8 desc[UR46][R34.64+0x98], R11 ;  /* 0x0000980b2200e986 */ /* 0x0003e8000c10112e */
[----:B------:R-:W4:Y:S01]  /*282a0*/  @!P2 LDG.E.U8 R6, desc[UR46][R12.64+0x99] ;  /* 0x0000992e0c06a981 */ /* 0x000f22000c1e1100 */
[----:B------:R-:W-:Y:S02]  /*282b0*/  ISETP.GE.AND P6, PT, R28, 0x109, PT ;  /* 0x000001091c00780c */ /* 0x000fe40003fc6270 */
[----:B----4-:R-:W-:-:S04]  /*282c0*/  LOP3.LUT R6, R6, 0xff, RZ, 0xc0, !PT ;  /* 0x000000ff06067812 */ /* 0x010fc800078ec0ff */
[----:B------:R-:W-:-:S05]  /*282d0*/  F2FP.F16.E4M3.UNPACK_B R6, R6 ;  /* 0x00000006ff06723e */ /* 0x000fca00020006ff */
[----:B------:R-:W-:Y:S01]  /*282e0*/  HADD2.F32 R7, -RZ, R6.H0_H0 ;  /* 0x20000006ff077230 */ /* 0x000fe20000004100 */
[----:B0-----:R-:W-:-:S04]  /*282f0*/  @!P2 IADD3 R6, P1, P3, R24, UR10, R8 ;  /* 0x0000000a1806ac10 */ /* 0x001fc8000fb3e008 */
[----:B------:R-:W-:Y:S01]  /*28300*/  FMUL R8, R7, UR42 ;  /* 0x0000002a07087c20 */ /* 0x000fe20008400000 */
[----:B------:R-:W-:Y:S02]  /*28310*/  @!P2 IADD3.X R7, R30, UR9, R9, P1, P3 ;  /* 0x000000091e07ac10 */ /* 0x000fe40008fe6409 */
[C---:B------:R-:W-:Y:S01]  /*28320*/  ISETP.LT.OR P1, PT, R29.reuse, 0x99, !P6 ;  /* 0x000000991d00780c */ /* 0x040fe20007721670 */
[----:B--2---:R-:W-:Y:S01]  /*28330*/  FFMA R8, R224, UR43, R8 ;  /* 0x0000002be0087c23 */ /* 0x004fe20008000008 */
[----:B-1----:R-:W-:Y:S02]  /*28340*/  IMAD.U32 R11, RZ, RZ, UR8 ;  /* 0x00000008ff0b7e24 */ /* 0x002fe4000f8e00ff */
[----:B------:R-:W-:Y:S01]  /*28350*/  IMAD.U32 R21, RZ, RZ, UR7 ;  /* 0x00000007ff157e24 */ /* 0x000fe2000f8e00ff */
[----:B------:R-:W-:Y:S01]  /*28360*/  ISETP.LT.OR P4, PT, R29, 0x9a, !P6 ;  /* 0x0000009a1d00780c */ /* 0x000fe20007781670 */
[----:B------:R-:W2:Y:S01]  /*28370*/  LDL.LU R224, [R1+0x620] ;  /* 0x0006200001e07983 */ /* 0x000ea20000300800 */
[----:B------:R-:W-:-:S02]  /*28380*/  F2FP.SATFINITE.E4M3.F32.PACK_AB_MERGE_C R9, RZ, R8, RZ ;  /* 0x00000008ff09723e */ /* 0x000fc400048070ff */
[----:B------:R-:W-:-:S03]  /*28390*/  PRMT R8, RZ, 0x7610, R8 ;  /* 0x00007610ff087816 */ /* 0x000fc60000000008 */
[----:B------:R0:W-:Y:S04]  /*283a0*/  @!P2 STG.E.U8 desc[UR46][R6.64+0x99], R9 ;  /* 0x000099090600a986 */ /* 0x0001e8000c10112e */
[----:B------:R-:W4:Y:S01]  /*283b0*/  @!P1 LDG.E.U8 R8, desc[UR46][R14.64+0x98] ;  /* 0x0000982e0e089981 */ /* 0x000f22000c1e1100 */
[----:B------:R-:W0:Y:S01]  /*283c0*/  @!P1 LDC.64 R12, c[0x0][0x5c0] ;  /* 0x00017000ff0c9b82 */ /* 0x000e220000000a00 */
[----:B------:R-:W-:-:S04]  /*283d0*/  @!P1 IADD3 R11, P2, P3, R11, UR10, R24 ;  /* 0x0000000a0b0b9c10 */ /* 0x000fc8000fb5e018 */
[----:B------:R-:W-:Y:S02]  /*283e0*/  @!P1 IADD3.X R10, R21, UR9, R30, P2, P3 ;  /* 0x00000009150a9c10 */ /* 0x000fe400097e641e */
[----:B0-----:R-:W-:-:S05]  /*283f0*/  @!P1 IADD3 R6, P2, R11, R12, RZ ;  /* 0x0000000c0b069210 */ /* 0x001fca0007f5e0ff */
[----:B------:R-:W-:Y:S02]  /*28400*/  @!P1 IMAD.X R7, R10, 0x1, R13, P2 ;  /* 0x000000010a079824 */ /* 0x000fe400010e060d */
[----:B------:R-:W0:Y:S01]  /*28410*/  @!P4 LDC.64 R12, c[0x0][0x5c0] ;  /* 0x00017000ff0ccb82 */ /* 0x000e220000000a00 */
[----:B----4-:R-:W-:-:S04]  /*28420*/  LOP3.LUT R8, R8, 0xff, RZ, 0xc0, !PT ;  /* 0x000000ff08087812 */ /* 0x010fc800078ec0ff */
[----:B------:R-:W-:-:S05]  /*28430*/  F2FP.F16.E4M3.UNPACK_B R8, R8 ;  /* 0x00000008ff08723e */ /* 0x000fca00020006ff */
[----:B------:R-:W-:-:S05]  /*28440*/  HADD2.F32 R8, -RZ, R8.H0_H0 ;  /* 0x20000008ff087230 */ /* 0x000fca0000004100 */
[----:B------:R-:W-:-:S04]  /*28450*/  FMUL R8, R8, UR42 ;  /* 0x0000002a08087c20 */ /* 0x000fc80008400000 */
[----:B---3--:R-:W-:Y:S01]  /*28460*/  FFMA R8, R223, UR43, R8 ;  /* 0x0000002bdf087c23 */ /* 0x008fe20008000008 */
[----:B------:R-:W-:Y:S01]  /*28470*/  IMAD.U32 R11, RZ, RZ, UR8 ;  /* 0x00000008ff0b7e24 */ /* 0x000fe2000f8e00ff */
[----:B------:R-:W3:Y:S03]  /*28480*/  LDL.LU R223, [R1+0x624] ;  /* 0x0006240001df7983 */ /* 0x000ee60000300800 */
[----:B------:R-:W-:Y:S02]  /*28490*/  F2FP.SATFINITE.E4M3.F32.PACK_AB_MERGE_C R9, RZ, R8, RZ ;  /* 0x00000008ff09723e */ /* 0x000fe400048070ff */
[----:B------:R-:W-:-:S03]  /*284a0*/  PRMT R8, RZ, 0x7610, R8 ;  /* 0x00007610ff087816 */ /* 0x000fc60000000008 */
[----:B------:R0:W-:Y:S04]  /*284b0*/  @!P1 STG.E.U8 desc[UR46][R6.64+0x98], R9 ;  /* 0x0000980906009986 */ /* 0x0001e8000c10112e */
[----:B------:R-:W4:Y:S01]  /*284c0*/  @!P4 LDG.E.U8 R8, desc[UR46][R14.64+0x99] ;  /* 0x0000992e0e08c981 */ /* 0x000f22000c1e1100 */
[----:B------:R-:W-:Y:S02]  /*284d0*/  @!P4 IADD3 R11, P2, P3, R11, UR10, R24 ;  /* 0x0000000a0b0bcc10 */ /* 0x000fe4000fb5e018 */
[----:B------:R-:W-:Y:S02]  /*284e0*/  ISETP.LT.OR P1, PT, R29, 0x81, !P0 ;  /* 0x000000811d00780c */ /* 0x000fe40004721670 */
[----:B------:R-:W-:Y:S02]  /*284f0*/  @!P4 IADD3.X R10, R21, UR9, R30, P2, P3 ;  /* 0x00000009150acc10 */ /* 0x000fe400097e641e */
[----:B0-----:R-:W-:-:S05]  /*28500*/  @!P4 IADD3 R6, P2, R11, R12, RZ ;  /* 0x0000000c0b06c210 */ /* 0x001fca0007f5e0ff */
[----:B------:R-:W-:-:S04]  /*28510*/  @!P4 IMAD.X R7, R10, 0x1, R13, P2 ;  /* 0x000000010a07c824 */ /* 0x000fc800010e060d */
[----:B------:R-:W0:Y:S01]  /*28520*/  @!P1 LDC.64 R12, c[0x0][0x5c0] ;  /* 0x00017000ff0c9b82 */ /* 0x000e220000000a00 */
[----:B----4-:R-:W-:-:S04]  /*28530*/  LOP3.LUT R8, R8, 0xff, RZ, 0xc0, !PT ;  /* 0x000000ff08087812 */ /* 0x010fc800078ec0ff */
[----:B------:R-:W-:-:S05]  /*28540*/  F2FP.F16.E4M3.UNPACK_B R8, R8 ;  /* 0x00000008ff08723e */ /* 0x000fca00020006ff */
[----:B------:R-:W-:-:S05]  /*28550*/  HADD2.F32 R8, -RZ, R8.H0_H0 ;  /* 0x20000008ff087230 */ /* 0x000fca0000004100 */
[----:B------:R-:W-:-:S04]  /*28560*/  FMUL R8, R8, UR42 ;  /* 0x0000002a08087c20 */ /* 0x000fc80008400000 */
[----:B--2---:R-:W-:Y:S01]  /*28570*/  FFMA R8, R224, UR43, R8 ;  /* 0x0000002be0087c23 */ /* 0x004fe20008000008 */
[----:B------:R-:W-:Y:S01]  /*28580*/  ISETP.LT.OR P2, PT, R29, 0x82, !P0 ;  /* 0x000000821d00780c */ /* 0x000fe20004741670 */
[----:B------:R-:W2:Y:S03]  /*28590*/  LDL.LU R224, [R1+0x628] ;  /* 0x0006280001e07983 */ /* 0x000ea60000300800 */
[----:B------:R-:W-:Y:S02]  /*285a0*/  F2FP.SATFINITE.E4M3.F32.PACK_AB_MERGE_C R11, RZ, R8, RZ ;  /* 0x00000008ff0b723e */ /* 0x000fe400048070ff */
[----:B------:R-:W-:-:S03]  /*285b0*/  PRMT R8, RZ, 0x7610, R8 ;  /* 0x00007610ff087816 */ /* 0x000fc60000000008 */
[----:B------:R1:W-:Y:S04]  /*285c0*/  @!P4 STG.E.U8 desc[UR46][R6.64+0x99], R11 ;  /* 0x0000990b0600c986 */ /* 0x0003e8000c10112e */
[----:B------:R-:W4:Y:S01]  /*285d0*/  @!P1 LDG.E.U8 R8, desc[UR46][R16.64+0x80] ;  /* 0x0000802e10089981 */ /* 0x000f22000c1e1100 */
[----:B-1----:R-:W-:Y:S02]  /*285e0*/  @!P1 IMAD.MOV.U32 R6, RZ, RZ, R24 ;  /* 0x000000ffff069224 */ /* 0x002fe400078e0018 */
[----:B------:R-:W-:Y:S01]  /*285f0*/  @!P1 IMAD.MOV.U32 R7, RZ, RZ, R30 ;  /* 0x000000ffff079224 */ /* 0x000fe200078e001e */
[----:B----4-:R-:W-:-:S04]  /*28600*/  LOP3.LUT R8, R8, 0xff, RZ, 0xc0, !PT ;  /* 0x000000ff08087812 */ /* 0x010fc800078ec0ff */
[----:B------:R-:W-:-:S05]  /*28610*/  F2FP.F16.E4M3.UNPACK_B R8, R8 ;  /* 0x00000008ff08723e */ /* 0x000fca00020006ff */
[----:B------:R-:W-:-:S05]  /*28620*/  HADD2.F32 R8, -RZ, R8.H0_H0 ;  /* 0x20000008ff087230 */ /* 0x000fca0000004100 */
[----:B------:R-:W-:Y:S01]  /*28630*/  FMUL R10, R8, UR42 ;  /* 0x0000002a080a7c20 */ /* 0x000fe20008400000 */
[----:B------:R-:W-:-:S04]  /*28640*/  @!P1 IMAD.WIDE.U32 R8, R4, 0x180, R6 ;  /* 0x0000018004089825 */ /* 0x000fc800078e0006 */
[----:B------:R-:W-:Y:S02]  /*28650*/  @!P1 IMAD R7, R5, 0x180, RZ ;  /* 0x0000018005079824 */ /* 0x000fe400078e02ff */
[----:B---3--:R-:W-:Y:S01]  /*28660*/  FFMA R10, R223, UR43, R10 ;  /* 0x0000002bdf0a7c23 */ /* 0x008fe2000800000a */
[----:B0-----:R-:W-:Y:S02]  /*28670*/  @!P1 IADD3 R6, P3, R8, R12, RZ ;  /* 0x0000000c08069210 */ /* 0x001fe40007f7e0ff */
[----:B------:R-:W-:Y:S02]  /*28680*/  PRMT R8, RZ, 0x7610, R8 ;  /* 0x00007610ff087816 */ /* 0x000fe40000000008 */
[----:B------:R-:W-:Y:S02]  /*28690*/  ISETP.GE.AND P6, PT, R28, 0x189, PT ;  /* 0x000001891c00780c */ /* 0x000fe40003fc6270 */
[----:B------:R-:W-:Y:S02]  /*286a0*/  F2FP.SATFINITE.E4M3.F32.PACK_AB_MERGE_C R11, RZ, R10, RZ ;  /* 0x0000000aff0b723e */ /* 0x000fe400048070ff */
[----:B------:R-:W-:Y:S01]  /*286b0*/  @!P1 IADD3.X R7, R13, R9, R7, P3, !PT ;  /* 0x000000090d079210 */ /* 0x000fe20001ffe407 */
[----:B------:R-:W3:Y:S01]  /*286c0*/  LDL.LU R223, [R1+0x62c] ;  /* 0x00062c0001df7983 */ /* 0x000ee20000300800 */
[----:B------:R-:W0:Y:S03]  /*286d0*/  @!P2 LDC.64 R12, c[0x0][0x5c0] ;  /* 0x00017000ff0cab82 */ /* 0x000e260000000a00 */
[----:B------:R-:W4:Y:S04]  /*286e0*/  LDL.LU R225, [R1+0x630] ;  /* 0x0006300001e17983 */ /* 0x000f280000300800 */
[----:B------:R1:W-:Y:S04]  /*286f0*/  @!P1 STG.E.U8 desc[UR46][R6.64+0x80], R11 ;  /* 0x0000800b06009986 */ /* 0x0003e8000c10112e */
[----:B------:R-:W2:Y:S01]  /*28700*/  @!P2 LDG.E.U8 R8, desc[UR46][R16.64+0x81] ;  /* 0x0000812e1008a981 */ /* 0x000ea2000c1e1100 */
[----:B------:R-:W-:Y:S01]  /*28710*/  ISETP.LT.OR P1, PT, R29, 0x81, !P6 ;  /* 0x000000811d00780c */ /* 0x000fe20007721670 */
[----:B-1----:R-:W-:-:S02]  /*28720*/  @!P2 IMAD.MOV.U32 R6, RZ, RZ, R24 ;  /* 0x000000ffff06a224 */ /* 0x002fc400078e0018 */
[----:B------:R-:W-:-:S10]  /*28730*/  @!P2 IMAD.MOV.U32 R7, RZ, RZ, R30 ;  /* 0x000000ffff07a224 */ /* 0x000fd400078e001e */
[----:B------:R-:W1:Y:S01]  /*28740*/  @!P1 LDC.64 R14, c[0x0][0x5c0] ;  /* 0x00017000ff0e9b82 */ /* 0x000e620000000a00 */
[----:B--2---:R-:W-:-:S04]  /*28750*/  LOP3.LUT R8, R8, 0xff, RZ, 0xc0, !PT ;  /* 0x000000ff08087812 */ /* 0x004fc800078ec0ff */
[----:B------:R-:W-:-:S05]  /*28760*/  F2FP.F16.E4M3.UNPACK_B R8, R8 ;  /* 0x00000008ff08723e */ /* 0x000fca00020006ff */
[----:B------:R-:W-:-:S05]  /*28770*/  HADD2.F32 R8, -RZ, R8.H0_H0 ;  /* 0x20000008ff087230 */ /* 0x000fca0000004100 */
[----:B------:R-:W-:Y:S01]  /*28780*/  FMUL R10, R8, UR42 ;  /* 0x0000002a080a7c20 */ /* 0x000fe20008400000 */
[----:B------:R-:W-:-:S04]  /*28790*/  @!P2 IMAD.WIDE.U32 R8, R4, 0x180, R6 ;  /* 0x000001800408a825 */ /* 0x000fc800078e0006 */
[----:B------:R-:W-:Y:S02]  /*287a0*/  @!P2 IMAD R7, R5, 0x180, RZ ;  /* 0x000001800507a824 */ /* 0x000fe400078e02ff */
[----:B------:R-:W-:Y:S01]  /*287b0*/  FFMA R10, R224, UR43, R10 ;  /* 0x0000002be00a7c23 */ /* 0x000fe2000800000a */
[----:B0-----:R-:W-:Y:S02]  /*287c0*/  @!P2 IADD3 R6, P3, R8, R12, RZ ;  /* 0x0000000c0806a210 */ /* 0x001fe40007f7e0ff */
[----:B------:R-:W-:Y:S02]  /*287d0*/  PRMT R8, RZ, 0x7610, R8 ;  /* 0x00007610ff087816 */ /* 0x000fe40000000008 */
[----:B------:R-:W-:Y:S02]  /*287e0*/  F2FP.SATFINITE.E4M3.F32.PACK_AB_MERGE_C R11, RZ, R10, RZ ;  /* 0x0000000aff0b723e */ /* 0x000fe400048070ff */
[----:B------:R-:W-:-:S05]  /*287f0*/  @!P2 IADD3.X R7, R13, R9, R7, P3, !PT ;  /* 0x000000090d07a210 */ /* 0x000fca0001ffe407 */
[----:B------:R0:W-:Y:S04]  /*28800*/  @!P2 STG.E.U8 desc[UR46][R6.64+0x81], R11 ;  /* 0x0000810b0600a986 */ /* 0x0001e8000c10112e */
[----:B------:R-:W2:Y:S01]  /*28810*/  @!P1 LDG.E.U8 R8, desc[UR46][R18.64+0x80] ;  /* 0x0000802e12089981 */ /* 0x000ea2000c1e1100 */
[----:B------:R-:W-:Y:S01]  /*28820*/  @!P1 IMAD R13, R5, 0x180, RZ ;  /* 0x00000180050d9824 */ /* 0x000fe200078e02ff */
[----:B------:R-:W-:Y:S01]  /*28830*/  ISETP.LT.OR P2, PT, R29, 0x82, !P6 ;  /* 0x000000821d00780c */ /* 0x000fe20007741670 */
[----:B0-----:R-:W-:Y:S02]  /*28840*/  @!P1 IMAD.MOV.U32 R6, RZ, RZ, R24 ;  /* 0x000000ffff069224 */ /* 0x001fe400078e0018 */
[----:B------:R-:W-:Y:S01]  /*28850*/  @!P1 IMAD.MOV.U32 R7, RZ, RZ, R30 ;  /* 0x000000ffff079224 */ /* 0x000fe200078e001e */
[----:B--2---:R-:W-:-:S04]  /*28860*/  LOP3.LUT R8, R8, 0xff, RZ, 0xc0, !PT ;  /* 0x000000ff08087812 */ /* 0x004fc800078ec0ff */
[----:B------:R-:W-:-:S05]  /*28870*/  F2FP.F16.E4M3.UNPACK_B R8, R8 ;  /* 0x00000008ff08723e */ /* 0x000fca00020006ff */
[----:B------:R-:W-:Y:S02]  /*28880*/  HADD2.F32 R10, -RZ, R8.H0_H0 ;  /* 0x20000008ff0a7230 */ /* 0x000fe40000004100 */
[----:B------:R-:W-:-:S04]  /*28890*/  @!P1 IMAD.WIDE.U32 R8, R4, 0x180, R6 ;  /* 0x0000018004089825 */ /* 0x000fc800078e0006 */
[----:B------:R-:W-:Y:S01]  /*288a0*/  FMUL R10, R10, UR42 ;  /* 0x0000002a0a0a7c20 */ /* 0x000fe20008400000 */
[----:B------:R-:W-:Y:S01]  /*288b0*/  @!P1 IMAD.IADD R6, R9, 0x1, R13 ;  /* 0x0000000109069824 */ /* 0x000fe200078e020d */
[----:B-1----:R-:W-:Y:S02]  /*288c0*/  @!P1 IADD3 R8, P3, P4, R8, UR8, R14 ;  /* 0x0000000808089c10 */ /* 0x002fe4000fc7e00e */
[----:B---3--:R-:W-:Y:S02]  /*288d0*/  FFMA R10, R223, UR43, R10 ;  /* 0x0000002bdf0a7c23 */ /* 0x008fe4000800000a */
[----:B------:R-:W-:Y:S02]  /*288e0*/  @!P1 IADD3.X R9, R6, UR7, R15, P3, P4 ;  /* 0x0000000706099c10 */ /* 0x000fe40009fe840f */
[----:B------:R-:W-:Y:S01]  /*288f0*/  PRMT R6, RZ, 0x7610, R6 ;  /* 0x00007610ff067816 */ /* 0x000fe20000000006 */
[----:B------:R-:W0:Y:S01]  /*28900*/  @!P2 LDC.64 R14, c[0x0][0x5c0] ;  /* 0x00017000ff0eab82 */ /* 0x000e220000000a00 */
[----:B------:R-:W-:Y:S01]  /*28910*/  F2FP.SATFINITE.E4M3.F32.PACK_AB_MERGE_C R11, RZ, R10, RZ ;  /* 0x0000000aff0b723e */ /* 0x000fe200048070ff */
[----:B------:R-:W-:-:S02]  /*28920*/  @!P2 IMAD.MOV.U32 R7, RZ, RZ, R30 ;  /* 0x000000ffff07a224 */ /* 0x000fc400078e001e */
[----:B------:R-:W-:Y:S01]  /*28930*/  @!P2 IMAD R13, R5, 0x180, RZ ;  /* 0x00000180050da824 */ /* 0x000fe200078e02ff */
[----:B------:R-:W2:Y:S04]  /*28940*/  LDL.LU R223, [R1+0x634] ;  /* 0x0006340001df7983 */ /* 0x000ea80000300800 */
[----:B------:R1:W-:Y:S04]  /*28950*/  @!P1 STG.E.U8 desc[UR46][R8.64+0x80], R11 ;  /* 0x0000800b08009986 */ /* 0x0003e8000c10112e */
[----:B------:R-:W3:Y:S01]  /*28960*/  @!P2 LDG.E.U8 R6, desc[UR46][R18.64+0x81] ;  /* 0x0000812e1206a981 */ /* 0x000ee2000c1e1100 */
[----:B------:R-:W-:-:S03]  /*28970*/  ISETP.LT.OR P1, PT, R29, 0x89, !P0 ;  /* 0x000000891d00780c */ /* 0x000fc60004721670 */
[----:B------:R-:W2:Y:S01]  /*28980*/  LDL.LU R224, [R1+0x638] ;  /* 0x0006380001e07983 */ /* 0x000ea20000300800 */
[----:B---3--:R-:W-:-:S04]  /*28990*/  LOP3.LUT R6, R6, 0xff, RZ, 0xc0, !PT ;  /* 0x000000ff06067812 */ /* 0x008fc800078ec0ff */
[----:B------:R-:W-:-:S05]  /*289a0*/  F2FP.F16.E4M3.UNPACK_B R6, R6 ;  /* 0x00000006ff06723e */ /* 0x000fca00020006ff */
[----:B------:R-:W-:Y:S02]  /*289b0*/  HADD2.F32 R10, -RZ, R6.H0_H0 ;  /* 0x20000006ff0a7230 */ /* 0x000fe40000004100 */
[----:B------:R-:W-:-:S04]  /*289c0*/  @!P2 IMAD.MOV.U32 R6, RZ, RZ, R24 ;  /* 0x000000ffff06a224 */ /* 0x000fc800078e0018 */
[----:B------:R-:W-:-:S04]  /*289d0*/  @!P2 IMAD.WIDE.U32 R6, R4, 0x180, R6 ;  /* 0x000001800406a825 */ /* 0x000fc800078e0006 */
[----:B------:R-:W-:Y:S01]  /*289e0*/  FMUL R10, R10, UR42 ;  /* 0x0000002a0a0a7c20 */ /* 0x000fe20008400000 */
[----:B-1----:R-:W-:Y:S01]  /*289f0*/  @!P2 IMAD.IADD R8, R7, 0x1, R13 ;  /* 0x000000010708a824 */ /* 0x002fe200078e020d */
[----:B0-----:R-:W-:Y:S02]  /*28a00*/  @!P2 IADD3 R6, P3, P4, R6, UR8, R14 ;  /* 0x000000080606ac10 */ /* 0x001fe4000fc7e00e */
[----:B----4-:R-:W-:Y:S01]  /*28a10*/  FFMA R10, R225, UR43, R10 ;  /* 0x0000002be10a7c23 */ /* 0x010fe2000800000a */
[----:B------:R-:W0:Y:S01]  /*28a20*/  @!P1 LDC.64 R12, c[0x0][0x5c0] ;  /* 0x00017000ff0c9b82 */ /* 0x000e220000000a00 */
[----:B------:R-:W-:Y:S02]  /*28a30*/  @!P2 IADD3.X R7, R8, UR7, R15, P3, P4 ;  /* 0x000000070807ac10 */ /* 0x000fe40009fe840f */
[----:B------:R-:W-:Y:S02]  /*28a40*/  PRMT R8, RZ, 0x7610, R8 ;  /* 0x00007610ff087816 */ /* 0x000fe40000000008 */
[----:B------:R-:W-:-:S05]  /*28a50*/  F2FP.SATFINITE.E4M3.F32.PACK_AB_MERGE_C R11, RZ, R10, RZ ;  /* 0x0000000aff0b723e */ /* 0x000fca00048070ff */
[----:B------:R1:W-:Y:S04]  /*28a60*/  @!P2 STG.E.U8 desc[UR46][R6.64+0x81], R11 ;  /* 0x0000810b0600a986 */ /* 0x0003e8000c10112e */
[----:B------:R-:W3:Y:S01]  /*28a70*/  @!P1 LDG.E.U8 R8, desc[UR46][R16.64+0x88] ;  /* 0x0000882e10089981 */ /* 0x000ee2000c1e1100 */
[----:B------:R-:W-:Y:S01]  /*28a80*/  ISETP.LT.OR P2, PT, R29, 0x8a, !P0 ;  /* 0x0000008a1d00780c */ /* 0x000fe20004741670 */
[----:B-1----:R-:W-:Y:S02]  /*28a90*/  @!P1 IMAD.MOV.U32 R6, RZ, RZ, R24 ;  /* 0x000000ffff069224 */ /* 0x002fe400078e0018 */
[----:B------:R-:W-:Y:S01]  /*28aa0*/  @!P1 IMAD.MOV.U32 R7, RZ, RZ, R30 ;  /* 0x000000ffff079224 */ /* 0x000fe200078e001e */
[----:B---3--:R-:W-:-:S04]  /*28ab0*/  LOP3.LUT R8, R8, 0xff, RZ, 0xc0, !PT ;  /* 0x000000ff08087812 */ /* 0x008fc800078ec0ff */
[----:B------:R-:W-:-:S05]  /*28ac0*/  F2FP.F16.E4M3.UNPACK_B R8, R8 ;  /* 0x00000008ff08723e */ /* 0x000fca00020006ff */
[----:B------:R-:W-:-:S05]  /*28ad0*/  HADD2.F32 R8, -RZ, R8.H0_H0 ;  /* 0x20000008ff087230 */ /* 0x000fca0000004100 */
[----:B------:R-:W-:Y:S01]  /*28ae0*/  FMUL R10, R8, UR42 ;  /* 0x0000002a080a7c20 */ /* 0x000fe20008400000 */
[----:B------:R-:W-:-:S04]  /*28af0*/  @!P1 IMAD.WIDE.U32 R8, R4, 0x180, R6 ;  /* 0x0000018004089825 */ /* 0x000fc800078e0006 */
[----:B------:R-:W-:Y:S02]  /*28b00*/  @!P1 IMAD R7, R5, 0x180, RZ ;  /* 0x0000018005079824 */ /* 0x000fe400078e02ff */
[----:B--2---:R-:W-:Y:S01]  /*28b10*/  FFMA R10, R223, UR43, R10 ;  /* 0x0000002bdf0a7c23 */ /* 0x004fe2000800000a */
[----:B0-----:R-:W-:Y:S02]  /*28b20*/  @!P1 IADD3 R6, P3, R8, R12, RZ ;  /* 0x0000000c08069210 */ /* 0x001fe40007f7e0ff */
[----:B------:R-:W-:Y:S01]  /*28b30*/  PRMT R8, RZ, 0x7610, R8 ;  /* 0x00007610ff087816 */ /* 0x000fe20000000008 */
[----:B------:R-:W2:Y:S01]  /*28b40*/  LDL.LU R223, [R1+0x63c] ;  /* 0x00063c0001df7983 */ /* 0x000ea20000300800 */
[----:B------:R-:W-:Y:S02]  /*28b50*/  F2FP.SATFINITE.E4M3.F32.PACK_AB_MERGE_C R11, RZ, R10, RZ ;  /* 0x0000000aff0b723e */ /* 0x000fe400048070ff */
[----:B------:R-:W-:Y:S01]  /*28b60*/  @!P1 IADD3.X R7, R13, R9, R7, P3, !PT ;  /* 0x000000090d079210 */ /* 0x000fe20001ffe407 */
[----:B------:R-:W3:Y:S01]  /*28b70*/  LDL.LU R225, [R1+0x640] ;  /* 0x0006400001e17983 */ /* 0x000ee20000300800 */
[----:B------:R-:W0:Y:S03]  /*28b80*/  @!P2 LDC.64 R12, c[0x0][0x5c0] ;  /* 0x00017000ff0cab82 */ /* 0x000e260000000a00 */
[----:B------:R1:W-:Y:S04]  /*28b90*/  @!P1 STG.E.U8 desc[UR46][R6.64+0x88], R11 ;  /* 0x0000880b06009986 */ /* 0x0003e8000c10112e */
[----:B------:R-:W4:Y:S01]  /*28ba0*/  @!P2 LDG.E.U8 R8, desc[UR46][R16.64+0x89] ;  /* 0x0000892e1008a981 */ /* 0x000f22000c1e1100 */
[----:B------:R-:W-:Y:S01]  /*28bb0*/  ISETP.LT.OR P1, PT, R29, 0x89, !P6 ;  /* 0x000000891d00780c */ /* 0x000fe20007721670 */
[----:B-1----:R-:W-:-:S02]  /*28bc0*/  @!P2 IMAD.MOV.U32 R6, RZ, RZ, R24 ;  /* 0x000000ffff06a224 */ /* 0x002fc400078e0018 */
[----:B------:R-:W-:-:S10]  /*28bd0*/  @!P2 IMAD.MOV.U32 R7, RZ, RZ, R30 ;  /* 0x000000ffff07a224 */ /* 0x000fd400078e001e */
[----:B------:R-:W1:Y:S01]  /*28be0*/  @!P1 LDC.64 R14, c[0x0][0x5c0] ;  /* 0x00017000ff0e9b82 */ /* 0x000e620000000a00 */
[----:B----4-:R-:W-:-:S04]  /*28bf0*/  LOP3.LUT R8, R8, 0xff, RZ, 0xc0, !PT ;  /* 0x000000ff08087812 */ /* 0x010fc800078ec0ff */
        /* <DEDUP_REMOVED lines=11> */
[----:B------:R-:W4:Y:S01]  /*28cb0*/  @!P1 LDG.E.U8 R8, desc[UR46][R18.64+0x88] ;  /* 0x0000882e12089981 */ /* 0x000f22000c1e1100 */
[----:B------:R-:W-:Y:S01]  /*28cc0*/  @!P1 IMAD R13, R5, 0x180, RZ ;  /* 0x00000180050d9824 */ /* 0x000fe200078e02ff */
[----:B------:R-:W-:Y:S01]  /*28cd0*/  ISETP.LT.OR P2, PT, R29, 0x8a, !P6 ;  /* 0x0000008a1d00780c */ /* 0x000fe20007741670 */
[----:B0-----:R-:W-:Y:S02]  /*28ce0*/  @!P1 IMAD.MOV.U32 R6, RZ, RZ, R24 ;  /* 0x000000ffff069224 */ /* 0x001fe400078e0018 */
[----:B------:R-:W-:Y:S01]  /*28cf0*/  @!P1 IMAD.MOV.U32 R7, RZ, RZ, R30 ;  /* 0x000000ffff079224 */ /* 0x000fe200078e001e */
[----:B----4-:R-:W-:-:S04]  /*28d00*/  LOP3.LUT R8, R8, 0xff, RZ, 0xc0, !PT ;  /* 0x000000ff08087812 */ /* 0x010fc800078ec0ff */
[----:B------:R-:W-:-:S05]  /*28d10*/  F2FP.F16.E4M3.UNPACK_B R8, R8 ;  /* 0x00000008ff08723e */ /* 0x000fca00020006ff */
[----:B------:R-:W-:Y:S02]  /*28d20*/  HADD2.F32 R10, -RZ, R8.H0_H0 ;  /* 0x20000008ff0a7230 */ /* 0x000fe40000004100 */
[----:B------:R-:W-:-:S04]  /*28d30*/  @!P1 IMAD.WIDE.U32 R8, R4, 0x180, R6 ;  /* 0x0000018004089825 */ /* 0x000fc800078e0006 */
[----:B------:R-:W-:Y:S01]  /*28d40*/  FMUL R10, R10, UR42 ;  /* 0x0000002a0a0a7c20 */ /* 0x000fe20008400000 */
[----:B------:R-:W-:Y:S01]  /*28d50*/  @!P1 IMAD.IADD R6, R9, 0x1, R13 ;  /* 0x0000000109069824 */ /* 0x000fe200078e020d */
[----:B-1----:R-:W-:Y:S02]  /*28d60*/  @!P1 IADD3 R8, P3, P4, R8, UR8, R14 ;  /* 0x0000000808089c10 */ /* 0x002fe4000fc7e00e */
[----:B--2---:R-:W-:Y:S02]  /*28d70*/  FFMA R10, R223, UR43, R10 ;  /* 0x0000002bdf0a7c23 */ /* 0x004fe4000800000a */
        /* <DEDUP_REMOVED lines=8> */
[----:B------:R-:W4:Y:S01]  /*28e00*/  @!P2 LDG.E.U8 R6, desc[UR46][R18.64+0x89] ;  /* 0x0000892e1206a981 */ /* 0x000f22000c1e1100 */
[----:B------:R-:W-:-:S03]  /*28e10*/  ISETP.LT.OR P1, PT, R29, 0x91, !P0 ;  /* 0x000000911d00780c */ /* 0x000fc60004721670 */
[----:B------:R-:W2:Y:S01]  /*28e20*/  LDL.LU R224, [R1+0x648] ;  /* 0x0006480001e07983 */ /* 0x000ea20000300800 */
[----:B----4-:R-:W-:-:S04]  /*28e30*/  LOP3.LUT R6, R6, 0xff, RZ, 0xc0, !PT ;  /* 0x000000ff06067812 */ /* 0x010fc800078ec0ff */
[----:B------:R-:W-:-:S05]  /*28e40*/  F2FP.F16.E4M3.UNPACK_B R6, R6 ;  /* 0x00000006ff06723e */ /* 0x000fca00020006ff */
[----:B------:R-:W-:Y:S02]  /*28e50*/  HADD2.F32 R10, -RZ, R6.H0_H0 ;  /* 0x20000006ff0a7230 */ /* 0x000fe40000004100 */
[----:B------:R-:W-:-:S04]  /*28e60*/  @!P2 IMAD.MOV.U32 R6, RZ, RZ, R24 ;  /* 0x000000ffff06a224 */ /* 0x000fc800078e0018 */
[----:B------:R-:W-:-:S04]  /*28e70*/  @!P2 IMAD.WIDE.U32 R6, R4, 0x180, R6 ;  /* 0x000001800406a825 */ /* 0x000fc800078e0006 */
[----:B------:R-:W-:Y:S01]  /*28e80*/  FMUL R10, R10, UR42 ;  /* 0x0000002a0a0a7c20 */ /* 0x000fe20008400000 */
[----:B-1----:R-:W-:Y:S01]  /*28e90*/  @!P2 IMAD.IADD R8, R7, 0x1, R13 ;  /* 0x000000010708a824 */ /* 0x002fe200078e020d */
[----:B0-----:R-:W-:Y:S02]  /*28ea0*/  @!P2 IADD3 R6, P3, P4, R6, UR8, R14 ;  /* 0x000000080606ac10 */ /* 0x001fe4000fc7e00e */
[----:B---3--:R-:W-:Y:S01]  /*28eb0*/  FFMA R10, R225, UR43, R10 ;  /* 0x0000002be10a7c23 */ /* 0x008fe2000800000a */
        /* <DEDUP_REMOVED lines=94> */
[----:B------:R-:W-:Y:S02]  /*294a0*/  @!P1 IADD3.X R7, R13, R9, R7, P2, !PT ;  /* 0x000000090d079210 */ /* 0x000fe400017fe407 */
[----:B------:R-:W0:Y:S03]  /*294b0*/  @!P0 LDC.64 R12, c[0x0][0x5c0] ;  /* 0x00017000ff0c8b82 */ /* 0x000e260000000a00 */
[----:B------:R1:W-:Y:S04]  /*294c0*/  @!P1 STG.E.U8 desc[UR46][R6.64+0x98], R11 ;  /* 0x0000980b06009986 */ /* 0x0003e8000c10112e */
[----:B------:R-:W3:Y:S01]  /*294d0*/  @!P0 LDG.E.U8 R8, desc[UR46][R16.64+0x99] ;  /* 0x0000992e10088981 */ /* 0x000ee2000c1e1100 */
[----:B------:R-:W-:Y:S01]  /*294e0*/  ISETP.LT.OR P1, PT, R29, 0x99, !P6 ;  /* 0x000000991d00780c */ /* 0x000fe20007721670 */
[----:B-1----:R-:W-:-:S02]  /*294f0*/  @!P0 IMAD.MOV.U32 R6, RZ, RZ, R24 ;  /* 0x000000ffff068224 */ /* 0x002fc400078e0018 */
[----:B------:R-:W-:-:S10]  /*29500*/  @!P0 IMAD.MOV.U32 R7, RZ, RZ, R30 ;  /* 0x000000ffff078224 */ /* 0x000fd400078e001e */
[----:B------:R-:W1:Y:S01]  /*29510*/  @!P1 LDC.64 R14, c[0x0][0x5c0] ;  /* 0x00017000ff0e9b82 */ /* 0x000e620000000a00 */
[----:B---3--:R-:W-:-:S04]  /*29520*/  LOP3.LUT R8, R8, 0xff, RZ, 0xc0, !PT ;  /* 0x000000ff08087812 */ /* 0x008fc800078ec0ff */
        /* <DEDUP_REMOVED lines=11> */
[----:B------:R-:W3:Y:S01]  /*295e0*/  @!P1 LDG.E.U8 R8, desc[UR46][R18.64+0x98] ;  /* 0x0000982e12089981 */ /* 0x000ee2000c1e1100 */
[----:B------:R-:W-:Y:S02]  /*295f0*/  @!P1 IMAD R13, R5, 0x180, RZ ;  /* 0x00000180050d9824 */ /* 0x000fe400078e02ff */
[----:B0-----:R-:W-:Y:S02]  /*29600*/  @!P1 IMAD.MOV.U32 R6, RZ, RZ, R24 ;  /* 0x000000ffff069224 */ /* 0x001fe400078e0018 */
[----:B------:R-:W-:Y:S01]  /*29610*/  @!P1 IMAD.MOV.U32 R7, RZ, RZ, R30 ;  /* 0x000000ffff079224 */ /* 0x000fe200078e001e */
[----:B------:R-:W-:Y:S01]  /*29620*/  BSSY B1, `(.L_x_34) ;  /* 0x0000010000017945 */ /* 0x000fe20003800000 */
[----:B---3--:R-:W-:-:S04]  /*29630*/  LOP3.LUT R8, R8, 0xff, RZ, 0xc0, !PT ;  /* 0x000000ff08087812 */ /* 0x008fc800078ec0ff */
[----:B------:R-:W-:-:S05]  /*29640*/  F2FP.F16.E4M3.UNPACK_B R8, R8 ;  /* 0x00000008ff08723e */ /* 0x000fca00020006ff */
[----:B------:R-:W-:Y:S02]  /*29650*/  HADD2.F32 R10, -RZ, R8.H0_H0 ;  /* 0x20000008ff0a7230 */ /* 0x000fe40000004100 */
[----:B------:R-:W-:-:S04]  /*29660*/  @!P1 IMAD.WIDE.U32 R8, R4, 0x180, R6 ;  /* 0x0000018004089825 */ /* 0x000fc800078e0006 */
[----:B------:R-:W-:Y:S01]  /*29670*/  FMUL R10, R10, UR42 ;  /* 0x0000002a0a0a7c20 */ /* 0x000fe20008400000 */
[----:B------:R-:W-:Y:S01]  /*29680*/  @!P1 IMAD.IADD R12, R9, 0x1, R13 ;  /* 0x00000001090c9824 */ /* 0x000fe200078e020d */
[----:B-1----:R-:W-:Y:S02]  /*29690*/  @!P1 IADD3 R8, P0, P2, R8, UR8, R14 ;  /* 0x0000000808089c10 */ /* 0x002fe4000fa1e00e */
[----:B--2---:R-:W-:Y:S02]  /*296a0*/  FFMA R10, R223, UR43, R10 ;  /* 0x0000002bdf0a7c23 */ /* 0x004fe4000800000a */
[----:B------:R-:W-:-:S03]  /*296b0*/  @!P1 IADD3.X R9, R12, UR7, R15, P0, P2 ;  /* 0x000000070c099c10 */ /* 0x000fc600087e440f */
[----:B------:R-:W-:-:S05]  /*296c0*/  F2FP.SATFINITE.E4M3.F32.PACK_AB_MERGE_C R7, RZ, R10, RZ ;  /* 0x0000000aff07723e */ /* 0x000fca00048070ff */
[----:B------:R0:W-:Y:S01]  /*296d0*/  @!P1 STG.E.U8 desc[UR46][R8.64+0x98], R7 ;  /* 0x0000980708009986 */ /* 0x0001e2000c10112e */
[----:B------:R-:W-:Y:S02]  /*296e0*/  ISETP.LT.OR P0, PT, R29, 0x9a, !P6 ;  /* 0x0000009a1d00780c */ /* 0x000fe40007701670 */
[----:B------:R-:W-:-:S11]  /*296f0*/  PRMT R6, RZ, 0x7610, R6 ;  /* 0x00007610ff067816 */ /* 0x000fd60000000006 */
[----:B0-----:R-:W-:Y:S05]  /*29700*/  @P0 BRA `(.L_x_35) ;  /* 0x0000000000040947 */ /* 0x001fea0003800000 */
[----:B------:R0:W5:Y:S02]  /*29710*/  LDG.E.U8 R6, desc[UR46][R18.64+0x99] ;  /* 0x0000992e12067981 */ /* 0x000164000c1e1100 */
.L_x_35:
[----:B------:R-:W-:Y:S05]  /*29720*/  BSYNC B1 ;  /* 0x0000000000017941 */ /* 0x000fea0003800000 */
.L_x_34:
[----:B------:R-:W-:Y:S05]  /*29730*/  @P0 BRA `(.L_x_36) ;  /* 0x000000fc00c40947 */ /* 0x000fea0003800000 */
[----:B------:R-:W2:Y:S01]  /*29740*/  LDL.LU R8, [R1+0x660] ;  /* 0x0006600001087983 */ /* 0x000ea20000300800 */
[----:B-----5:R-:W-:Y:S01]  /*29750*/  LOP3.LUT R6, R6, 0xff, RZ, 0xc0, !PT ;  /* 0x000000ff06067812 */ /* 0x020fe200078ec0ff */
[----:B------:R-:W-:Y:S01]  /*29760*/  IMAD.MOV.U32 R25, RZ, RZ, R30 ;  /* 0x000000ffff197224 */ /* 0x000fe200078e001e */
[----:B------:R-:W-:Y:S01]  /*29770*/  ULDC.64 UR12, c[0x0][0x5c0] ;  /* 0x00017000000c7ab9 */ /* 0x000fe20000000a00 */
[----:B------:R-:W-:Y:S01]  /*29780*/  IMAD R5, R5, 0x180, RZ ;  /* 0x0000018005057824 */ /* 0x000fe200078e02ff */
[----:B------:R-:W-:Y:S01]  /*29790*/  F2FP.F16.E4M3.UNPACK_B R6, R6 ;  /* 0x00000006ff06723e */ /* 0x000fe200020006ff */
[----:B------:R-:W-:-:S04]  /*297a0*/  IMAD.WIDE.U32 R24, R4, 0x180, R24 ;  /* 0x0000018004187825 */ /* 0x000fc800078e0018 */
[----:B------:R-:W-:Y:S02]  /*297b0*/  HADD2.F32 R6, -RZ, R6.H0_H0 ;  /* 0x20000006ff067230 */ /* 0x000fe40000004100 */
[----:B------:R-:W-:Y:S02]  /*297c0*/  IMAD.U32 R7, RZ, RZ, UR12 ;  /* 0x0000000cff077e24 */ /* 0x000fe4000f8e00ff */
[----:B------:R-:W-:Y:S02]  /*297d0*/  IMAD.IADD R5, R25, 0x1, R5 ;  /* 0x0000000119057824 */ /* 0x000fe400078e0205 */
[----:B------:R-:W-:Y:S01]  /*297e0*/  FMUL R6, R6, UR42 ;  /* 0x0000002a06067c20 */ /* 0x000fe20008400000 */
[----:B------:R-:W-:Y:S01]  /*297f0*/  IMAD.U32 R4, RZ, RZ, UR13 ;  /* 0x0000000dff047e24 */ /* 0x000fe2000f8e00ff */
[----:B------:R-:W-:-:S04]  /*29800*/  IADD3 R24, P0, P1, R24, UR8, R7 ;  /* 0x0000000818187c10 */ /* 0x000fc8000f91e007 */
[----:B------:R-:W-:Y:S01]  /*29810*/  IADD3.X R25, R5, UR7, R4, P0, P1 ;  /* 0x0000000705197c10 */ /* 0x000fe200087e2404 */
[----:B--2---:R-:W-:-:S05]  /*29820*/  FFMA R6, R8, UR43, R6 ;  /* 0x0000002b08067c23 */ /* 0x004fca0008000006 */
[----:B------:R-:W-:-:S05]  /*29830*/  F2FP.SATFINITE.E4M3.F32.PACK_AB_MERGE_C R5, RZ, R6, RZ ;  /* 0x00000006ff05723e */ /* 0x000fca00048070ff */
[----:B------:R1:W-:Y:S01]  /*29840*/  STG.E.U8 desc[UR46][R24.64+0x99], R5 ;  /* 0x0000990518007986 */ /* 0x0003e2000c10112e */
[----:B------:R-:W-:Y:S05]  /*29850*/  BRA `(.L_x_36) ;  /* 0x000000fc007c7947 */ /* 0x000fea0003800000 */
.L_x_33:
[C---:B------:R-:W-:Y:S01]  /*29860*/  ISETP.GE.AND P4, PT, R28.reuse, 0x1, PT ;  /* 0x000000011c00780c */ /* 0x040fe20003f86270 */
[----:B------:R-:W2:Y:S03]  /*29870*/  LDL.LU R40, [R1+0x1c0] ;  /* 0x0001c00001287983 */ /* 0x000ea60000300800 */
[----:B------:R-:W-:Y:S01]  /*29880*/  ISETP.LT.OR P0, PT, R29, 0x1, !P4 ;  /* 0x000000011d00780c */ /* 0x000fe20006701670 */
[----:B------:R-:W-:Y:S01]  /*29890*/  FMUL R31, R7, UR43 ;  /* 0x0000002b071f7c20 */ /* 0x000fe20008400000 */
[----:B------:R-:W-:Y:S01]  /*298a0*/  ISETP.GE.AND P6, PT, R28, 0x9, PT ;  /* 0x000000091c00780c */ /* 0x000fe20003fc6270 */
[----:B------:R-:W-:Y:S01]  /*298b0*/  FMUL R8, R8, UR43 ;  /* 0x0000002b08087c20 */ /* 0x000fe20008400000 */
[----:B------:R-:W-:Y:S01]  /*298c0*/  FMUL R9, R9, UR43 ;  /* 0x0000002b09097c20 */ /* 0x000fe20008400000 */
[----:B------:R-:W-:Y:S01]  /*298d0*/  FMUL R10, R10, UR43 ;  /* 0x0000002b0a0a7c20 */ /* 0x000fe20008400000 */
[----:B------:R-:W-:Y:S01]  /*298e0*/  FMUL R11, R11, UR43 ;  /* 0x0000002b0b0b7c20 */ /* 0x000fe20008400000 */
[----:B------:R-:W-:Y:S01]  /*298f0*/  FMUL R12, R12, UR43 ;  /* 0x0000002b0c0c7c20 */ /* 0x000fe20008400000 */
[----:B-----5:R-:W-:Y:S01]  /*29900*/  LOP3.LUT R0, R0, 0xfffeffff, RZ, 0xc0, !PT ;  /* 0xfffeffff00007812 */ /* 0x020fe200078ec0ff */
[----:B------:R-:W-:Y:S01]  /*29910*/  FMUL R13, R13, UR43 ;  /* 0x0000002b0d0d7c20 */ /* 0x000fe20008400000 */
[----:B------:R-:W-:Y:S01]  /*29920*/  FMUL R14, R14, UR43 ;  /* 0x0000002b0e0e7c20 */ /* 0x000fe20008400000 */
[----:B------:R-:W-:Y:S01]  /*29930*/  LOP3.LUT R3, R3, 0xfff7ffff, RZ, 0xc0, !PT ;  /* 0xfff7ffff03037812 */ /* 0x000fe200078ec0ff */
[----:B------:R-:W-:Y:S01]  /*29940*/  FMUL R15, R15, UR43 ;  /* 0x0000002b0f0f7c20 */ /* 0x000fe20008400000 */
[----:B------:R-:W0:Y:S01]  /*29950*/  @!P0 LDC.64 R26, c[0x0][0x5c0] ;  /* 0x00017000ff1a8b82 */ /* 0x000e220000000a00 */
[----:B------:R-:W-:Y:S01]  /*29960*/  F2FP.SATFINITE.E4M3.F32.PACK_AB_MERGE_C R31, RZ, R31, RZ ;  /* 0x0000001fff1f723e */ /* 0x000fe200048070ff */
[----:B------:R-:W-:Y:S01]  /*29970*/  FMUL R16, R16, UR43 ;  /* 0x0000002b10107c20 */ /* 0x000fe20008400000 */
        /* <DEDUP_REMOVED lines=9> */
[----:B------:R-:W4:Y:S01]  /*29a10*/  LDL.LU R39, [R1+0x1c4] ;  /* 0x0001c40001277983 */ /* 0x000f220000300800 */
[----:B0-----:R-:W-:Y:S01]  /*29a20*/  @!P0 IADD3 R6, P1, R24, R26, RZ ;  /* 0x0000001a18068210 */ /* 0x001fe20007f3e0ff */
[----:B------:R-:W-:Y:S01]  /*29a30*/  FMUL R234, R234, UR43 ;  /* 0x0000002beaea7c20 */ /* 0x000fe20008400000 */
[----:B------:R-:W-:Y:S01]  /*29a40*/  F2FP.SATFINITE.E4M3.F32.PACK_AB_MERGE_C R8, RZ, R8, RZ ;  /* 0x00000008ff08723e */ /* 0x000fe200048070ff */
[----:B------:R-:W-:Y:S01]  /*29a50*/  FMUL R235, R235, UR43 ;  /* 0x0000002bebeb7c20 */ /* 0x000fe20008400000 */
[----:B------:R-:W-:Y:S01]  /*29a60*/  F2FP.SATFINITE.E4M3.F32.PACK_AB_MERGE_C R9, RZ, R9, RZ ;  /* 0x00000009ff09723e */ /* 0x000fe200048070ff */
[----:B------:R-:W-:Y:S01]  /*29a70*/  @!P0 IMAD.X R7, R30, 0x1, R27, P1 ;  /* 0x000000011e078824 */ /* 0x000fe200008e061b */
[----:B------:R-:W-:Y:S01]  /*29a80*/  F2FP.SATFINITE.E4M3.F32.PACK_AB_MERGE_C R10, RZ, R10, RZ ;  /* 0x0000000aff0a723e */ /* 0x000fe200048070ff */
[----:B------:R-:W-:Y:S01]  /*29a90*/  FMUL R236, R236, UR43 ;  /* 0x0000002becec7c20 */ /* 0x000fe20008400000 */
[----:B------:R-:W-:Y:S01]  /*29aa0*/  F2FP.SATFINITE.E4M3.F32.PACK_AB_MERGE_C R11, RZ, R11, RZ ;  /* 0x0000000bff0b723e */ /* 0x000fe200048070ff */
[----:B------:R-:W-:Y:S01]  /*29ab0*/  FMUL R237, R237, UR43 ;  /* 0x0000002beded7c20 */ /* 0x000fe20008400000 */
[----:B------:R0:W-:Y:S01]  /*29ac0*/  @!P0 STG.E.U8 desc[UR46][R6.64], R31 ;  /* 0x0000001f06008986 */ /* 0x0001e2000c10112e */
[----:B------:R-:W-:-:S02]  /*29ad0*/  ISETP.LT.OR P0, PT, R29, 0x2, !P4 ;  /* 0x000000021d00780c */ /* 0x000fc40006701670 */
[----:B------:R-:W-:Y:S01]  /*29ae0*/  F2FP.SATFINITE.E4M3.F32.PACK_AB_MERGE_C R12, RZ, R12, RZ ;  /* 0x0000000cff0c723e */ /* 0x000fe200048070ff */
[----:B------:R-:W3:Y:S01]  /*29af0*/  LDL.LU R38, [R1+0x1c8] ;  /* 0x0001c80001267983 */ /* 0x000ee20000300800 */
[----:B------:R-:W-:Y:S02]  /*29b00*/  ISETP.LT.OR P5, PT, R29, 0x12, !P6 ;  /* 0x000000121d00780c */ /* 0x000fe400077a1670 */
[----:B------:R-:W-:Y:S02]  /*29b10*/  @P4 LOP3.LUT R0, R0, 0x10000, RZ, 0xfc, !PT ;  /* 0x0001000000004812 */ /* 0x000fe400078efcff */
[----:B------:R-:W-:Y:S02]  /*29b20*/  F2FP.SATFINITE.E4M3.F32.PACK_AB_MERGE_C R13, RZ, R13, RZ ;  /* 0x0000000dff0d723e */ /* 0x000fe400048070ff */
[----:B------:R-:W-:Y:S02]  /*29b30*/  F2FP.SATFINITE.E4M3.F32.PACK_AB_MERGE_C R14, RZ, R14, RZ ;  /* 0x0000000eff0e723e */ /* 0x000fe400048070ff */
[----:B------:R-:W-:Y:S01]  /*29b40*/  LOP3.LUT R0, R0, 0xffff7fff, RZ, 0xc0, !PT ;  /* 0xffff7fff00007812 */ /* 0x000fe200078ec0ff */
[----:B0-----:R-:W0:Y:S01]  /*29b50*/  @!P0 LDC.64 R6, c[0x0][0x5c0] ;  /* 0x00017000ff068b82 */ /* 0x001e220000000a00 */
[----:B------:R-:W-:-:S02]  /*29b60*/  F2FP.SATFINITE.E4M3.F32.PACK_AB_MERGE_C R15, RZ, R15, RZ ;  /* 0x0000000fff0f723e */ /* 0x000fc400048070ff */
[----:B------:R-:W-:Y:S02]  /*29b70*/  @P6 LOP3.LUT R0, R0, 0x8000, RZ, 0xfc, !PT ;  /* 0x0000800000006812 */ /* 0x000fe400078efcff */
[----:B------:R-:W-:Y:S02]  /*29b80*/  F2FP.SATFINITE.E4M3.F32.PACK_AB_MERGE_C R16, RZ, R16, RZ ;  /* 0x00000010ff10723e */ /* 0x000fe400048070ff */
[----:B------:R-:W-:Y:S02]  /*29b90*/  F2FP.SATFINITE.E4M3.F32.PACK_AB_MERGE_C R17, RZ, R17, RZ ;  /* 0x00000011ff11723e */ /* 0x000fe400048070ff */
[----:B------:R-:W-:Y:S02]  /*29ba0*/  F2FP.SATFINITE.E4M3.F32.PACK_AB_MERGE_C R18, RZ, R18, RZ ;  /* 0x00000012ff12723e */ /* 0x000fe400048070ff */
[----:B------:R-:W-:Y:S02]  /*29bb0*/  F2FP.SATFINITE.E4M3.F32.PACK_AB_MERGE_C R19, RZ, R19, RZ ;  /* 0x00000013ff13723e */ /* 0x000fe400048070ff */
[----:B------:R-:W-:-:S02]  /*29bc0*/  F2FP.SATFINITE.E4M3.F32.PACK_AB_MERGE_C R20, RZ, R20, RZ ;  /* 0x00000014ff14723e */ /* 0x000fc400048070ff */
[----:B------:R-:W-:Y:S02]  /*29bd0*/  F2FP.SATFINITE.E4M3.F32.PACK_AB_MERGE_C R21, RZ, R21, RZ ;  /* 0x00000015ff15723e */ /* 0x000fe400048070ff */
[----:B------:R-:W-:Y:S02]  /*29be0*/  F2FP.SATFINITE.E4M3.F32.PACK_AB_MERGE_C R22, RZ, R22, RZ ;  /* 0x00000016ff16723e */ /* 0x000fe400048070ff */
[----:B------:R-:W-:Y:S02]  /*29bf0*/  F2FP.SATFINITE.E4M3.F32.PACK_AB_MERGE_C R23, RZ, R23, RZ ;  /* 0x00000017ff17723e */ /* 0x000fe400048070ff */
[----:B------:R-:W-:Y:S02]  /*29c00*/  F2FP.SATFINITE.E4M3.F32.PACK_AB_MERGE_C R232, RZ, R232, RZ ;  /* 0x000000e8ffe8723e */ /* 0x000fe400048070ff */
[----:B------:R-:W-:Y:S02]  /*29c10*/  F2FP.SATFINITE.E4M3.F32.PACK_AB_MERGE_C R233, RZ, R233, RZ ;  /* 0x000000e9ffe9723e */ /* 0x000fe400048070ff */
[----:B0-----:R-:W-:-:S02]  /*29c20*/  @!P0 IADD3 R6, P1, R24, R6, RZ ;  /* 0x0000000618068210 */ /* 0x001fc40007f3e0ff */
[----:B------:R-:W-:Y:S02]  /*29c30*/  F2FP.SATFINITE.E4M3.F32.PACK_AB_MERGE_C R234, RZ, R234, RZ ;  /* 0x000000eaffea723e */ /* 0x000fe400048070ff */
[----:B------:R-:W-:Y:S01]  /*29c40*/  F2FP.SATFINITE.E4M3.F32.PACK_AB_MERGE_C R235, RZ, R235, RZ ;  /* 0x000000ebffeb723e */ /* 0x000fe200048070ff */
[----:B------:R-:W-:Y:S01]  /*29c50*/  @!P0 IMAD.X R7, R30, 0x1, R7, P1 ;  /* 0x000000011e078824 */ /* 0x000fe200008e0607 */
[C---:B------:R-:W-:Y:S02]  /*29c60*/  ISETP.LT.OR P1, PT, R29.reuse, 0x1, !P6 ;  /* 0x000000011d00780c */ /* 0x040fe40007721670 */
[----:B------:R-:W-:Y:S02]  /*29c70*/  F2FP.SATFINITE.E4M3.F32.PACK_AB_MERGE_C R236, RZ, R236, RZ ;  /* 0x000000ecffec723e */ /* 0x000fe400048070ff */
[----:B------:R0:W-:Y:S01]  /*29c80*/  @!P0 STG.E.U8 desc[UR46][R6.64+0x1], R8 ;  /* 0x0000010806008986 */ /* 0x0001e2000c10112e */
[----:B------:R-:W-:Y:S02]  /*29c90*/  ISETP.LT.OR P0, PT, R29, 0x2, !P6 ;  /* 0x000000021d00780c */ /* 0x000fe40007701670 */
[----:B------:R-:W-:-:S06]  /*29ca0*/  F2FP.SATFINITE.E4M3.F32.PACK_AB_MERGE_C R237, RZ, R237, RZ ;  /* 0x000000edffed723e */ /* 0x000fcc00048070ff */
[----:B0-----:R-:W0:Y:S02]  /*29cb0*/  @!P1 LDC.64 R6, c[0x0][0x5c0] ;  /* 0x00017000ff069b82 */ /* 0x001e240000000a00 */
[----:B0-----:R-:W-:-:S04]  /*29cc0*/  @!P1 IADD3 R6, P2, P3, R24, UR8, R6 ;  /* 0x0000000818069c10 */ /* 0x001fc8000fb5e006 */
[----:B------:R-:W-:-:S05]  /*29cd0*/  @!P1 IADD3.X R7, R30, UR7, R7, P2, P3 ;  /* 0x000000071e079c10 */ /* 0x000fca00097e6407 */
[----:B------:R0:W-:Y:S01]  /*29ce0*/  @!P1 STG.E.U8 desc[UR46][R6.64], R9 ;  /* 0x0000000906009986 */ /* 0x0001e2000c10112e */
[----:B------:R-:W-:Y:S01]  /*29cf0*/  ISETP.LT.OR P1, PT, R29, 0x9, !P4 ;  /* 0x000000091d00780c */ /* 0x000fe20006721670 */
[----:B0-----:R-:W0:Y:S02]  /*29d00*/  @!P0 LDC.64 R6, c[0x0][0x5c0] ;  /* 0x00017000ff068b82 */ /* 0x001e240000000a00 */
[----:B0-----:R-:W-:-:S04]  /*29d10*/  @!P0 IADD3 R6, P2, P3, R24, UR8, R6 ;  /* 0x0000000818068c10 */ /* 0x001fc8000fb5e006 */
[----:B------:R-:W-:Y:S02]  /*29d20*/  @!P0 IADD3.X R7, R30, UR7, R7, P2, P3 ;  /* 0x000000071e078c10 */ /* 0x000fe400097e6407 */
[----:B------:R-:W-:-:S03]  /*29d30*/  ISETP.LT.OR P2, PT, R29, 0xa, !P4 ;  /* 0x0000000a1d00780c */ /* 0x000fc60006741670 */
[----:B------:R0:W-:Y:S10]  /*29d40*/  @!P0 STG.E.U8 desc[UR46][R6.64+0x1], R10 ;  /* 0x0000010a06008986 */ /* 0x0001f4000c10112e */
[----:B------:R-:W1:Y:S08]  /*29d50*/  @!P2 LDC.64 R8, c[0x0][0x5c0] ;  /* 0x00017000ff08ab82 */ /* 0x000e700000000a00 */
[----:B0-----:R-:W0:Y:S02]  /*29d60*/  @!P1 LDC.64 R6, c[0x0][0x5c0] ;  /* 0x00017000ff069b82 */ /* 0x001e240000000a00 */
[----:B0-----:R-:W-:-:S05]  /*29d70*/  @!P1 IADD3 R6, P0, R24, R6, RZ ;  /* 0x0000000618069210 */ /* 0x001fca0007f1e0ff */
[----:B------:R-:W-:Y:S01]  /*29d80*/  @!P1 IMAD.X R7, R30, 0x1, R7, P0 ;  /* 0x000000011e079824 */ /* 0x000fe200000e0607 */
[----:B------:R-:W-:-:S04]  /*29d90*/  ISETP.LT.OR P0, PT, R29, 0xa, !P6 ;  /* 0x0000000a1d00780c */ /* 0x000fc80007701670 */
[----:B------:R1:W-:Y:S01]  /*29da0*/  @!P1 STG.E.U8 desc[UR46][R6.64+0x8], R11 ;  /* 0x0000080b06009986 */ /* 0x0003e2000c10112e */
[----:B------:R-:W-:Y:S02]  /*29db0*/  ISETP.LT.OR P1, PT, R29, 0x9, !P6 ;  /* 0x000000091d00780c */ /* 0x000fe40007721670 */
[----:B-1----:R-:W-:-:S05]  /*29dc0*/  @!P2 IADD3 R6, P3, R24, R8, RZ ;  /* 0x000000081806a210 */ /* 0x002fca0007f7e0ff */
[----:B------:R-:W-:-:S06]  /*29dd0*/  @!P2 IMAD.X R7, R30, 0x1, R9, P3 ;  /* 0x000000011e07a824 */ /* 0x000fcc00018e0609 */
[----:B------:R-:W0:Y:S01]  /*29de0*/  @!P1 LDC.64 R8, c[0x0][0x5c0] ;  /* 0x00017000ff089b82 */ /* 0x000e220000000a00 */
[----:B------:R1:W-:Y:S07]  /*29df0*/  @!P2 STG.E.U8 desc[UR46][R6.64+0x9], R12 ;  /* 0x0000090c0600a986 */ /* 0x0003ee000c10112e */
[----:B-1----:R-:W1:Y:S01]  /*29e00*/  @!P0 LDC.64 R6, c[0x0][0x5c0] ;  /* 0x00017000ff068b82 */ /* 0x002e620000000a00 */
[----:B0-----:R-:W-:-:S04]  /*29e10*/  @!P1 IADD3 R10, P2, P3, R24, UR8, R8 ;  /* 0x00000008180a9c10 */ /* 0x001fc8000fb5e008 */
[----:B------:R-:W-:-:S05]  /*29e20*/  @!P1 IADD3.X R11, R30, UR7, R9, P2, P3 ;  /* 0x000000071e0b9c10 */ /* 0x000fca00097e6409 */
[----:B------:R0:W-:Y:S01]  /*29e30*/  @!P1 STG.E.U8 desc[UR46][R10.64+0x8], R13 ;  /* 0x0000080d0a009986 */ /* 0x0001e2000c10112e */
[----:B-1----:R-:W-:-:S04]  /*29e40*/  @!P0 IADD3 R8, P2, P3, R24, UR8, R6 ;  /* 0x0000000818088c10 */ /* 0x002fc8000fb5e006 */
[----:B------:R-:W-:Y:S02]  /*29e50*/  @!P0 IADD3.X R9, R30, UR7, R7, P2, P3 ;  /* 0x000000071e098c10 */ /* 0x000fe400097e6407 */
[----:B------:R-:W-:-:S03]  /*29e60*/  ISETP.LT.OR P2, PT, R29, 0x11, !P6 ;  /* 0x000000111d00780c */ /* 0x000fc60007741670 */
[----:B------:R-:W-:Y:S10]  /*29e70*/  @!P0 STG.E.U8 desc[UR46][R8.64+0x9], R14 ;  /* 0x0000090e08008986 */ /* 0x000ff4000c10112e */
[----:B------:R-:W1:Y:S02]  /*29e80*/  @!P2 LDC.64 R6, c[0x0][0x5c0] ;  /* 0x00017000ff06ab82 */ /* 0x000e640000000a00 */
[----:B-1----:R-:W-:-:S04]  /*29e90*/  @!P2 IADD3 R26, P3, P4, R24, UR8, R6 ;  /* 0x00000008181aac10 */ /* 0x002fc8000fc7e006 */
[----:B------:R-:W-:Y:S02]  /*29ea0*/  @!P2 IADD3.X R27, R30, UR7, R7, P3, P4 ;  /* 0x000000071e1bac10 */ /* 0x000fe40009fe8407 */
[----:B------:R-:W0:Y:S02]  /*29eb0*/  @!P5 LDC.64 R6, c[0x0][0x5c0] ;  /* 0x00017000ff06db82 */ /* 0x000e240000000a00 */
[----:B0-----:R-:W-:-:S04]  /*29ec0*/  @!P5 IADD3 R10, P1, P3, R24, UR8, R6 ;  /* 0x00000008180adc10 */ /* 0x001fc8000fb3e006 */
[----:B------:R-:W-:Y:S02]  /*29ed0*/  @!P5 IADD3.X R11, R30, UR7, R7, P1, P3 ;  /* 0x000000071e0bdc10 */ /* 0x000fe40008fe6407 */
[----:B------:R-:W-:-:S13]  /*29ee0*/  ISETP.LT.OR P3, PT, R29, 0x19, !P6 ;  /* 0x000000191d00780c */ /* 0x000fda0007761670 */
[----:B------:R-:W0:Y:S01]  /*29ef0*/  @!P3 LDC.64 R6, c[0x0][0x5c0] ;  /* 0x00017000ff06bb82 */ /* 0x000e220000000a00 */
[----:B------:R-:W-:-:S04]  /*29f00*/  @P3 LOP3.LUT R3, R3, 0x80000, RZ, 0xfc, !PT ;  /* 0x0008000003033812 */ /* 0x000fc800078efcff */
[----:B------:R-:W-:Y:S02]  /*29f10*/  LOP3.LUT R3, R3, 0xffefffff, RZ, 0xc0, !PT ;  /* 0xffefffff03037812 */ /* 0x000fe400078ec0ff */
[----:B0-----:R-:W-:-:S04]  /*29f20*/  @!P3 IADD3 R32, P0, P1, R24, UR8, R6 ;  /* 0x000000081820bc10 */ /* 0x001fc8000f91e006 */
[----:B------:R-:W-:Y:S02]  /*29f30*/  @!P3 IADD3.X R33, R30, UR7, R7, P0, P1 ;  /* 0x000000071e21bc10 */ /* 0x000fe400087e2407 */
[C---:B------:R-:W-:Y:S02]  /*29f40*/  LOP3.LUT P3, RZ, R0.reuse, 0x10000, RZ, 0xc0, !PT ;  /* 0x0001000000ff7812 */ /* 0x040fe4000786c0ff */
[----:B------:R-:W-:Y:S02]  /*29f50*/  LOP3.LUT R0, R0, 0xfffffffd, RZ, 0xc0, !PT ;  /* 0xfffffffd00007812 */ /* 0x000fe400078ec0ff */
[----:B------:R-:W-:-:S09]  /*29f60*/  ISETP.LT.OR P0, PT, R29, 0x11, !P3 ;  /* 0x000000111d00780c */ /* 0x000fd20005f01670 */
[----:B------:R-:W-:-:S04]  /*29f70*/  @P3 LOP3.LUT R3, R3, 0x100000, RZ, 0xfc, !PT ;  /* 0x0010000003033812 */ /* 0x000fc800078efcff */
[----:B------:R-:W0:Y:S02]  /*29f80*/  @!P0 LDC.64 R6, c[0x0][0x5c0] ;  /* 0x00017000ff068b82 */ /* 0x000e240000000a00 */
[----:B0-----:R-:W-:-:S05]  /*29f90*/  @!P0 IADD3 R6, P1, R24, R6, RZ ;  /* 0x0000000618068210 */ /* 0x001fca0007f3e0ff */
[----:B------:R-:W-:-:S05]  /*29fa0*/  @!P0 IMAD.X R7, R30, 0x1, R7, P1 ;  /* 0x000000011e078824 */ /* 0x000fca00008e0607 */
[----:B------:R0:W-:Y:S01]  /*29fb0*/  @!P0 STG.E.U8 desc[UR46][R6.64+0x10], R15 ;  /* 0x0000100f06008986 */ /* 0x0001e2000c10112e */
[----:B------:R-:W-:-:S13]  /*29fc0*/  ISETP.LT.OR P0, PT, R29, 0x12, !P3 ;  /* 0x000000121d00780c */ /* 0x000fda0005f01670 */
[----:B0-----:R-:W0:Y:S02]  /*29fd0*/  @!P0 LDC.64 R6, c[0x0][0x5c0] ;  /* 0x00017000ff068b82 */ /* 0x001e240000000a00 */
[----:B0-----:R-:W-:-:S05]  /*29fe0*/  @!P0 IADD3 R6, P1, R24, R6, RZ ;  /* 0x0000000618068210 */ /* 0x001fca0007f3e0ff */
[----:B------:R-:W-:Y:S01]  /*29ff0*/  @!P0 IMAD.X R7, R30, 0x1, R7, P1 ;  /* 0x000000011e078824 */ /* 0x000fe200008e0607 */
[----:B------:R-:W-:-:S04]  /*2a000*/  ISETP.LT.OR P1, PT, R29, 0x1a, !P6 ;  /* 0x0000001a1d00780c */ /* 0x000fc80007721670 */
[----:B------:R0:W-:Y:S04]  /*2a010*/  @!P0 STG.E.U8 desc[UR46][R6.64+0x11], R16 ;  /* 0x0000111006008986 */ /* 0x0001e8000c10112e */
[----:B------:R1:W-:Y:S04]  /*2a020*/  @!P2 STG.E.U8 desc[UR46][R26.64+0x10], R17 ;  /* 0x000010111a00a986 */ /* 0x0003e8000c10112e */
[----:B------:R-:W-:Y:S01]  /*2a030*/  @!P5 STG.E.U8 desc[UR46][R10.64+0x11], R18 ;  /* 0x000011120a00d986 */ /* 0x000fe2000c10112e */
[----:B0-----:R-:W0:Y:S02]  /*2a040*/  @!P1 LDC.64 R6, c[0x0][0x5c0] ;  /* 0x00017000ff069b82 */ /* 0x001e240000000a00 */
[----:B0-----:R-:W-:-:S04]  /*2a050*/  @!P1 IADD3 R12, P0, P4, R24, UR8, R6 ;  /* 0x00000008180c9c10 */ /* 0x001fc8000fc1e006 */
[----:B------:R-:W-:Y:S02]  /*2a060*/  @!P1 IADD3.X R13, R30, UR7, R7, P0, P4 ;  /* 0x000000071e0d9c10 */ /* 0x000fe400087e8407 */
[----:B------:R-:W-:-:S04]  /*2a070*/  ISETP.GE.AND P0, PT, R28, 0x81, PT ;  /* 0x000000811c00780c */ /* 0x000fc80003f06270 */
[C---:B------:R-:W-:Y:S02]  /*2a080*/  ISETP.LT.OR P4, PT, R29.reuse, 0x1, !P0 ;  /* 0x000000011d00780c */ /* 0x040fe40004781670 */
[----:B------:R-:W-:-:S11]  /*2a090*/  ISETP.LT.OR P2, PT, R29, 0x2, !P0 ;  /* 0x000000021d00780c */ /* 0x000fd60004741670 */
[----:B------:R-:W0:Y:S02]  /*2a0a0*/  @!P4 LDC.64 R6, c[0x0][0x5c0] ;  /* 0x00017000ff06cb82 */ /* 0x000e240000000a00 */
[----:B0-----:R-:W-:-:S04]  /*2a0b0*/  @!P4 IADD3 R14, P3, P6, R24, UR6, R6 ;  /* 0x00000006180ecc10 */ /* 0x001fc8000fe7e006 */
        /* <DEDUP_REMOVED lines=9> */
[----:B-1----:R-:W-:Y:S02]  /*2a150*/  @!P3 IADD3.X R17, R30, UR5, R7, P5, P6 ;  /* 0x000000051e11bc10 */ /* 0x002fe4000afec407 */
[----:B------:R-:W-:-:S04]  /*2a160*/  LOP3.LUT P3, RZ, R3, 0x100000, RZ, 0xc0, !PT ;  /* 0x0010000003ff7812 */ /* 0x000fc8000786c0ff */
[----:B------:R-:W-:-:S13]  /*2a170*/  ISETP.LT.OR P5, PT, R29, 0x19, !P3 ;  /* 0x000000191d00780c */ /* 0x000fda0005fa1670 */
[----:B------:R-:W0:Y:S02]  /*2a180*/  @!P5 LDC.64 R6, c[0x0][0x5c0] ;  /* 0x00017000ff06db82 */ /* 0x000e240000000a00 */
[----:B0-----:R-:W-:-:S05]  /*2a190*/  @!P5 IADD3 R6, P6, R24, R6, RZ ;  /* 0x000000061806d210 */ /* 0x001fca0007fde0ff */
[----:B------:R-:W-:-:S05]  /*2a1a0*/  @!P5 IMAD.X R7, R30, 0x1, R7, P6 ;  /* 0x000000011e07d824 */ /* 0x000fca00030e0607 */
[----:B------:R0:W-:Y:S01]  /*2a1b0*/  @!P5 STG.E.U8 desc[UR46][R6.64+0x18], R19 ;  /* 0x000018130600d986 */ /* 0x0001e2000c10112e */
[C---:B------:R-:W-:Y:S02]  /*2a1c0*/  ISETP.LT.OR P5, PT, R29.reuse, 0x1a, !P3 ;  /* 0x0000001a1d00780c */ /* 0x040fe40005fa1670 */
[----:B------:R-:W-:-:S11]  /*2a1d0*/  ISETP.LT.OR P3, PT, R29, 0xa, !P0 ;  /* 0x0000000a1d00780c */ /* 0x000fd60004761670 */
[----:B0-----:R-:W0:Y:S02]  /*2a1e0*/  @!P5 LDC.64 R6, c[0x0][0x5c0] ;  /* 0x00017000ff06db82 */ /* 0x001e240000000a00 */
[----:B------:R-:W-:-:S04]  /*2a1f0*/  @P3 LOP3.LUT R0, R0, 0x1, RZ, 0xfc, !PT ;  /* 0x0000000100003812 */ /* 0x000fc800078efcff */
[----:B------:R-:W-:Y:S02]  /*2a200*/  LOP3.LUT R0, R0, 0xfffffff7, RZ, 0xc0, !PT ;  /* 0xfffffff700007812 */ /* 0x000fe400078ec0ff */
[----:B0-----:R-:W-:-:S05]  /*2a210*/  @!P5 IADD3 R6, P6, R24, R6, RZ ;  /* 0x000000061806d210 */ /* 0x001fca0007fde0ff */
[----:B------:R-:W-:-:S05]  /*2a220*/  @!P5 IMAD.X R7, R30, 0x1, R7, P6 ;  /* 0x000000011e07d824 */ /* 0x000fca00030e0607 */
[----:B------:R0:W-:Y:S02]  /*2a230*/  @!P5 STG.E.U8 desc[UR46][R6.64+0x19], R20 ;  /* 0x000019140600d986 */ /* 0x0001e4000c10112e */
[----:B0-----:R-:W0:Y:S02]  /*2a240*/  @!P3 LDC.64 R6, c[0x0][0x5c0] ;  /* 0x00017000ff06bb82 */ /* 0x001e240000000a00 */
        /* <DEDUP_REMOVED lines=8> */
[----:B------:R-:W-:Y:S02]  /*2a2d0*/  ISETP.LT.OR P6, PT, R29, 0x12, !P0 ;  /* 0x000000121d00780c */ /* 0x000fe400047c1670 */
[C---:B------:R-:W-:Y:S02]  /*2a2e0*/  LOP3.LUT P3, RZ, R3.reuse, 0x80000, RZ, 0xc0, !PT ;  /* 0x0008000003ff7812 */ /* 0x040fe4000786c0ff */
[----:B------:R-:W-:-:S04]  /*2a2f0*/  LOP3.LUT R3, R3, 0xffffff7f, RZ, 0xc0, !PT ;  /* 0xffffff7f03037812 */ /* 0x000fc800078ec0ff */
[----:B------:R-:W-:-:S04]  /*2a300*/  @P0 LOP3.LUT R3, R3, 0x80, RZ, 0xfc, !PT ;  /* 0x0000008003030812 */ /* 0x000fc800078efcff */
[----:B------:R-:W-:Y:S01]  /*2a310*/  LOP3.LUT R3, R3, 0xfffeffff, RZ, 0xc0, !PT ;  /* 0xfffeffff03037812 */ /* 0x000fe200078ec0ff */
[----:B------:R-:W0:Y:S01]  /*2a320*/  @!P6 LDC.64 R6, c[0x0][0x5c0] ;  /* 0x00017000ff06eb82 */ /* 0x000e220000000a00 */
[----:B------:R-:W-:Y:S01]  /*2a330*/  @P6 LOP3.LUT R0, R0, 0x4, RZ, 0xfc, !PT ;  /* 0x0000000400006812 */ /* 0x000fe200078efcff */
[----:B------:R-:W-:Y:S03]  /*2a340*/  @!P3 STG.E.U8 desc[UR46][R32.64+0x18], R21 ;  /* 0x000018152000b986 */ /* 0x000fe6000c10112e */
[----:B------:R-:W-:Y:S01]  /*2a350*/  LOP3.LUT R0, R0, 0xffffffef, RZ, 0xc0, !PT ;  /* 0xffffffef00007812 */ /* 0x000fe200078ec0ff */
[----:B------:R1:W-:Y:S04]  /*2a360*/  @!P1 STG.E.U8 desc[UR46][R12.64+0x19], R22 ;  /* 0x000019160c009986 */ /* 0x0003e8000c10112e */
[----:B------:R-:W-:Y:S04]  /*2a370*/  @!P4 STG.E.U8 desc[UR46][R14.64], R23 ;  /* 0x000000170e00c986 */ /* 0x000fe8000c10112e */
[----:B------:R2:W-:Y:S01]  /*2a380*/  @!P2 STG.E.U8 desc[UR46][R8.64+0x1], R232 ;  /* 0x000001e80800a986 */ /* 0x0005e2000c10112e */
[----:B------:R-:W-:Y:S01]  /*2a390*/  ISETP.GE.AND P2, PT, R28, 0x89, PT ;  /* 0x000000891c00780c */ /* 0x000fe20003f46270 */
[----:B-1----:R-:W-:-:S02]  /*2a3a0*/  IMAD.U32 R12, RZ, RZ, UR8 ;  /* 0x00000008ff0c7e24 */ /* 0x002fc4000f8e00ff */
[----:B------:R-:W-:Y:S01]  /*2a3b0*/  IMAD.U32 R13, RZ, RZ, UR7 ;  /* 0x00000007ff0d7e24 */ /* 0x000fe2000f8e00ff */
[----:B0-----:R-:W-:Y:S01]  /*2a3c0*/  @!P6 IADD3 R32, P3, P5, R24, UR6, R6 ;  /* 0x000000061820ec10 */ /* 0x001fe2000fd7e006 */
[----:B--2---:R-:W-:-:S03]  /*2a3d0*/  IMAD.U32 R8, RZ, RZ, UR8 ;  /* 0x00000008ff087e24 */ /* 0x004fc6000f8e00ff */
[----:B------:R-:W-:Y:S01]  /*2a3e0*/  @!P6 IADD3.X R33, R30, UR5, R7, P3, P5 ;  /* 0x000000051e21ec10 */ /* 0x000fe20009fea407 */
[----:B------:R-:W-:Y:S01]  /*2a3f0*/  IMAD.U32 R9, RZ, RZ, UR7 ;  /* 0x00000007ff097e24 */ /* 0x000fe2000f8e00ff */
[----:B------:R-:W-:-:S13]  /*2a400*/  ISETP.LT.OR P6, PT, R29, 0x19, !P0 ;  /* 0x000000191d00780c */ /* 0x000fda00047c1670 */
[----:B------:R-:W0:Y:S01]  /*2a410*/  @!P6 LDC.64 R6, c[0x0][0x5c0] ;  /* 0x00017000ff06eb82 */ /* 0x000e220000000a00 */
[----:B------:R-:W-:-:S04]  /*2a420*/  @P6 LOP3.LUT R0, R0, 0x10, RZ, 0xfc, !PT ;  /* 0x0000001000006812 */ /* 0x000fc800078efcff */
[----:B------:R-:W-:Y:S02]  /*2a430*/  LOP3.LUT R0, R0, 0xffffffdf, RZ, 0xc0, !PT ;  /* 0xffffffdf00007812 */ /* 0x000fe400078ec0ff */
[----:B0-----:R-:W-:-:S04]  /*2a440*/  @!P6 IADD3 R34, P1, P3, R24, UR6, R6 ;  /* 0x000000061822ec10 */ /* 0x001fc8000fb3e006 */
[----:B------:R-:W-:Y:S02]  /*2a450*/  @!P6 IADD3.X R35, R30, UR5, R7, P1, P3 ;  /* 0x000000051e23ec10 */ /* 0x000fe40008fe6407 */
[----:B------:R-:W-:-:S13]  /*2a460*/  ISETP.LT.OR P1, PT, R29, 0x1a, !P0 ;  /* 0x0000001a1d00780c */ /* 0x000fda0004721670 */
[----:B------:R-:W-:-:S04]  /*2a470*/  @P1 LOP3.LUT R0, R0, 0x20, RZ, 0xfc, !PT ;  /* 0x0000002000001812 */ /* 0x000fc800078efcff */
[C---:B------:R-:W-:Y:S02]  /*2a480*/  LOP3.LUT P0, RZ, R0.reuse, 0x20, RZ, 0xc0, !PT ;  /* 0x0000002000ff7812 */ /* 0x040fe4000780c0ff */
[----:B------:R-:W-:-:S11]  /*2a490*/  LOP3.LUT R0, R0, 0xffffbfff, RZ, 0xc0, !PT ;  /* 0xffffbfff00007812 */ /* 0x000fd600078ec0ff */
[----:B------:R-:W0:Y:S01]  /*2a4a0*/  @!P0 LDC.64 R6, c[0x0][0x5c0] ;  /* 0x00017000ff068b82 */ /* 0x000e220000000a00 */
[----:B------:R-:W-:-:S04]  /*2a4b0*/  @P0 LOP3.LUT R3, R3, 0x10000, RZ, 0xfc, !PT ;  /* 0x0001000003030812 */ /* 0x000fc800078efcff */
[----:B------:R-:W-:Y:S02]  /*2a4c0*/  LOP3.LUT R3, R3, 0xfffbffff, RZ, 0xc0, !PT ;  /* 0xfffbffff03037812 */ /* 0x000fe400078ec0ff */
[----:B0-----:R-:W-:-:S04]  /*2a4d0*/  @!P0 IADD3 R26, P1, P3, R24, UR6, R6 ;  /* 0x00000006181a8c10 */ /* 0x001fc8000fb3e006 */
[----:B------:R-:W-:Y:S02]  /*2a4e0*/  @!P0 IADD3.X R27, R30, UR5, R7, P1, P3 ;  /* 0x000000051e1b8c10 */ /* 0x000fe40008fe6407 */
[----:B------:R-:W-:-:S04]  /*2a4f0*/  ISETP.GE.AND P1, PT, R28, 0x101, PT ;  /* 0x000001011c00780c */ /* 0x000fc80003f26270 */
[----:B------:R-:W-:-:S13]  /*2a500*/  ISETP.LT.OR P5, PT, R29, 0x1, !P1 ;  /* 0x000000011d00780c */ /* 0x000fda0004fa1670 */
[----:B------:R-:W0:Y:S01]  /*2a510*/  @!P5 LDC.64 R6, c[0x0][0x5c0] ;  /* 0x00017000ff06db82 */ /* 0x000e220000000a00 */
[----:B------:R-:W-:-:S04]  /*2a520*/  @P5 LOP3.LUT R0, R0, 0x4000, RZ, 0xfc, !PT ;  /* 0x0000400000005812 */ /* 0x000fc800078efcff */
[C---:B------:R-:W-:Y:S02]  /*2a530*/  LOP3.LUT P0, RZ, R0.reuse, 0x1, RZ, 0xc0, !PT ;  /* 0x0000000100ff7812 */ /* 0x040fe4000780c0ff */
[----:B------:R-:W-:-:S11]  /*2a540*/  LOP3.LUT R0, R0, 0xffffdfff, RZ, 0xc0, !PT ;  /* 0xffffdfff00007812 */ /* 0x000fd600078ec0ff */
[----:B------:R-:W-:Y:S02]  /*2a550*/  @P0 LOP3.LUT R3, R3, 0x40000, RZ, 0xfc, !PT ;  /* 0x0004000003030812 */ /* 0x000fe400078efcff */
[----:B------:R-:W-:Y:S02]  /*2a560*/  ISETP.LT.OR P0, PT, R29, 0x2, !P1 ;  /* 0x000000021d00780c */ /* 0x000fe40004f01670 */
[----:B0-----:R-:W-:-:S04]  /*2a570*/  @!P5 IADD3 R22, P3, P4, R24, UR10, R6 ;  /* 0x0000000a1816dc10 */ /* 0x001fc8000fc7e006 */
[----:B------:R-:W-:Y:S02]  /*2a580*/  @!P5 IADD3.X R23, R30, UR9, R7, P3, P4 ;  /* 0x000000091e17dc10 */ /* 0x000fe40009fe8407 */
[----:B------:R-:W-:-:S05]  /*2a590*/  ISETP.LT.OR P4, PT, R29, 0x1, !P2 ;  /* 0x000000011d00780c */ /* 0x000fca0005781670 */
[----:B------:R-:W-:-:S08]  /*2a5a0*/  @P0 LOP3.LUT R0, R0, 0x2000, RZ, 0xfc, !PT ;  /* 0x0000200000000812 */ /* 0x000fd000078efcff */
[----:B------:R-:W0:Y:S01]  /*2a5b0*/  @!P4 LDC.64 R6, c[0x0][0x5c0] ;  /* 0x00017000ff06cb82 */ /* 0x000e220000000a00 */
[----:B------:R-:W-:-:S04]  /*2a5c0*/  @!P4 IADD3 R8, P3, P5, R8, UR6, R24 ;  /* 0x000000060808cc10 */ /* 0x000fc8000fd7e018 */
[----:B------:R-:W-:Y:S02]  /*2a5d0*/  @!P4 IADD3.X R9, R9, UR5, R30, P3, P5 ;  /* 0x000000050909cc10 */ /* 0x000fe40009fea41e */
[----:B0-----:R-:W-:-:S05]  /*2a5e0*/  @!P4 IADD3 R6, P3, R8, R6, RZ ;  /* 0x000000060806c210 */ /* 0x001fca0007f7e0ff */
[----:B------:R-:W-:Y:S01]  /*2a5f0*/  @!P4 IMAD.X R7, R9, 0x1, R7, P3 ;  /* 0x000000010907c824 */ /* 0x000fe200018e0607 */
[----:B------:R-:W-:-:S04]  /*2a600*/  ISETP.LT.OR P3, PT, R29, 0x2, !P2 ;  /* 0x000000021d00780c */ /* 0x000fc80005761670 */
[----:B------:R0:W-:Y:S09]  /*2a610*/  @!P4 STG.E.U8 desc[UR46][R6.64], R233 ;  /* 0x000000e90600c986 */ /* 0x0001f2000c10112e */
[----:B------:R-:W-:Y:S01]  /*2a620*/  @!P3 IADD3 R12, P5, P6, R12, UR6, R24 ;  /* 0x000000060c0cbc10 */ /* 0x000fe2000febe018 */
[----:B------:R-:W1:Y:S03]  /*2a630*/  @!P3 LDC.64 R8, c[0x0][0x5c0] ;  /* 0x00017000ff08bb82 */ /* 0x000e660000000a00 */
[----:B------:R-:W-:-:S05]  /*2a640*/  @!P3 IADD3.X R13, R13, UR5, R30, P5, P6 ;  /* 0x000000050d0dbc10 */ /* 0x000fca000afec41e */
[----:B0-----:R-:W0:Y:S01]  /*2a650*/  @!P0 LDC.64 R6, c[0x0][0x5c0] ;  /* 0x00017000ff068b82 */ /* 0x001e220000000a00 */
[----:B-1----:R-:W-:-:S05]  /*2a660*/  @!P3 IADD3 R8, P4, R12, R8, RZ ;  /* 0x000000080c08b210 */ /* 0x002fca0007f9e0ff */
[----:B------:R-:W-:Y:S01]  /*2a670*/  @!P3 IMAD.X R9, R13, 0x1, R9, P4 ;  /* 0x000000010d09b824 */ /* 0x000fe200020e0609 */
[----:B0-----:R-:W-:-:S04]  /*2a680*/  @!P0 IADD3 R18, P5, P6, R24, UR10, R6 ;  /* 0x0000000a18128c10 */ /* 0x001fc8000febe006 */
[----:B------:R0:W-:Y:S01]  /*2a690*/  @!P3 STG.E.U8 desc[UR46][R8.64+0x1], R234 ;  /* 0x000001ea0800b986 */ /* 0x0001e2000c10112e */
[----:B------:R-:W-:Y:S02]  /*2a6a0*/  @!P0 IADD3.X R19, R30, UR9, R7, P5, P6 ;  /* 0x000000091e138c10 */ /* 0x000fe4000afec407 */
[----:B------:R-:W-:Y:S02]  /*2a6b0*/  ISETP.LT.OR P5, PT, R29, 0x9, !P1 ;  /* 0x000000091d00780c */ /* 0x000fe40004fa1670 */
[C---:B------:R-:W-:Y:S02]  /*2a6c0*/  LOP3.LUT P6, RZ, R0.reuse, 0x2, RZ, 0xc0, !PT ;  /* 0x0000000200ff7812 */ /* 0x040fe400078cc0ff */
[----:B------:R-:W-:Y:S02]  /*2a6d0*/  LOP3.LUT R0, R0, 0xffffefff, RZ, 0xc0, !PT ;  /* 0xffffefff00007812 */ /* 0x000fe400078ec0ff */
[C---:B------:R-:W-:Y:S01]  /*2a6e0*/  LOP3.LUT P0, RZ, R3.reuse, 0x40000, RZ, 0xc0, !PT ;  /* 0x0004000003ff7812 */ /* 0x040fe2000780c0ff */
[----:B0-----:R-:W-:Y:S01]  /*2a6f0*/  IMAD.U32 R8, RZ, RZ, UR8 ;  /* 0x00000008ff087e24 */ /* 0x001fe2000f8e00ff */
[----:B------:R-:W-:Y:S01]  /*2a700*/  LOP3.LUT R3, R3, 0xfffdffff, RZ, 0xc0, !PT ;  /* 0xfffdffff03037812 */ /* 0x000fe200078ec0ff */
[----:B------:R-:W-:-:S04]  /*2a710*/  IMAD.U32 R9, RZ, RZ, UR7 ;  /* 0x00000007ff097e24 */ /* 0x000fc8000f8e00ff */
[----:B------:R-:W0:Y:S01]  /*2a720*/  @!P5 LDC.64 R6, c[0x0][0x5c0] ;  /* 0x00017000ff06db82 */ /* 0x000e220000000a00 */
[----:B------:R-:W-:Y:S01]  /*2a730*/  @P5 LOP3.LUT R0, R0, 0x1000, RZ, 0xfc, !PT ;  /* 0x0000100000005812 */ /* 0x000fe200078efcff */
[----:B------:R1:W-:Y:S03]  /*2a740*/  @!P6 STG.E.U8 desc[UR46][R16.64+0x8], R235 ;  /* 0x000008eb1000e986 */ /* 0x0003e6000c10112e */
[----:B------:R-:W-:Y:S01]  /*2a750*/  LOP3.LUT R0, R0, 0xfffff7ff, RZ, 0xc0, !PT ;  /* 0xfffff7ff00007812 */ /* 0x000fe200078ec0ff */
[----:B------:R2:W-:Y:S01]  /*2a760*/  @!P0 STG.E.U8 desc[UR46][R10.64+0x9], R236 ;  /* 0x000009ec0a008986 */ /* 0x0005e2000c10112e */
[----:B-1----:R-:W-:Y:S02]  /*2a770*/  IMAD.U32 R16, RZ, RZ, UR7 ;  /* 0x00000007ff107e24 */ /* 0x002fe4000f8e00ff */
[----:B--2---:R-:W-:Y:S01]  /*2a780*/  IMAD.U32 R10, RZ, RZ, UR8 ;  /* 0x00000008ff0a7e24 */ /* 0x004fe2000f8e00ff */
        /* <DEDUP_REMOVED lines=26> */
[----:B------:R-:W1:Y:S01]  /*2a930*/  @!P3 LDC.64 R8, c[0x0][0x5c0] ;  /* 0x00017000ff08bb82 */ /* 0x000e620000000a00 */
[----:B------:R-:W-:-:S04]  /*2a940*/  @!P3 IADD3 R10, P5, P6, R10, UR6, R24 ;  /* 0x000000060a0abc10 */ /* 0x000fc8000febe018 */
[----:B------:R-:W-:-:S03]  /*2a950*/  @!P3 IADD3.X R16, R16, UR5, R30, P5, P6 ;  /* 0x000000051010bc10 */ /* 0x000fc6000afec41e */
[----:B0-----:R-:W0:Y:S01]  /*2a960*/  @!P0 LDC.64 R6, c[0x0][0x5c0] ;  /* 0x00017000ff068b82 */ /* 0x001e220000000a00 */
[----:B-1----:R-:W-:-:S05]  /*2a970*/  @!P3 IADD3 R8, P4, R10, R8, RZ ;  /* 0x000000080a08b210 */ /* 0x002fca0007f9e0ff */
[----:B------:R-:W-:Y:S01]  /*2a980*/  @!P3 IMAD.X R9, R16, 0x1, R9, P4 ;  /* 0x000000011009b824 */ /* 0x000fe200020e0609 */
[----:B0-----:R-:W-:Y:S01]  /*2a990*/  @!P0 IADD3 R10, P5, P6, R24, UR10, R6 ;  /* 0x0000000a180a8c10 */ /* 0x001fe2000febe006 */
[----:B------:R-:W-:Y:S02]  /*2a9a0*/  FMUL R6, R40, UR43 ;  /* 0x0000002b28067c20 */ /* 0x000fe40008400000 */
[----:B------:R-:W2:Y:S01]  /*2a9b0*/  LDL.LU R40, [R1+0x1cc] ;  /* 0x0001cc0001287983 */ /* 0x000ea20000300800 */
[----:B------:R-:W-:Y:S02]  /*2a9c0*/  @!P0 IADD3.X R11, R30, UR9, R7, P5, P6 ;  /* 0x000000091e0b8c10 */ /* 0x000fe4000afec407 */
[----:B------:R-:W-:Y:S02]  /*2a9d0*/  ISETP.LT.OR P5, PT, R29, 0x19, !P1 ;  /* 0x000000191d00780c */ /* 0x000fe40004fa1670 */
[----:B------:R-:W-:Y:S02]  /*2a9e0*/  F2FP.SATFINITE.E4M3.F32.PACK_AB_MERGE_C R6, RZ, R6, RZ ;  /* 0x00000006ff06723e */ /* 0x000fe400048070ff */
[----:B------:R-:W-:-:S02]  /*2a9f0*/  LOP3.LUT P6, RZ, R0, 0x8, RZ, 0xc0, !PT ;  /* 0x0000000800ff7812 */ /* 0x000fc400078cc0ff */
[----:B------:R-:W-:Y:S01]  /*2aa00*/  LOP3.LUT P0, RZ, R3, 0x20000, RZ, 0xc0, !PT ;  /* 0x0002000003ff7812 */ /* 0x000fe2000780c0ff */
[----:B------:R0:W-:Y:S06]  /*2aa10*/  @!P3 STG.E.U8 desc[UR46][R8.64+0x9], R6 ;  /* 0x000009060800b986 */ /* 0x0001ec000c10112e */
[----:B0-----:R-:W0:Y:S01]  /*2aa20*/  @!P5 LDC.64 R6, c[0x0][0x5c0] ;  /* 0x00017000ff06db82 */ /* 0x001e220000000a00 */
[----:B------:R-:W-:-:S04]  /*2aa30*/  LOP3.LUT R0, R0, 0xfffffeff, RZ, 0xc0, !PT ;  /* 0xfffffeff00007812 */ /* 0x000fc800078ec0ff */
[----:B------:R-:W-:-:S04]  /*2aa40*/  @P5 LOP3.LUT R0, R0, 0x100, RZ, 0xfc, !PT ;  /* 0x0000010000005812 */ /* 0x000fc800078efcff */
[----:B------:R-:W-:Y:S02]  /*2aa50*/  LOP3.LUT R0, R0, 0xffffff7f, RZ, 0xc0, !PT ;  /* 0xffffff7f00007812 */ /* 0x000fe400078ec0ff */
[----:B0-----:R-:W-:-:S04]  /*2aa60*/  @!P5 IADD3 R8, P3, P4, R24, UR10, R6 ;  /* 0x0000000a1808dc10 */ /* 0x001fc8000fc7e006 */
[----:B------:R-:W-:Y:S02]  /*2aa70*/  @!P5 IADD3.X R9, R30, UR9, R7, P3, P4 ;  /* 0x000000091e09dc10 */ /* 0x000fe40009fe8407 */
[----:B------:R-:W-:Y:S02]  /*2aa80*/  ISETP.LT.OR P3, PT, R29, 0x1a, !P1 ;  /* 0x0000001a1d00780c */ /* 0x000fe40004f61670 */
[----:B------:R-:W-:-:S04]  /*2aa90*/  LOP3.LUT R3, R3, 0xfffffeff, RZ, 0xc0, !PT ;  /* 0xfffffeff03037812 */ /* 0x000fc800078ec0ff */
[----:B------:R-:W-:-:S07]  /*2aaa0*/  @P1 LOP3.LUT R3, R3, 0x100, RZ, 0xfc, !PT ;  /* 0x0000010003031812 */ /* 0x000fce00078efcff */
[----:B------:R-:W-:-:S04]  /*2aab0*/  @P3 LOP3.LUT R0, R0, 0x80, RZ, 0xfc, !PT ;  /* 0x0000008000003812 */ /* 0x000fc800078efcff */
[----:B------:R-:W-:-:S13]  /*2aac0*/  LOP3.LUT P1, RZ, R0, 0x80, RZ, 0xc0, !PT ;  /* 0x0000008000ff7812 */ /* 0x000fda000782c0ff */
[----:B------:R-:W0:Y:S02]  /*2aad0*/  @!P1 LDC.64 R6, c[0x0][0x5c0] ;  /* 0x00017000ff069b82 */ /* 0x000e240000000a00 */
[----:B0-----:R-:W-:Y:S01]  /*2aae0*/  @!P1 IADD3 R16, P3, P4, R24, UR10, R6 ;  /* 0x0000000a18109c10 */ /* 0x001fe2000fc7e006 */
[----:B----4-:R-:W-:Y:S02]  /*2aaf0*/  FMUL R6, R39, UR43 ;  /* 0x0000002b27067c20 */ /* 0x010fe40008400000 */
[----:B------:R-:W4:Y:S04]  /*2ab00*/  LDL.LU R39, [R1+0x1d0] ;  /* 0x0001d00001277983 */ /* 0x000f280000300800 */
[----:B------:R-:W4:Y:S04]  /*2ab10*/  LDL.LU R42, [R1+0x1d4] ;  /* 0x0001d400012a7983 */ /* 0x000f280000300800 */
[----:B------:R-:W4:Y:S04]  /*2ab20*/  LDL.LU R41, [R1+0x1d8] ;  /* 0x0001d80001297983 */ /* 0x000f280000300800 */
[----:B------:R-:W4:Y:S04]  /*2ab30*/  LDL.LU R44, [R1+0x1dc] ;  /* 0x0001dc00012c7983 */ /* 0x000f280000300800 */
[----:B------:R-:W4:Y:S04]  /*2ab40*/  LDL.LU R43, [R1+0x1e0] ;  /* 0x0001e000012b7983 */ /* 0x000f280000300800 */
[----:B------:R-:W4:Y:S04]  /*2ab50*/  LDL.LU R47, [R1+0x1e4] ;  /* 0x0001e400012f7983 */ /* 0x000f280000300800 */
[----:B------:R-:W4:Y:S01]  /*2ab60*/  LDL.LU R46, [R1+0x1e8] ;  /* 0x0001e800012e7983 */ /* 0x000f220000300800 */
[----:B------:R-:W-:-:S02]  /*2ab70*/  F2FP.SATFINITE.E4M3.F32.PACK_AB_MERGE_C R6, RZ, R6, RZ ;  /* 0x00000006ff06723e */ /* 0x000fc400048070ff */
[----:B------:R-:W-:Y:S01]  /*2ab80*/  @!P1 IADD3.X R17, R30, UR9, R7, P3, P4 ;  /* 0x000000091e119c10 */ /* 0x000fe20009fe8407 */
[----:B------:R-:W4:Y:S01]  /*2ab90*/  LDL.LU R45, [R1+0x1ec] ;  /* 0x0001ec00012d7983 */ /* 0x000f220000300800 */
[----:B------:R-:W-:-:S03]  /*2aba0*/  ISETP.LT.OR P4, PT, R29, 0x11, !P2 ;  /* 0x000000111d00780c */ /* 0x000fc60005781670 */
[----:B------:R3:W-:Y:S01]  /*2abb0*/  @!P6 STG.E.U8 desc[UR46][R36.64+0x10], R6 ;  /* 0x000010062400e986 */ /* 0x0007e2000c10112e */
[----:B------:R-:W-:Y:S01]  /*2abc0*/  IMAD.U32 R31, RZ, RZ, UR8 ;  /* 0x00000008ff1f7e24 */ /* 0x000fe2000f8e00ff */
[----:B------:R-:W-:Y:S02]  /*2abd0*/  LOP3.LUT R3, R3, 0xfffffdff, RZ, 0xc0, !PT ;  /* 0xfffffdff03037812 */ /* 0x000fe400078ec0ff */
[----:B------:R-:W4:Y:S01]  /*2abe0*/  LDL.LU R49, [R1+0x1f0] ;  /* 0x0001f00001317983 */ /* 0x000f220000300800 */
[----:B---3--:R-:W-:Y:S01]  /*2abf0*/  FMUL R6, R38, UR43 ;  /* 0x0000002b26067c20 */ /* 0x008fe20008400000 */
[----:B------:R-:W-:-:S04]  /*2ac00*/  IMAD.U32 R36, RZ, RZ, UR7 ;  /* 0x00000007ff247e24 */ /* 0x000fc8000f8e00ff */
[----:B------:R-:W-:Y:S01]  /*2ac10*/  @!P4 IADD3 R31, P3, P5, R31, UR6, R24 ;  /* 0x000000061f1fcc10 */ /* 0x000fe2000fd7e018 */
[----:B------:R-:W-:Y:S01]  /*2ac20*/  IMAD.U32 R37, RZ, RZ, UR7 ;  /* 0x00000007ff257e24 */ /* 0x000fe2000f8e00ff */
[----:B------:R-:W-:Y:S01]  /*2ac30*/  @P1 LOP3.LUT R3, R3, 0x200, RZ, 0xfc, !PT ;  /* 0x0000020003031812 */ /* 0x000fe200078efcff */
[----:B------:R-:W3:Y:S01]  /*2ac40*/  LDL.LU R48, [R1+0x1f4] ;  /* 0x0001f40001307983 */ /* 0x000ee20000300800 */
[----:B------:R-:W-:-:S05]  /*2ac50*/  F2FP.SATFINITE.E4M3.F32.PACK_AB_MERGE_C R6, RZ, R6, RZ ;  /* 0x00000006ff06723e */ /* 0x000fca00048070ff */
[----:B------:R0:W-:Y:S01]  /*2ac60*/  @!P0 STG.E.U8 desc[UR46][R32.64+0x11], R6 ;  /* 0x0000110620008986 */ /* 0x0001e2000c10112e */
[----:B------:R-:W-:Y:S02]  /*2ac70*/  @!P4 IADD3.X R36, R36, UR5, R30, P3, P5 ;  /* 0x000000052424cc10 */ /* 0x000fe40009fea41e */
[----:B------:R-:W-:Y:S01]  /*2ac80*/  ISETP.LT.OR P3, PT, R29, 0x12, !P2 ;  /* 0x000000121d00780c */ /* 0x000fe20005761670 */
[----:B0-----:R-:W0:Y:S01]  /*2ac90*/  @!P4 LDC.64 R6, c[0x0][0x5c0] ;  /* 0x00017000ff06cb82 */ /* 0x001e220000000a00 */
[----:B------:R-:W-:Y:S02]  /*2aca0*/  IMAD.U32 R32, RZ, RZ, UR8 ;  /* 0x00000008ff207e24 */ /* 0x000fe4000f8e00ff */
[----:B------:R-:W-:-:S09]  /*2acb0*/  IMAD.U32 R33, RZ, RZ, UR7 ;  /* 0x00000007ff217e24 */ /* 0x000fd2000f8e00ff */
[----:B------:R-:W-:-:S04]  /*2acc0*/  @!P3 IADD3 R32, P5, P6, R32, UR6, R24 ;  /* 0x000000062020bc10 */ /* 0x000fc8000febe018 */
[----:B------:R-:W-:Y:S02]  /*2acd0*/  @!P3 IADD3.X R33, R33, UR5, R30, P5, P6 ;  /* 0x000000052121bc10 */ /* 0x000fe4000afec41e */
[----:B------:R-:W-:Y:S02]  /*2ace0*/  ISETP.LT.OR P6, PT, R29, 0x19, !P2 ;  /* 0x000000191d00780c */ /* 0x000fe400057c1670 */
[----:B0-----:R-:W-:-:S05]  /*2acf0*/  @!P4 IADD3 R6, P5, R31, R6, RZ ;  /* 0x000000061f06c210 */ /* 0x001fca0007fbe0ff */
[----:B------:R-:W-:Y:S02]  /*2ad00*/  @!P4 IMAD.X R7, R36, 0x1, R7, P5 ;  /* 0x000000012407c824 */ /* 0x000fe400028e0607 */
[----:B------:R-:W-:Y:S02]  /*2ad10*/  IMAD.U32 R36, RZ, RZ, UR8 ;  /* 0x00000008ff247e24 */ /* 0x000fe4000f8e00ff */
[----:B------:R-:W-:-:S03]  /*2ad20*/  IMAD.U32 R38, RZ, RZ, UR7 ;  /* 0x00000007ff267e24 */ /* 0x000fc6000f8e00ff */
[----:B------:R-:W-:-:S04]  /*2ad30*/  @!P6 IADD3 R36, P0, P5, R36, UR6, R24 ;  /* 0x000000062424ec10 */ /* 0x000fc8000fd1e018 */
[----:B------:R-:W-:Y:S02]  /*2ad40*/  @!P6 IADD3.X R38, R38, UR5, R30, P0, P5 ;  /* 0x000000052626ec10 */ /* 0x000fe400087ea41e */
[----:B------:R-:W-:Y:S02]  /*2ad50*/  ISETP.LT.OR P5, PT, R29, 0x1a, !P2 ;  /* 0x0000001a1d00780c */ /* 0x000fe400057a1670 */
[----:B------:R-:W-:-:S04]  /*2ad60*/  LOP3.LUT R3, R3, 0xfffffbff, RZ, 0xc0, !PT ;  /* 0xfffffbff03037812 */ /* 0x000fc800078ec0ff */
[----:B------:R-:W-:Y:S01]  /*2ad70*/  @P2 LOP3.LUT R3, R3, 0x400, RZ, 0xfc, !PT ;  /* 0x0000040003032812 */ /* 0x000fe200078efcff */
[----:B--2---:R-:W-:-:S05]  /*2ad80*/  FMUL R31, R40, UR43 ;  /* 0x0000002b281f7c20 */ /* 0x004fca0008400000 */
[----:B------:R-:W-:-:S05]  /*2ad90*/  F2FP.SATFINITE.E4M3.F32.PACK_AB_MERGE_C R31, RZ, R31, RZ ;  /* 0x0000001fff1f723e */ /* 0x000fca00048070ff */
[----:B------:R0:W-:Y:S02]  /*2ada0*/  @!P4 STG.E.U8 desc[UR46][R6.64+0x10], R31 ;  /* 0x0000101f0600c986 */ /* 0x0001e4000c10112e */
[----:B0-----:R-:W0:Y:S01]  /*2adb0*/  @!P3 LDC.64 R6, c[0x0][0x5c0] ;  /* 0x00017000ff06bb82 */ /* 0x001e220000000a00 */
[----:B------:R-:W-:Y:S01]  /*2adc0*/  IMAD.U32 R31, RZ, RZ, UR8 ;  /* 0x00000008ff1f7e24 */ /* 0x000fe2000f8e00ff */
[----:B0-----:R-:W-:-:S04]  /*2add0*/  @!P3 IADD3 R6, P0, R32, R6, RZ ;  /* 0x000000062006b210 */ /* 0x001fc80007f1e0ff */
[----:B------:R-:W-:Y:S01]  /*2ade0*/  @!P5 IADD3 R32, P2, P4, R31, UR6, R24 ;  /* 0x000000061f20dc10 */ /* 0x000fe2000fc5e018 */
[----:B------:R-:W-:-:S03]  /*2adf0*/  @!P3 IMAD.X R7, R33, 0x1, R7, P0 ;  /* 0x000000012107b824 */ /* 0x000fc600000e0607 */
[----:B------:R-:W-:Y:S01]  /*2ae00*/  @!P5 IADD3.X R37, R37, UR5, R30, P2, P4 ;  /* 0x000000052525dc10 */ /* 0x000fe200097e841e */
[----:B------:R-:W-:Y:S01]  /*2ae10*/  IMAD.U32 R33, RZ, RZ, UR7 ;  /* 0x00000007ff217e24 */ /* 0x000fe2000f8e00ff */
[----:B------:R-:W-:Y:S01]  /*2ae20*/  LOP3.LUT P1, RZ, R0, 0x10, RZ, 0xc0, !PT ;  /* 0x0000001000ff7812 */ /* 0x000fe2000782c0ff */
[----:B------:R-:W-:Y:S02]  /*2ae30*/  IMAD.U32 R40, RZ, RZ, UR7 ;  /* 0x00000007ff287e24 */ /* 0x000fe4000f8e00ff */
[----:B----4-:R-:W-:-:S05]  /*2ae40*/  FMUL R31, R39, UR43 ;  /* 0x0000002b271f7c20 */ /* 0x010fca0008400000 */
[----:B------:R-:W-:-:S05]  /*2ae50*/  F2FP.SATFINITE.E4M3.F32.PACK_AB_MERGE_C R31, RZ, R31, RZ ;  /* 0x0000001fff1f723e */ /* 0x000fca00048070ff */
[----:B------:R0:W-:Y:S01]  /*2ae60*/  @!P3 STG.E.U8 desc[UR46][R6.64+0x11], R31 ;  /* 0x0000111f0600b986 */ /* 0x0001e2000c10112e */
[----:B------:R-:W-:-:S04]  /*2ae70*/  ISETP.GE.AND P3, PT, R28, 0x109, PT ;  /* 0x000001091c00780c */ /* 0x000fc80003f66270 */
[----:B------:R-:W-:Y:S01]  /*2ae80*/  ISETP.LT.OR P2, PT, R29, 0x1, !P3 ;  /* 0x000000011d00780c */ /* 0x000fe20005f41670 */
[----:B0-----:R-:W-:-:S12]  /*2ae90*/  IMAD.U32 R31, RZ, RZ, UR8 ;  /* 0x00000008ff1f7e24 */ /* 0x001fd8000f8e00ff */
[----:B------:R-:W-:-:S04]  /*2aea0*/  @!P2 IADD3 R31, P0, P4, R31, UR10, R24 ;  /* 0x0000000a1f1fac10 */ /* 0x000fc8000fc1e018 */
[----:B------:R-:W-:Y:S02]  /*2aeb0*/  @!P2 IADD3.X R33, R33, UR9, R30, P0, P4 ;  /* 0x000000092121ac10 */ /* 0x000fe400087e841e */
[----:B------:R-:W-:Y:S01]  /*2aec0*/  ISETP.LT.OR P0, PT, R29, 0x2, !P3 ;  /* 0x000000021d00780c */ /* 0x000fe20005f01670 */
[----:B------:R-:W-:Y:S02]  /*2aed0*/  IMAD.U32 R39, RZ, RZ, UR8 ;  /* 0x00000008ff277e24 */ /* 0x000fe4000f8e00ff */
[----:B------:R-:W-:-:S05]  /*2aee0*/  FMUL R6, R42, UR43 ;  /* 0x0000002b2a067c20 */ /* 0x000fca0008400000 */
[----:B------:R-:W-:-:S05]  /*2aef0*/  F2FP.SATFINITE.E4M3.F32.PACK_AB_MERGE_C R6, RZ, R6, RZ ;  /* 0x00000006ff06723e */ /* 0x000fca00048070ff */
[----:B------:R-:W-:Y:S01]  /*2af00*/  @!P0 IADD3 R39, P2, P4, R39, UR10, R24 ;  /* 0x0000000a27278c10 */ /* 0x000fe2000fc5e018 */
[----:B------:R0:W-:Y:S03]  /*2af10*/  @!P1 STG.E.U8 desc[UR46][R34.64+0x18], R6 ;  /* 0x0000180622009986 */ /* 0x0001e6000c10112e */
[----:B------:R-:W-:Y:S02]  /*2af20*/  @!P0 IADD3.X R40, R40, UR9, R30, P2, P4 ;  /* 0x0000000928288c10 */ /* 0x000fe400097e841e */
[----:B------:R-:W-:Y:S02]  /*2af30*/  LOP3.LUT P0, RZ, R3, 0x10000, RZ, 0xc0, !PT ;  /* 0x0001000003ff7812 */ /* 0x000fe4000780c0ff */
[----:B------:R-:W-:Y:S01]  /*2af40*/  ISETP.LT.OR P2, PT, R29, 0x9, !P3 ;  /* 0x000000091d00780c */ /* 0x000fe20005f41670 */
[----:B0-----:R-:W-:Y:S01]  /*2af50*/  FMUL R6, R41, UR43 ;  /* 0x0000002b29067c20 */ /* 0x001fe20008400000 */
[----:B------:R-:W-:-:S04]  /*2af60*/  IMAD.U32 R34, RZ, RZ, UR8 ;  /* 0x00000008ff227e24 */ /* 0x000fc8000f8e00ff */
[----:B------:R-:W-:Y:S01]  /*2af70*/  F2FP.SATFINITE.E4M3.F32.PACK_AB_MERGE_C R6, RZ, R6, RZ ;  /* 0x00000006ff06723e */ /* 0x000fe200048070ff */
[----:B------:R-:W-:-:S06]  /*2af80*/  IMAD.U32 R35, RZ, RZ, UR7 ;  /* 0x00000007ff237e24 */ /* 0x000fcc000f8e00ff */
[----:B------:R-:W-:Y:S01]  /*2af90*/  @!P2 IADD3 R34, P1, P4, R34, UR10, R24 ;  /* 0x0000000a2222ac10 */ /* 0x000fe2000fc3e018 */
[----:B------:R0:W-:Y:S03]  /*2afa0*/  @!P0 STG.E.U8 desc[UR46][R26.64+0x19], R6 ;  /* 0x000019061a008986 */ /* 0x0001e6000c10112e */
[----:B------:R-:W-:Y:S02]  /*2afb0*/  @!P2 IADD3.X R35, R35, UR9, R30, P1, P4 ;  /* 0x000000092323ac10 */ /* 0x000fe40008fe841e */
[----:B------:R-:W-:Y:S01]  /*2afc0*/  ISETP.LT.OR P1, PT, R29, 0xa, !P3 ;  /* 0x0000000a1d00780c */ /* 0x000fe20005f21670 */
[----:B0-----:R-:W0:Y:S01]  /*2afd0*/  @!P6 LDC.64 R6, c[0x0][0x5c0] ;  /* 0x00017000ff06eb82 */ /* 0x001e220000000a00 */
[----:B------:R-:W-:Y:S02]  /*2afe0*/  IMAD.U32 R27, RZ, RZ, UR8 ;  /* 0x00000008ff1b7e24 */ /* 0x000fe4000f8e00ff */
[----:B------:R-:W-:-:S09]  /*2aff0*/  IMAD.U32 R41, RZ, RZ, UR7 ;  /* 0x00000007ff297e24 */ /* 0x000fd2000f8e00ff */
[----:B------:R-:W-:Y:S01]  /*2b000*/  @!P1 IADD3 R27, P0, P4, R27, UR10, R24 ;  /* 0x0000000a1b1b9c10 */ /* 0x000fe2000fc1e018 */
[----:B------:R-:W-:-:S03]  /*2b010*/  FMUL R26, R44, UR43 ;  /* 0x0000002b2c1a7c20 */ /* 0x000fc60008400000 */
[----:B------:R-:W-:Y:S02]  /*2b020*/  @!P1 IADD3.X R41, R41, UR9, R30, P0, P4 ;  /* 0x0000000929299c10 */ /* 0x000fe400087e841e */
[----:B------:R-:W-:Y:S02]  /*2b030*/  F2FP.SATFINITE.E4M3.F32.PACK_AB_MERGE_C R26, RZ, R26, RZ ;  /* 0x0000001aff1a723e */ /* 0x000fe400048070ff */
[----:B0-----:R-:W-:-:S05]  /*2b040*/  @!P6 IADD3 R6, P4, R36, R6, RZ ;  /* 0x000000062406e210 */ /* 0x001fca0007f9e0ff */
[----:B------:R-:W-:Y:S01]  /*2b050*/  @!P6 IMAD.X R7, R38, 0x1, R7, P4 ;  /* 0x000000012607e824 */ /* 0x000fe200020e0607 */
[----:B------:R-:W-:-:S04]  /*2b060*/  LOP3.LUT P2, RZ, R0, 0x4000, RZ, 0xc0, !PT ;  /* 0x0000400000ff7812 */ /* 0x000fc8000784c0ff */
[----:B------:R0:W-:Y:S01]  /*2b070*/  @!P6 STG.E.U8 desc[UR46][R6.64+0x18], R26 ;  /* 0x0000181a0600e986 */ /* 0x0001e2000c10112e */
[----:B------:R-:W-:Y:S01]  /*2b080*/  ISETP.LT.OR P4, PT, R29, 0x11, !P3 ;  /* 0x000000111d00780c */ /* 0x000fe20005f81670 */
[----:B0-----:R-:W0:Y:S01]  /*2b090*/  @!P5 LDC.64 R6, c[0x0][0x5c0] ;  /* 0x00017000ff06db82 */ /* 0x001e220000000a00 */
[----:B------:R-:W-:Y:S02]  /*2b0a0*/  LOP3.LUT R3, R3, 0xffff7fff, RZ, 0xc0, !PT ;  /* 0xffff7fff03037812 */ /* 0x000fe400078ec0ff */
[----:B------:R-:W-:Y:S01]  /*2b0b0*/  ISETP.LT.OR P6, PT, R29, 0x12, !P3 ;  /* 0x000000121d00780c */ /* 0x000fe20005fc1670 */
[----:B------:R-:W-:-:S03]  /*2b0c0*/  IMAD.U32 R36, RZ, RZ, UR8 ;  /* 0x00000008ff247e24 */ /* 0x000fc6000f8e00ff */
[----:B------:R-:W-:Y:S01]  /*2b0d0*/  @P2 LOP3.LUT R3, R3, 0x8000, RZ, 0xfc, !PT ;  /* 0x0000800003032812 */ /* 0x000fe200078efcff */
[----:B------:R-:W-:Y:S02]  /*2b0e0*/  IMAD.U32 R42, RZ, RZ, UR7 ;  /* 0x00000007ff2a7e24 */ /* 0x000fe4000f8e00ff */
[----:B------:R-:W-:Y:S02]  /*2b0f0*/  IMAD.U32 R26, RZ, RZ, UR8 ;  /* 0x00000008ff1a7e24 */ /* 0x000fe4000f8e00ff */
[----:B------:R-:W-:Y:S02]  /*2b100*/  @!P4 IADD3 R36, P0, P1, R36, UR10, R24 ;  /* 0x0000000a2424cc10 */ /* 0x000fe4000f91e018 */
[----:B------:R-:W-:Y:S02]  /*2b110*/  LOP3.LUT R3, R3, 0xfffff7ff, RZ, 0xc0, !PT ;  /* 0xfffff7ff03037812 */ /* 0x000fe400078ec0ff */
[----:B------:R-:W-:Y:S02]  /*2b120*/  @!P4 IADD3.X R42, R42, UR9, R30, P0, P1 ;  /* 0x000000092a2acc10 */ /* 0x000fe400087e241e */
[----:B------:R-:W-:-:S02]  /*2b130*/  @P4 LOP3.LUT R3, R3, 0x800, RZ, 0xfc, !PT ;  /* 0x0000080003034812 */ /* 0x000fc400078efcff */
[----:B0-----:R-:W-:Y:S02]  /*2b140*/  @!P5 IADD3 R6, P0, R32, R6, RZ ;  /* 0x000000062006d210 */ /* 0x001fe40007f1e0ff */
[----:B------:R-:W-:Y:S01]  /*2b150*/  @!P6 IADD3 R32, P4, P2, R26, UR10, R24 ;  /* 0x0000000a1a20ec10 */ /* 0x000fe2000fa9e018 */
[----:B------:R-:W-:Y:S02]  /*2b160*/  FMUL R26, R43, UR43 ;  /* 0x0000002b2b1a7c20 */ /* 0x000fe40008400000 */
[----:B------:R-:W-:-:S03]  /*2b170*/  @!P5 IMAD.X R7, R37, 0x1, R7, P0 ;  /* 0x000000012507d824 */ /* 0x000fc600000e0607 */
[----:B------:R-:W-:Y:S01]  /*2b180*/  F2FP.SATFINITE.E4M3.F32.PACK_AB_MERGE_C R26, RZ, R26, RZ ;  /* 0x0000001aff1a723e */ /* 0x000fe200048070ff */
[----:B------:R-:W-:-:S04]  /*2b190*/  IMAD.U32 R38, RZ, RZ, UR7 ;  /* 0x00000007ff267e24 */ /* 0x000fc8000f8e00ff */
[----:B------:R0:W-:Y:S01]  /*2b1a0*/  @!P5 STG.E.U8 desc[UR46][R6.64+0x19], R26 ;  /* 0x0000191a0600d986 */ /* 0x0001e2000c10112e */
[----:B------:R-:W-:Y:S02]  /*2b1b0*/  @!P6 IADD3.X R38, R38, UR9, R30, P4, P2 ;  /* 0x000000092626ec10 */ /* 0x000fe4000a7e441e */
[----:B------:R-:W-:Y:S01]  /*2b1c0*/  LOP3.LUT P2, RZ, R3, 0x8000, RZ, 0xc0, !PT ;  /* 0x0000800003ff7812 */ /* 0x000fe2000784c0ff */
[----:B0-----:R-:W-:Y:S02]  /*2b1d0*/  FMUL R6, R47, UR43 ;  /* 0x0000002b2f067c20 */ /* 0x001fe40008400000 */
[----:B------:R-:W2:Y:S03]  /*2b1e0*/  LDL.LU R47, [R1+0x1f8] ;  /* 0x0001f800012f7983 */ /* 0x000ea60000300800 */
[----:B------:R-:W-:-:S07]  /*2b1f0*/  F2FP.SATFINITE.E4M3.F32.PACK_AB_MERGE_C R6, RZ, R6, RZ ;  /* 0x00000006ff06723e */ /* 0x000fce00048070ff */
[----:B------:R0:W-:Y:S02]  /*2b200*/  @!P2 STG.E.U8 desc[UR46][R22.64], R6 ;  /* 0x000000061600a986 */ /* 0x0001e4000c10112e */
[----:B0-----:R-:W-:Y:S02]  /*2b210*/  FMUL R6, R46, UR43 ;  /* 0x0000002b2e067c20 */ /* 0x001fe40008400000 */
[----:B------:R-:W4:Y:S01]  /*2b220*/  LDL.LU R46, [R1+0x1fc] ;  /* 0x0001fc00012e7983 */ /* 0x000f220000300800 */
[----:B------:R-:W-:-:S03]  /*2b230*/  LOP3.LUT P1, RZ, R0, 0x2000, RZ, 0xc0, !PT ;  /* 0x0000200000ff7812 */ /* 0x000fc6000782c0ff */
[----:B------:R-:W4:Y:S01]  /*2b240*/  LDL.LU R50, [R1+0x200] ;  /* 0x0002000001327983 */ /* 0x000f220000300800 */
[----:B------:R-:W-:-:S09]  /*2b250*/  F2FP.SATFINITE.E4M3.F32.PACK_AB_MERGE_C R6, RZ, R6, RZ ;  /* 0x00000006ff06723e */ /* 0x000fd200048070ff */
[----:B------:R0:W-:Y:S02]  /*2b260*/  @!P1 STG.E.U8 desc[UR46][R18.64+0x1], R6 ;  /* 0x0000010612009986 */ /* 0x0001e4000c10112e */
[----:B0-----:R-:W-:Y:S02]  /*2b270*/  FMUL R18, R45, UR43 ;  /* 0x0000002b2d127c20 */ /* 0x001fe40008400000 */
[----:B------:R-:W4:Y:S01]  /*2b280*/  LDL.LU R45, [R1+0x204] ;  /* 0x00020400012d7983 */ /* 0x000f220000300800 */
[----:B------:R-:W-:Y:S02]  /*2b290*/  ISETP.LT.OR P5, PT, R29, 0x19, !P3 ;  /* 0x000000191d00780c */ /* 0x000fe40005fa1670 */
[----:B------:R-:W-:Y:S01]  /*2b2a0*/  LOP3.LUT R3, R3, 0xffffefff, RZ, 0xc0, !PT ;  /* 0xffffefff03037812 */ /* 0x000fe200078ec0ff */
[----:B------:R-:W-:-:S03]  /*2b2b0*/  IMAD.U32 R26, RZ, RZ, UR8 ;  /* 0x00000008ff1a7e24 */ /* 0x000fc6000f8e00ff */
[----:B------:R-:W-:Y:S02]  /*2b2c0*/  @P6 LOP3.LUT R3, R3, 0x1000, RZ, 0xfc, !PT ;  /* 0x0000100003036812 */ /* 0x000fe400078efcff */
[----:B------:R-:W-:Y:S01]  /*2b2d0*/  LOP3.LUT P6, RZ, R0, 0x1000, RZ, 0xc0, !PT ;  /* 0x0000100000ff7812 */ /* 0x000fe200078cc0ff */
[----:B------:R-:W-:-:S04]  /*2b2e0*/  IMAD.U32 R37, RZ, RZ, UR7 ;  /* 0x00000007ff257e24 */ /* 0x000fc8000f8e00ff */
[----:B------:R-:W-:Y:S02]  /*2b2f0*/  @!P5 IADD3 R26, P0, P4, R26, UR10, R24 ;  /* 0x0000000a1a1adc10 */ /* 0x000fe4000fc1e018 */
[----:B------:R-:W-:Y:S02]  /*2b300*/  LOP3.LUT R3, R3, 0xffffdfff, RZ, 0xc0, !PT ;  /* 0xffffdfff03037812 */ /* 0x000fe400078ec0ff */
[----:B------:R-:W-:Y:S02]  /*2b310*/  @!P5 IADD3.X R37, R37, UR9, R30, P0, P4 ;  /* 0x000000092525dc10 */ /* 0x000fe400087e841e */
[----:B------:R-:W-:Y:S02]  /*2b320*/  ISETP.LT.OR P0, PT, R29, 0x1a, !P3 ;  /* 0x0000001a1d00780c */ /* 0x000fe40005f01670 */
[----:B------:R-:W-:Y:S01]  /*2b330*/  @P6 LOP3.LUT R3, R3, 0x2000, RZ, 0xfc, !PT ;  /* 0x0000200003036812 */ /* 0x000fe200078efcff */
[----:B------:R-:W-:-:S03]  /*2b340*/  IMAD.U32 R43, RZ, RZ, UR8 ;  /* 0x00000008ff2b7e24 */ /* 0x000fc6000f8e00ff */
[----:B------:R-:W-:Y:S01]  /*2b350*/  LOP3.LUT R3, R3, 0xffffbfff, RZ, 0xc0, !PT ;  /* 0xffffbfff03037812 */ /* 0x000fe200078ec0ff */
[----:B------:R-:W-:-:S03]  /*2b360*/  IMAD.U32 R44, RZ, RZ, UR7 ;  /* 0x00000007ff2c7e24 */ /* 0x000fc6000f8e00ff */
[----:B------:R-:W-:-:S03]  /*2b370*/  @P5 LOP3.LUT R3, R3, 0x4000, RZ, 0xfc, !PT ;  /* 0x0000400003035812 */ /* 0x000fc600078efcff */
[----:B------:R-:W-:-:S04]  /*2b380*/  @!P0 IADD3 R43, P6, P5, R43, UR10, R24 ;  /* 0x0000000a2b2b8c10 */ /* 0x000fc8000fdde018 */
[----:B------:R-:W-:Y:S02]  /*2b390*/  @!P0 IADD3.X R44, R44, UR9, R30, P6, P5 ;  /* 0x000000092c2c8c10 */ /* 0x000fe4000b7ea41e */
[----:B------:R-:W-:-:S13]  /*2b3a0*/  ISETP.LT.OR P5, PT, R29, 0x1, !P3 ;  /* 0x000000011d00780c */ /* 0x000fda0005fa1670 */
[----:B------:R-:W0:Y:S01]  /*2b3b0*/  @!P5 LDC.64 R6, c[0x0][0x5c0] ;  /* 0x00017000ff06db82 */ /* 0x000e220000000a00 */
[----:B------:R-:W-:Y:S02]  /*2b3c0*/  ISETP.LT.OR P6, PT, R29, 0x2, !P3 ;  /* 0x000000021d00780c */ /* 0x000fe40005fc1670 */
[----:B------:R-:W-:Y:S02]  /*2b3d0*/  F2FP.SATFINITE.E4M3.F32.PACK_AB_MERGE_C R18, RZ, R18, RZ ;  /* 0x00000012ff12723e */ /* 0x000fe400048070ff */
[----:B0-----:R-:W-:-:S05]  /*2b3e0*/  @!P5 IADD3 R6, P1, R31, R6, RZ ;  /* 0x000000061f06d210 */ /* 0x001fca0007f3e0ff */
[----:B------:R-:W-:-:S05]  /*2b3f0*/  @!P5 IMAD.X R7, R33, 0x1, R7, P1 ;  /* 0x000000012107d824 */ /* 0x000fca00008e0607 */
[----:B------:R0:W-:Y:S02]  /*2b400*/  @!P5 STG.E.U8 desc[UR46][R6.64], R18 ;  /* 0x000000120600d986 */ /* 0x0001e4000c10112e */
[----:B0-----:R-:W0:Y:S01]  /*2b410*/  @!P6 LDC.64 R6, c[0x0][0x5c0] ;  /* 0x00017000ff06eb82 */ /* 0x001e220000000a00 */
[----:B------:R-:W-:Y:S02]  /*2b420*/  FMUL R18, R49, UR43 ;  /* 0x0000002b31127c20 */ /* 0x000fe40008400000 */
[----:B------:R-:W4:Y:S03]  /*2b430*/  LDL.LU R49, [R1+0x208] ;  /* 0x0002080001317983 */ /* 0x000f260000300800 */
[----:B------:R-:W-:Y:S02]  /*2b440*/  F2FP.SATFINITE.E4M3.F32.PACK_AB_MERGE_C R18, RZ, R18, RZ ;  /* 0x00000012ff12723e */ /* 0x000fe400048070ff */
[----:B0-----:R-:W-:-:S05]  /*2b450*/  @!P6 IADD3 R6, P5, R39, R6, RZ ;  /* 0x000000062706e210 */ /* 0x001fca0007fbe0ff */
[----:B------:R-:W-:-:S05]  /*2b460*/  @!P6 IMAD.X R7, R40, 0x1, R7, P5 ;  /* 0x000000012807e824 */ /* 0x000fca00028e0607 */
[----:B------:R3:W-:Y:S01]  /*2b470*/  @!P6 STG.E.U8 desc[UR46][R6.64+0x1], R18 ;  /* 0x000001120600e986 */ /* 0x0007e2000c10112e */
[----:B------:R-:W-:Y:S01]  /*2b480*/  LOP3.LUT P6, RZ, R3, 0x2000, RZ, 0xc0, !PT ;  /* 0x0000200003ff7812 */ /* 0x000fe200078cc0ff */
[----:B---3--:R-:W-:Y:S02]  /*2b490*/  FMUL R6, R48, UR43 ;  /* 0x0000002b30067c20 */ /* 0x008fe40008400000 */
[----:B------:R-:W3:Y:S03]  /*2b4a0*/  LDL.LU R48, [R1+0x20c] ;  /* 0x00020c0001307983 */ /* 0x000ee60000300800 */
[----:B------:R-:W-:Y:S02]  /*2b4b0*/  F2FP.SATFINITE.E4M3.F32.PACK_AB_MERGE_C R6, RZ, R6, RZ ;  /* 0x00000006ff06723e */ /* 0x000fe400048070ff */
[----:B------:R-:W-:-:S05]  /*2b4c0*/  LOP3.LUT P4, RZ, R0, 0x800, RZ, 0xc0, !PT ;  /* 0x0000080000ff7812 */ /* 0x000fca000788c0ff */
[----:B------:R2:W-:Y:S01]  /*2b4d0*/  @!P6 STG.E.U8 desc[UR46][R14.64+0x8], R6 ;  /* 0x000008060e00e986 */ /* 0x0005e2000c10112e */
[----:B------:R-:W-:Y:S01]  /*2b4e0*/  ISETP.LT.OR P6, PT, R29, 0x9, !P3 ;  /* 0x000000091d00780c */ /* 0x000fe20005fc1670 */
[----:B--2---:R-:W-:Y:S02]  /*2b4f0*/  FMUL R6, R47, UR43 ;  /* 0x0000002b2f067c20 */ /* 0x004fe40008400000 */
[----:B------:R-:W2:Y:S03]  /*2b500*/  LDL.LU R47, [R1+0x210] ;  /* 0x00021000012f7983 */ /* 0x000ea60000300800 */
[----:B------:R-:W-:-:S05]  /*2b510*/  F2FP.SATFINITE.E4M3.F32.PACK_AB_MERGE_C R6, RZ, R6, RZ ;  /* 0x00000006ff06723e */ /* 0x000fca00048070ff */
[----:B------:R0:W-:Y:S02]  /*2b520*/  @!P4 STG.E.U8 desc[UR46][R12.64+0x9], R6 ;  /* 0x000009060c00c986 */ /* 0x0001e4000c10112e */
[----:B0-----:R-:W0:Y:S01]  /*2b530*/  @!P6 LDC.64 R6, c[0x0][0x5c0] ;  /* 0x00017000ff06eb82 */ /* 0x001e220000000a00 */
[----:B----4-:R-:W-:Y:S02]  /*2b540*/  FMUL R12, R46, UR43 ;  /* 0x0000002b2e0c7c20 */ /* 0x010fe40008400000 */
[----:B------:R-:W4:Y:S03]  /*2b550*/  LDL.LU R46, [R1+0x214] ;  /* 0x00021400012e7983 */ /* 0x000f260000300800 */
[----:B------:R-:W-:Y:S02]  /*2b560*/  F2FP.SATFINITE.E4M3.F32.PACK_AB_MERGE_C R12, RZ, R12, RZ ;  /* 0x0000000cff0c723e */ /* 0x000fe400048070ff */
[----:B0-----:R-:W-:-:S05]  /*2b570*/  @!P6 IADD3 R6, P4, R34, R6, RZ ;  /* 0x000000062206e210 */ /* 0x001fca0007f9e0ff */
[----:B------:R-:W-:Y:S01]  /*2b580*/  @!P6 IMAD.X R7, R35, 0x1, R7, P4 ;  /* 0x000000012307e824 */ /* 0x000fe200020e0607 */
[----:B------:R-:W-:-:S04]  /*2b590*/  ISETP.LT.OR P4, PT, R29, 0xa, !P3 ;  /* 0x0000000a1d00780c */ /* 0x000fc80005f81670 */
[----:B------:R0:W-:Y:S09]  /*2b5a0*/  @!P6 STG.E.U8 desc[UR46][R6.64+0x8], R12 ;  /* 0x0000080c0600e986 */ /* 0x0001f2000c10112e */
[----:B0-----:R-:W0:Y:S01]  /*2b5b0*/  @!P4 LDC.64 R6, c[0x0][0x5c0] ;  /* 0x00017000ff06cb82 */ /* 0x001e220000000a00 */
[----:B------:R-:W-:-:S05]  /*2b5c0*/  FMUL R12, R50, UR43 ;  /* 0x0000002b320c7c20 */ /* 0x000fca0008400000 */
[----:B------:R-:W-:Y:S02]  /*2b5d0*/  F2FP.SATFINITE.E4M3.F32.PACK_AB_MERGE_C R12, RZ, R12, RZ ;  /* 0x0000000cff0c723e */ /* 0x000fe400048070ff */
[----:B0-----:R-:W-:-:S05]  /*2b5e0*/  @!P4 IADD3 R6, P6, R27, R6, RZ ;  /* 0x000000061b06c210 */ /* 0x001fca0007fde0ff */
[----:B------:R-:W-:-:S05]  /*2b5f0*/  @!P4 IMAD.X R7, R41, 0x1, R7, P6 ;  /* 0x000000012907c824 */ /* 0x000fca00030e0607 */
[----:B------:R0:W-:Y:S02]  /*2b600*/  @!P4 STG.E.U8 desc[UR46][R6.64+0x9], R12 ;  /* 0x0000090c0600c986 */ /* 0x0001e4000c10112e */
[----:B0-----:R-:W-:Y:S02]  /*2b610*/  FMUL R6, R45, UR43 ;  /* 0x0000002b2d067c20 */ /* 0x001fe40008400000 */
[----:B------:R-:W4:Y:S01]  /*2b620*/  LDL.LU R45, [R1+0x218] ;  /* 0x00021800012d7983 */ /* 0x000f220000300800 */
[C---:B------:R-:W-:Y:S02]  /*2b630*/  LOP3.LUT P2, RZ, R0.reuse, 0x400, RZ, 0xc0, !PT ;  /* 0x0000040000ff7812 */ /* 0x040fe4000784c0ff */
[----:B------:R-:W-:Y:S01]  /*2b640*/  F2FP.SATFINITE.E4M3.F32.PACK_AB_MERGE_C R6, RZ, R6, RZ ;  /* 0x00000006ff06723e */ /* 0x000fe200048070ff */
[----:B------:R-:W4:Y:S01]  /*2b650*/  LDL.LU R50, [R1+0x21c] ;  /* 0x00021c0001327983 */ /* 0x000f220000300800 */
[----:B------:R-:W-:Y:S02]  /*2b660*/  LOP3.LUT P1, RZ, R0, 0x200, RZ, 0xc0, !PT ;  /* 0x0000020000ff7812 */ /* 0x000fe4000782c0ff */
[----:B------:R-:W-:-:S07]  /*2b670*/  LOP3.LUT P4, RZ, R3, 0x800, RZ, 0xc0, !PT ;  /* 0x0000080003ff7812 */ /* 0x000fce000788c0ff */
[----:B------:R0:W-:Y:S02]  /*2b680*/  @!P2 STG.E.U8 desc[UR46][R20.64+0x10], R6 ;  /* 0x000010061400a986 */ /* 0x0001e4000c10112e */
[----:B0-----:R-:W-:Y:S01]  /*2b690*/  FMUL R6, R49, UR43 ;  /* 0x0000002b31067c20 */ /* 0x001fe20008400000 */
[----:B------:R-:W-:Y:S01]  /*2b6a0*/  LOP3.LUT P6, RZ, R3, 0x1000, RZ, 0xc0, !PT ;  /* 0x0000100003ff7812 */ /* 0x000fe200078cc0ff */
[----:B------:R-:W4:Y:S03]  /*2b6b0*/  LDL.LU R49, [R1+0x220] ;  /* 0x0002200001317983 */ /* 0x000f260000300800 */
[----:B------:R-:W-:-:S05]  /*2b6c0*/  F2FP.SATFINITE.E4M3.F32.PACK_AB_MERGE_C R6, RZ, R6, RZ ;  /* 0x00000006ff06723e */ /* 0x000fca00048070ff */
[----:B------:R0:W-:Y:S02]  /*2b6d0*/  @!P1 STG.E.U8 desc[UR46][R10.64+0x11], R6 ;  /* 0x000011060a009986 */ /* 0x0001e4000c10112e */
[----:B0-----:R-:W0:Y:S01]  /*2b6e0*/  @!P4 LDC.64 R6, c[0x0][0x5c0] ;  /* 0x00017000ff06cb82 */ /* 0x001e220000000a00 */
[----:B---3--:R-:W-:Y:S01]  /*2b6f0*/  FMUL R10, R48, UR43 ;  /* 0x0000002b300a7c20 */ /* 0x008fe20008400000 */
[----:B0-----:R-:W-:Y:S01]  /*2b700*/  @!P4 IADD3 R6, P1, R36, R6, RZ ;  /* 0x000000062406c210 */ /* 0x001fe20007f3e0ff */
[----:B------:R-:W3:Y:S03]  /*2b710*/  LDL.LU R48, [R1+0x224] ;  /* 0x0002240001307983 */ /* 0x000ee60000300800 */
[----:B------:R-:W-:Y:S01]  /*2b720*/  F2FP.SATFINITE.E4M3.F32.PACK_AB_MERGE_C R10, RZ, R10, RZ ;  /* 0x0000000aff0a723e */ /* 0x000fe200048070ff */
[----:B------:R-:W-:-:S05]  /*2b730*/  @!P4 IMAD.X R7, R42, 0x1, R7, P1 ;  /* 0x000000012a07c824 */ /* 0x000fca00008e0607 */
[----:B------:R0:W-:Y:S02]  /*2b740*/  @!P4 STG.E.U8 desc[UR46][R6.64+0x10], R10 ;  /* 0x0000100a0600c986 */ /* 0x0001e4000c10112e */
[----:B0-----:R-:W0:Y:S01]  /*2b750*/  @!P6 LDC.64 R6, c[0x0][0x5c0] ;  /* 0x00017000ff06eb82 */ /* 0x001e220000000a00 */
[----:B------:R-:W-:Y:S02]  /*2b760*/  LOP3.LUT P5, RZ, R3, 0x4000, RZ, 0xc0, !PT ;  /* 0x0000400003ff7812 */ /* 0x000fe400078ac0ff */
[----:B0-----:R-:W-:-:S05]  /*2b770*/  @!P6 IADD3 R6, P4, R32, R6, RZ ;  /* 0x000000062006e210 */ /* 0x001fca0007f9e0ff */
[----:B------:R-:W-:Y:S01]  /*2b780*/  @!P6 IMAD.X R7, R38, 0x1, R7, P4 ;  /* 0x000000012607e824 */ /* 0x000fe200020e0607 */
[----:B------:R-:W-:Y:S01]  /*2b790*/  LOP3.LUT P4, RZ, R0, 0x100, RZ, 0xc0, !PT ;  /* 0x0000010000ff7812 */ /* 0x000fe2000788c0ff */
[----:B--2---:R-:W-:Y:S02]  /*2b7a0*/  FMUL R10, R47, UR43 ;  /* 0x0000002b2f0a7c20 */ /* 0x004fe40008400000 */
[----:B------:R-:W2:Y:S03]  /*2b7b0*/  LDL.LU R47, [R1+0x228] ;  /* 0x00022800012f7983 */ /* 0x000ea60000300800 */
[----:B------:R-:W-:-:S05]  /*2b7c0*/  F2FP.SATFINITE.E4M3.F32.PACK_AB_MERGE_C R10, RZ, R10, RZ ;  /* 0x0000000aff0a723e */ /* 0x000fca00048070ff */
[----:B------:R4:W-:Y:S02]  /*2b7d0*/  @!P6 STG.E.U8 desc[UR46][R6.64+0x11], R10 ;  /* 0x0000110a0600e986 */ /* 0x0009e4000c10112e */
[----:B----4-:R-:W-:Y:S02]  /*2b7e0*/  FMUL R6, R46, UR43 ;  /* 0x0000002b2e067c20 */ /* 0x010fe40008400000 */
[----:B------:R-:W4:Y:S03]  /*2b7f0*/  LDL.LU R46, [R1+0x22c] ;  /* 0x00022c00012e7983 */ /* 0x000f260000300800 */
[----:B------:R-:W-:-:S05]  /*2b800*/  F2FP.SATFINITE.E4M3.F32.PACK_AB_MERGE_C R6, RZ, R6, RZ ;  /* 0x00000006ff06723e */ /* 0x000fca00048070ff */
[----:B------:R0:W-:Y:S02]  /*2b810*/  @!P4 STG.E.U8 desc[UR46][R8.64+0x18], R6 ;  /* 0x000018060800c986 */ /* 0x0001e4000c10112e */
[----:B0-----:R-:W0:Y:S02]  /*2b820*/  @!P5 LDC.64 R6, c[0x0][0x5c0] ;  /* 0x00017000ff06db82 */ /* 0x001e240000000a00 */
[----:B0-----:R-:W-:-:S05]  /*2b830*/  @!P5 IADD3 R12, P4, R26, R6, RZ ;  /* 0x000000061a0cd210 */ /* 0x001fca0007f9e0ff */
[----:B------:R-:W-:Y:S02]  /*2b840*/  @!P5 IMAD.X R13, R37, 0x1, R7, P4 ;  /* 0x00000001250dd824 */ /* 0x000fe400020e0607 */
[----:B------:R-:W0:Y:S02]  /*2b850*/  @!P0 LDC.64 R6, c[0x0][0x5c0] ;  /* 0x00017000ff068b82 */ /* 0x000e240000000a00 */
[----:B0-----:R-:W-:Y:S01]  /*2b860*/  @!P0 IADD3 R14, P4, R43, R6, RZ ;  /* 0x000000062b0e8210 */ /* 0x001fe20007f9e0ff */
[----:B------:R-:W-:Y:S02]  /*2b870*/  FMUL R6, R45, UR43 ;  /* 0x0000002b2d067c20 */ /* 0x000fe40008400000 */
[----:B------:R-:W4:Y:S02]  /*2b880*/  LDL.LU R45, [R1+0x230] ;  /* 0x00023000012d7983 */ /* 0x000f240000300800 */
[----:B------:R-:W-:Y:S01]  /*2b890*/  @!P0 IMAD.X R15, R44, 0x1, R7, P4 ;  /* 0x000000012c0f8824 */ /* 0x000fe200020e0607 */
[----:B------:R-:W-:-:S02]  /*2b8a0*/  ISETP.GE.AND P4, PT, R28, 0x181, PT ;  /* 0x000001811c00780c */ /* 0x000fc40003f86270 */
[----:B------:R-:W-:Y:S02]  /*2b8b0*/  LOP3.LUT P1, RZ, R3, 0x200, RZ, 0xc0, !PT ;  /* 0x0000020003ff7812 */ /* 0x000fe4000782c0ff */
[----:B------:R-:W-:Y:S02]  /*2b8c0*/  ISETP.LT.OR P6, PT, R29, 0x1, !P4 ;  /* 0x000000011d00780c */ /* 0x000fe400067c1670 */
[----:B------:R-:W-:-:S09]  /*2b8d0*/  F2FP.SATFINITE.E4M3.F32.PACK_AB_MERGE_C R6, RZ, R6, RZ ;  /* 0x00000006ff06723e */ /* 0x000fd200048070ff */
[----:B------:R0:W-:Y:S02]  /*2b8e0*/  @!P1 STG.E.U8 desc[UR46][R16.64+0x19], R6 ;  /* 0x0000190610009986 */ /* 0x0001e4000c10112e */
[----:B0-----:R-:W0:Y:S01]  /*2b8f0*/  @!P6 LDC.64 R6, c[0x0][0x5c0] ;  /* 0x00017000ff06eb82 */ /* 0x001e220000000a00 */
[----:B------:R-:W-:Y:S02]  /*2b900*/  @!P6 IMAD.MOV.U32 R8, RZ, RZ, R24 ;  /* 0x000000ffff08e224 */ /* 0x000fe400078e0018 */
[----:B------:R-:W-:Y:S02]  /*2b910*/  @!P6 IMAD.MOV.U32 R9, RZ, RZ, R30 ;  /* 0x000000ffff09e224 */ /* 0x000fe400078e001e */
[----:B------:R-:W-:-:S03]  /*2b920*/  @!P6 IMAD.WIDE.U32 R8, R4, 0x180, R8 ;  /* 0x000001800408e825 */ /* 0x000fc600078e0008 */
[----:B0-----:R-:W-:Y:S01]  /*2b930*/  @!P6 IADD3 R10, P1, R8, R6, RZ ;  /* 0x00000006080ae210 */ /* 0x001fe20007f3e0ff */
[----:B------:R-:W-:-:S05]  /*2b940*/  FMUL R6, R50, UR43 ;  /* 0x0000002b32067c20 */ /* 0x000fca0008400000 */
[----:B------:R-:W-:-:S05]  /*2b950*/  F2FP.SATFINITE.E4M3.F32.PACK_AB_MERGE_C R6, RZ, R6, RZ ;  /* 0x00000006ff06723e */ /* 0x000fca00048070ff */
[----:B------:R0:W-:Y:S01]  /*2b960*/  @!P5 STG.E.U8 desc[UR46][R12.64+0x18], R6 ;  /* 0x000018060c00d986 */ /* 0x0001e2000c10112e */
[----:B------:R-:W-:Y:S01]  /*2b970*/  ISETP.LT.OR P5, PT, R29, 0x2, !P4 ;  /* 0x000000021d00780c */ /* 0x000fe200067a1670 */
[----:B------:R-:W-:-:S05]  /*2b980*/  @!P6 IMAD R11, R5, 0x180, RZ ;  /* 0x00000180050be824 */ /* 0x000fca00078e02ff */
[----:B------:R-:W-:-:S07]  /*2b990*/  @!P6 IADD3.X R11, R7, R9, R11, P1, !PT ;  /* 0x00000009070be210 */ /* 0x000fce0000ffe40b */
[----:B------:R-:W1:Y:S01]  /*2b9a0*/  @!P5 LDC.64 R8, c[0x0][0x5c0] ;  /* 0x00017000ff08db82 */ /* 0x000e620000000a00 */
[----:B0-----:R-:W-:Y:S02]  /*2b9b0*/  @!P5 IMAD.MOV.U32 R6, RZ, RZ, R24 ;  /* 0x000000ffff06d224 */ /* 0x001fe400078e0018 */
[----:B------:R-:W-:Y:S02]  /*2b9c0*/  @!P5 IMAD.MOV.U32 R7, RZ, RZ, R30 ;  /* 0x000000ffff07d224 */ /* 0x000fe400078e001e */
[----:B------:R-:W-:-:S03]  /*2b9d0*/  @!P5 IMAD.WIDE.U32 R6, R4, 0x180, R6 ;  /* 0x000001800406d825 */ /* 0x000fc600078e0006 */
[----:B-1----:R-:W-:Y:S01]  /*2b9e0*/  @!P5 IADD3 R6, P1, R6, R8, RZ ;  /* 0x000000080606d210 */ /* 0x002fe20007f3e0ff */
[----:B------:R-:W-:-:S05]  /*2b9f0*/  FMUL R8, R49, UR43 ;  /* 0x0000002b31087c20 */ /* 0x000fca0008400000 */
[----:B------:R-:W-:-:S05]  /*2ba00*/  F2FP.SATFINITE.E4M3.F32.PACK_AB_MERGE_C R8, RZ, R8, RZ ;  /* 0x00000008ff08723e */ /* 0x000fca00048070ff */
[----:B------:R3:W-:Y:S01]  /*2ba10*/  @!P0 STG.E.U8 desc[UR46][R14.64+0x19], R8 ;  /* 0x000019080e008986 */ /* 0x0007e2000c10112e */
[----:B------:R-:W-:Y:S02]  /*2ba20*/  @!P5 IMAD R12, R5, 0x180, RZ ;  /* 0x00000180050cd824 */ /* 0x000fe400078e02ff */
[----:B---3--:R-:W-:-:S05]  /*2ba30*/  FMUL R8, R48, UR43 ;  /* 0x0000002b30087c20 */ /* 0x008fca0008400000 */
[----:B------:R-:W-:-:S05]  /*2ba40*/  F2FP.SATFINITE.E4M3.F32.PACK_AB_MERGE_C R8, RZ, R8, RZ ;  /* 0x00000008ff08723e */ /* 0x000fca00048070ff */
[----:B------:R2:W-:Y:S01]  /*2ba50*/  @!P6 STG.E.U8 desc[UR46][R10.64], R8 ;  /* 0x000000080a00e986 */ /* 0x0005e2000c10112e */
[----:B------:R-:W-:Y:S02]  /*2ba60*/  @!P5 IADD3.X R7, R9, R7, R12, P1, !PT ;  /* 0x000000070907d210 */ /* 0x000fe40000ffe40c */
[----:B------:R-:W-:Y:S01]  /*2ba70*/  ISETP.GE.AND P6, PT, R28, 0x189, PT ;  /* 0x000001891c00780c */ /* 0x000fe20003fc6270 */
[----:B------:R-:W-:Y:S01]  /*2ba80*/  BSSY B1, `(.L_x_37) ;  /* 0x000001a000017945 */ /* 0x000fe20003800000 */
[----:B------:R-:W-:Y:S02]  /*2ba90*/  LOP3.LUT R0, R0, 0xfffbffff, RZ, 0xc0, !PT ;  /* 0xfffbffff00007812 */ /* 0x000fe400078ec0ff */
[C---:B------:R-:W-:Y:S02]  /*2baa0*/  LOP3.LUT P2, RZ, R3.reuse, 0x400, RZ, 0xc0, !PT ;  /* 0x0000040003ff7812 */ /* 0x040fe4000784c0ff */
[C---:B------:R-:W-:Y:S02]  /*2bab0*/  LOP3.LUT P1, RZ, R3.reuse, 0x100, RZ, 0xc0, !PT ;  /* 0x0000010003ff7812 */ /* 0x040fe4000782c0ff */
[----:B------:R-:W-:-:S05]  /*2bac0*/  LOP3.LUT P0, RZ, R3, 0x80, RZ, 0xc0, !PT ;  /* 0x0000008003ff7812 */ /* 0x000fca000780c0ff */
[----:B------:R-:W-:Y:S01]  /*2bad0*/  @P6 LOP3.LUT R0, R0, 0x40000, RZ, 0xfc, !PT ;  /* 0x0004000000006812 */ /* 0x000fe200078efcff */
[----:B--2---:R-:W-:-:S05]  /*2bae0*/  FMUL R8, R47, UR43 ;  /* 0x0000002b2f087c20 */ /* 0x004fca0008400000 */
[----:B------:R-:W-:-:S05]  /*2baf0*/  F2FP.SATFINITE.E4M3.F32.PACK_AB_MERGE_C R8, RZ, R8, RZ ;  /* 0x00000008ff08723e */ /* 0x000fca00048070ff */
[----:B------:R4:W-:Y:S01]  /*2bb00*/  @!P5 STG.E.U8 desc[UR46][R6.64+0x1], R8 ;  /* 0x000001080600d986 */ /* 0x0009e2000c10112e */
[----:B------:R-:W-:Y:S01]  /*2bb10*/  ISETP.LT.OR P5, PT, R29, 0x1, !P6 ;  /* 0x000000011d00780c */ /* 0x000fe200077a1670 */
[----:B----4-:R-:W-:-:S05]  /*2bb20*/  FMUL R7, R46, UR43 ;  /* 0x0000002b2e077c20 */ /* 0x010fca0008400000 */
[----:B------:R-:W-:Y:S01]  /*2bb30*/  F2FP.SATFINITE.E4M3.F32.PACK_AB_MERGE_C R11, RZ, R7, RZ ;  /* 0x00000007ff0b723e */ /* 0x000fe200048070ff */
[----:B------:R-:W-:-:S05]  /*2bb40*/  FMUL R6, R45, UR43 ;  /* 0x0000002b2d067c20 */ /* 0x000fca0008400000 */
[----:B------:R-:W-:Y:S01]  /*2bb50*/  F2FP.SATFINITE.E4M3.F32.PACK_AB_MERGE_C R10, RZ, R6, RZ ;  /* 0x00000006ff0a723e */ /* 0x000fe200048070ff */
[----:B------:R-:W-:Y:S06]  /*2bb60*/  @P5 BRA `(.L_x_38) ;  /* 0x00000000002c5947 */ /* 0x000fec0003800000 */
[----:B------:R-:W-:Y:S01]  /*2bb70*/  IMAD.MOV.U32 R6, RZ, RZ, R24 ;  /* 0x000000ffff067224 */ /* 0x000fe200078e0018 */
[----:B------:R-:W-:Y:S01]  /*2bb80*/  ULDC.64 UR12, c[0x0][0x5c0] ;  /* 0x00017000000c7ab9 */ /* 0x000fe20000000a00 */
[----:B------:R-:W-:Y:S02]  /*2bb90*/  IMAD.MOV.U32 R7, RZ, RZ, R30 ;  /* 0x000000ffff077224 */ /* 0x000fe400078e001e */
[----:B------:R-:W-:Y:S02]  /*2bba0*/  IMAD R9, R5, 0x180, RZ ;  /* 0x0000018005097824 */ /* 0x000fe400078e02ff */
[----:B------:R-:W-:-:S04]  /*2bbb0*/  IMAD.WIDE.U32 R6, R4, 0x180, R6 ;  /* 0x0000018004067825 */ /* 0x000fc800078e0006 */
[----:B------:R-:W-:Y:S02]  /*2bbc0*/  IMAD.U32 R8, RZ, RZ, UR12 ;  /* 0x0000000cff087e24 */ /* 0x000fe4000f8e00ff */
[----:B------:R-:W-:Y:S02]  /*2bbd0*/  IMAD.IADD R9, R7, 0x1, R9 ;  /* 0x0000000107097824 */ /* 0x000fe400078e0209 */
[----:B------:R-:W-:Y:S01]  /*2bbe0*/  IMAD.U32 R7, RZ, RZ, UR13 ;  /* 0x0000000dff077e24 */ /* 0x000fe2000f8e00ff */
[----:B------:R-:W-:-:S04]  /*2bbf0*/  IADD3 R6, P5, P6, R6, UR8, R8 ;  /* 0x0000000806067c10 */ /* 0x000fc8000febe008 */
[----:B------:R-:W-:-:S05]  /*2bc00*/  IADD3.X R7, R9, UR7, R7, P5, P6 ;  /* 0x0000000709077c10 */ /* 0x000fca000afec407 */
[----:B------:R0:W-:Y:S04]  /*2bc10*/  STG.E.U8 desc[UR46][R6.64], R11 ;  /* 0x0000000b06007986 */ /* 0x0001e8000c10112e */
.L_x_38:
[----:B------:R-:W-:Y:S05]  /*2bc20*/  BSYNC B1 ;  /* 0x0000000000017941 */ /* 0x000fea0003800000 */
.L_x_37:
[----:B------:R-:W-:Y:S01]  /*2bc30*/  LOP3.LUT P5, RZ, R0, 0x40000, RZ, 0xc0, !PT ;  /* 0x0004000000ff7812 */ /* 0x000fe200078ac0ff */
[----:B------:R-:W-:Y:S03]  /*2bc40*/  BSSY B1, `(.L_x_39) ;  /* 0x000000e000017945 */ /* 0x000fe60003800000 */
[----:B------:R-:W-:-:S13]  /*2bc50*/  ISETP.LT.OR P5, PT, R29, 0x2, !P5 ;  /* 0x000000021d00780c */ /* 0x000fda0006fa1670 */
[----:B------:R-:W-:Y:S05]  /*2bc60*/  @P5 BRA `(.L_x_40) ;  /* 0x00000000002c5947 */ /* 0x000fea0003800000 */
[----:B0-----:R-:W-:Y:S01]  /*2bc70*/  IMAD.MOV.U32 R6, RZ, RZ, R24 ;  /* 0x000000ffff067224 */ /* 0x001fe200078e0018 */
        /* <DEDUP_REMOVED lines=10> */
.L_x_40:
[----:B------:R-:W-:Y:S05]  /*2bd20*/  BSYNC B1 ;  /* 0x0000000000017941 */ /* 0x000fea0003800000 */
.L_x_39:
[----:B------:R-:W2:Y:S04]  /*2bd30*/  LDL.LU R16, [R1+0x234] ;  /* 0x0002340001107983 */ /* 0x000ea80000300800 */
[----:B------:R-:W3:Y:S04]  /*2bd40*/  LDL.LU R15, [R1+0x238] ;  /* 0x00023800010f7983 */ /* 0x000ee80000300800 */
[----:B------:R-:W4:Y:S04]  /*2bd50*/  LDL.LU R14, [R1+0x23c] ;  /* 0x00023c00010e7983 */ /* 0x000f280000300800 */
[----:B------:R-:W5:Y:S01]  /*2bd60*/  LDL.LU R13, [R1+0x240] ;  /* 0x00024000010d7983 */ /* 0x000f620000300800 */
[----:B------:R-:W-:Y:S01]  /*2bd70*/  ISETP.LT.OR P6, PT, R29, 0x9, !P4 ;  /* 0x000000091d00780c */ /* 0x000fe200067c1670 */
[----:B------:R-:W-:Y:S01]  /*2bd80*/  BSSY B1, `(.L_x_41) ;  /* 0x000002b000017945 */ /* 0x000fe20003800000 */
[----:B------:R-:W-:-:S04]  /*2bd90*/  LOP3.LUT R3, R3, 0xffffff7f, RZ, 0xc0, !PT ;  /* 0xffffff7f03037812 */ /* 0x000fc800078ec0ff */
[----:B------:R-:W-:-:S07]  /*2bda0*/  @P0 LOP3.LUT R3, R3, 0x80, RZ, 0xfc, !PT ;  /* 0x0000008003030812 */ /* 0x000fce00078efcff */
[----:B01----:R-:W0:Y:S01]  /*2bdb0*/  @!P6 LDC.64 R6, c[0x0][0x5c0] ;  /* 0x00017000ff06eb82 */ /* 0x003e220000000a00 */
[----:B------:R-:W-:Y:S02]  /*2bdc0*/  @!P6 IMAD.MOV.U32 R8, RZ, RZ, R24 ;  /* 0x000000ffff08e224 */ /* 0x000fe400078e0018 */
[----:B------:R-:W-:Y:S02]  /*2bdd0*/  @!P6 IMAD.MOV.U32 R9, RZ, RZ, R30 ;  /* 0x000000ffff09e224 */ /* 0x000fe400078e001e */
[----:B------:R-:W-:Y:S02]  /*2bde0*/  @!P6 IMAD R11, R5, 0x180, RZ ;  /* 0x00000180050be824 */ /* 0x000fe400078e02ff */
[----:B------:R-:W-:-:S03]  /*2bdf0*/  @!P6 IMAD.WIDE.U32 R8, R4, 0x180, R8 ;  /* 0x000001800408e825 */ /* 0x000fc600078e0008 */
[----:B0-----:R-:W-:-:S04]  /*2be00*/  @!P6 IADD3 R10, P5, R8, R6, RZ ;  /* 0x00000006080ae210 */ /* 0x001fc80007fbe0ff */
[----:B------:R-:W-:Y:S02]  /*2be10*/  @!P6 IADD3.X R11, R7, R9, R11, P5, !PT ;  /* 0x00000009070be210 */ /* 0x000fe40002ffe40b */
[----:B------:R-:W-:-:S13]  /*2be20*/  ISETP.LT.OR P5, PT, R29, 0xa, !P4 ;  /* 0x0000000a1d00780c */ /* 0x000fda00067a1670 */
[----:B------:R-:W0:Y:S01]  /*2be30*/  @!P5 LDC.64 R8, c[0x0][0x5c0] ;  /* 0x00017000ff08db82 */ /* 0x000e220000000a00 */
[----:B------:R-:W-:Y:S02]  /*2be40*/  @!P5 IMAD.MOV.U32 R6, RZ, RZ, R24 ;  /* 0x000000ffff06d224 */ /* 0x000fe400078e0018 */
[----:B------:R-:W-:Y:S02]  /*2be50*/  @!P5 IMAD.MOV.U32 R7, RZ, RZ, R30 ;  /* 0x000000ffff07d224 */ /* 0x000fe400078e001e */
[----:B------:R-:W-:Y:S02]  /*2be60*/  @!P5 IMAD R12, R5, 0x180, RZ ;  /* 0x00000180050cd824 */ /* 0x000fe400078e02ff */
[----:B------:R-:W-:-:S03]  /*2be70*/  @!P5 IMAD.WIDE.U32 R6, R4, 0x180, R6 ;  /* 0x000001800406d825 */ /* 0x000fc600078e0006 */
[----:B0-----:R-:W-:-:S04]  /*2be80*/  @!P5 IADD3 R6, P0, R6, R8, RZ ;  /* 0x000000080606d210 */ /* 0x001fc80007f1e0ff */
[----:B------:R-:W-:Y:S02]  /*2be90*/  @!P5 IADD3.X R7, R9, R7, R12, P0, !PT ;  /* 0x000000070907d210 */ /* 0x000fe400007fe40c */
[----:B------:R-:W-:Y:S01]  /*2bea0*/  LOP3.LUT P0, RZ, R3, 0x80, RZ, 0xc0, !PT ;  /* 0x0000008003ff7812 */ /* 0x000fe2000780c0ff */
[----:B--2---:R-:W-:-:S05]  /*2beb0*/  FMUL R8, R16, UR43 ;  /* 0x0000002b10087c20 */ /* 0x004fca0008400000 */
[----:B------:R-:W-:-:S05]  /*2bec0*/  F2FP.SATFINITE.E4M3.F32.PACK_AB_MERGE_C R8, RZ, R8, RZ ;  /* 0x00000008ff08723e */ /* 0x000fca00048070ff */
[----:B------:R3:W-:Y:S01]  /*2bed0*/  @!P6 STG.E.U8 desc[UR46][R10.64+0x8], R8 ;  /* 0x000008080a00e986 */ /* 0x0007e2000c10112e */
[----:B------:R-:W-:Y:S01]  /*2bee0*/  LOP3.LUT P6, RZ, R0, 0x40000, RZ, 0xc0, !PT ;  /* 0x0004000000ff7812 */ /* 0x000fe200078cc0ff */
[----:B---3--:R-:W-:-:S05]  /*2bef0*/  FMUL R8, R15, UR43 ;  /* 0x0000002b0f087c20 */ /* 0x008fca0008400000 */
[----:B------:R-:W-:-:S05]  /*2bf00*/  F2FP.SATFINITE.E4M3.F32.PACK_AB_MERGE_C R8, RZ, R8, RZ ;  /* 0x00000008ff08723e */ /* 0x000fca00048070ff */
[----:B------:R4:W-:Y:S01]  /*2bf10*/  @!P5 STG.E.U8 desc[UR46][R6.64+0x9], R8 ;  /* 0x000009080600d986 */ /* 0x0009e2000c10112e */
[----:B------:R-:W-:Y:S01]  /*2bf20*/  ISETP.LT.OR P5, PT, R29, 0x9, !P6 ;  /* 0x000000091d00780c */ /* 0x000fe200077a1670 */
[----:B----4-:R-:W-:Y:S01]  /*2bf30*/  FMUL R7, R14, UR43 ;  /* 0x0000002b0e077c20 */ /* 0x010fe20008400000 */
[----:B-----5:R-:W-:-:S04]  /*2bf40*/  FMUL R6, R13, UR43 ;  /* 0x0000002b0d067c20 */ /* 0x020fc80008400000 */
[----:B------:R-:W-:Y:S02]  /*2bf50*/  F2FP.SATFINITE.E4M3.F32.PACK_AB_MERGE_C R11, RZ, R7, RZ ;  /* 0x00000007ff0b723e */ /* 0x000fe400048070ff */
[----:B------:R-:W-:-:S05]  /*2bf60*/  F2FP.SATFINITE.E4M3.F32.PACK_AB_MERGE_C R10, RZ, R6, RZ ;  /* 0x00000006ff0a723e */ /* 0x000fca00048070ff */
[----:B------:R-:W-:Y:S05]  /*2bf70*/  @P5 BRA `(.L_x_42) ;  /* 0x00000000002c5947 */ /* 0x000fea0003800000 */
        /* <DEDUP_REMOVED lines=11> */
.L_x_42:
[----:B------:R-:W-:Y:S05]  /*2c030*/  BSYNC B1 ;  /* 0x0000000000017941 */ /* 0x000fea0003800000 */
.L_x_41:
        /* <DEDUP_REMOVED lines=15> */
.L_x_44:
[----:B------:R-:W-:Y:S05]  /*2c130*/  BSYNC B1 ;  /* 0x0000000000017941 */ /* 0x000fea0003800000 */
.L_x_43:
        /* <DEDUP_REMOVED lines=48> */
.L_x_46:
[----:B------:R-:W-:Y:S05]  /*2c440*/  BSYNC B1 ;  /* 0x0000000000017941 */ /* 0x000fea0003800000 */
.L_x_45:
        /* <DEDUP_REMOVED lines=15> */
.L_x_48:
[----:B------:R-:W-:Y:S05]  /*2c540*/  BSYNC B1 ;  /* 0x0000000000017941 */ /* 0x000fea0003800000 */
.L_x_47:
        /* <DEDUP_REMOVED lines=48> */
.L_x_50:
[----:B------:R-:W-:Y:S05]  /*2c850*/  BSYNC B1 ;  /* 0x0000000000017941 */ /* 0x000fea0003800000 */
.L_x_49:
        /* <DEDUP_REMOVED lines=15> */
.L_x_52:
[----:B------:R-:W-:Y:S05]  /*2c950*/  BSYNC B1 ;  /* 0x0000000000017941 */ /* 0x000fea0003800000 */
.L_x_51:
[----:B------:R-:W-:Y:S01]  /*2c960*/  LOP3.LUT R3, R3, 0xffdfffff, RZ, 0xc0, !PT ;  /* 0xffdfffff03037812 */ /* 0x000fe200078ec0ff */
[----:B------:R-:W2:Y:S03]  /*2c970*/  LDL.LU R28, [R1+0x264] ;  /* 0x00026400011c7983 */ /* 0x000ea60000300800 */
[----:B------:R-:W-:Y:S01]  /*2c980*/  @P3 LOP3.LUT R3, R3, 0x200000, RZ, 0xfc, !PT ;  /* 0x0020000003033812 */ /* 0x000fe200078efcff */
[----:B------:R-:W3:Y:S03]  /*2c990*/  LDL.LU R76, [R1+0x268] ;  /* 0x00026800014c7983 */ /* 0x000ee60000300800 */
[----:B------:R-:W-:Y:S01]  /*2c9a0*/  LOP3.LUT R3, R3, 0xfffffdff, RZ, 0xc0, !PT ;  /* 0xfffffdff03037812 */ /* 0x000fe200078ec0ff */
[----:B------:R-:W4:Y:S01]  /*2c9b0*/  LDL.LU R78, [R1+0x26c] ;  /* 0x00026c00014e7983 */ /* 0x000f220000300800 */
[----:B------:R-:W-:Y:S01]  /*2c9c0*/  LOP3.LUT R2, R2, 0xffffffbf, RZ, 0xc0, !PT ;  /* 0xffffffbf02027812 */ /* 0x000fe200078ec0ff */
[----:B------:R-:W-:Y:S01]  /*2c9d0*/  IMAD.U32 R31, RZ, RZ, UR8 ;  /* 0x00000008ff1f7e24 */ /* 0x000fe2000f8e00ff */
[----:B------:R-:W-:Y:S01]  /*2c9e0*/  @P4 LOP3.LUT R3, R3, 0x200, RZ, 0xfc, !PT ;  /* 0x0000020003034812 */ /* 0x000fe200078efcff */
[----:B------:R-:W-:Y:S01]  /*2c9f0*/  IMAD.U32 R62, RZ, RZ, UR7 ;  /* 0x00000007ff3e7e24 */ /* 0x000fe2000f8e00ff */
[C---:B------:R-:W-:Y:S01]  /*2ca00*/  LOP3.LUT P4, RZ, R0.reuse, 0x8000, RZ, 0xc0, !PT ;  /* 0x0000800000ff7812 */ /* 0x040fe2000788c0ff */
[----:B------:R-:W-:Y:S01]  /*2ca10*/  IMAD.U32 R63, RZ, RZ, UR8 ;  /* 0x00000008ff3f7e24 */ /* 0x000fe2000f8e00ff */
[----:B------:R-:W-:Y:S01]  /*2ca20*/  LOP3.LUT R0, R0, 0xfffffffe, RZ, 0xc0, !PT ;  /* 0xfffffffe00007812 */ /* 0x000fe200078ec0ff */
[----:B------:R-:W-:Y:S01]  /*2ca30*/  IMAD.U32 R64, RZ, RZ, UR7 ;  /* 0x00000007ff407e24 */ /* 0x000fe2000f8e00ff */
[----:B------:R-:W-:Y:S01]  /*2ca40*/  ISETP.LT.OR P3, PT, R29, 0x21, !P4 ;  /* 0x000000211d00780c */ /* 0x000fe20006761670 */
[----:B------:R-:W-:Y:S01]  /*2ca50*/  IMAD.U32 R65, RZ, RZ, UR8 ;  /* 0x00000008ff417e24 */ /* 0x000fe2000f8e00ff */
[----:B------:R-:W5:Y:S01]  /*2ca60*/  LDL.LU R80, [R1+0x270] ;  /* 0x0002700001507983 */ /* 0x000f620000300800 */
[----:B------:R-:W-:-:S02]  /*2ca70*/  IMAD.U32 R66, RZ, RZ, UR7 ;  /* 0x00000007ff427e24 */ /* 0x000fc4000f8e00ff */
[----:B------:R-:W-:Y:S01]  /*2ca80*/  IMAD.U32 R67, RZ, RZ, UR8 ;  /* 0x00000008ff437e24 */ /* 0x000fe2000f8e00ff */
[----:B------:R-:W5:Y:S01]  /*2ca90*/  LDL.LU R79, [R1+0x274] ;  /* 0x00027400014f7983 */ /* 0x000f620000300800 */
[----:B------:R-:W-:Y:S02]  /*2caa0*/  IMAD.U32 R68, RZ, RZ, UR7 ;  /* 0x00000007ff447e24 */ /* 0x000fe4000f8e00ff */
[----:B------:R-:W-:Y:S02]  /*2cab0*/  IMAD.U32 R69, RZ, RZ, UR8 ;  /* 0x00000008ff457e24 */ /* 0x000fe4000f8e00ff */
[----:B------:R-:W-:Y:S02]  /*2cac0*/  IMAD.U32 R70, RZ, RZ, UR7 ;  /* 0x00000007ff467e24 */ /* 0x000fe4000f8e00ff */
[----:B01----:R-:W0:Y:S01]  /*2cad0*/  @!P3 LDC.64 R6, c[0x0][0x5c0] ;  /* 0x00017000ff06bb82 */ /* 0x003e220000000a00 */
[----:B------:R-:W-:Y:S01]  /*2cae0*/  @P3 LOP3.LUT R0, R0, 0x1, RZ, 0xfc, !PT ;  /* 0x0000000100003812 */ /* 0x000fe200078efcff */
[----:B------:R-:W-:-:S02]  /*2caf0*/  IMAD.U32 R71, RZ, RZ, UR8 ;  /* 0x00000008ff477e24 */ /* 0x000fc4000f8e00ff */
[----:B------:R-:W-:Y:S01]  /*2cb00*/  IMAD.U32 R72, RZ, RZ, UR7 ;  /* 0x00000007ff487e24 */ /* 0x000fe2000f8e00ff */
[----:B------:R-:W-:Y:S01]  /*2cb10*/  LOP3.LUT R0, R0, 0xfffffffd, RZ, 0xc0, !PT ;  /* 0xfffffffd00007812 */ /* 0x000fe200078ec0ff */
[----:B------:R-:W-:Y:S02]  /*2cb20*/  IMAD.U32 R74, RZ, RZ, UR8 ;  /* 0x00000008ff4a7e24 */ /* 0x000fe4000f8e00ff */
[----:B------:R-:W-:Y:S01]  /*2cb30*/  IMAD.U32 R77, RZ, RZ, UR7 ;  /* 0x00000007ff4d7e24 */ /* 0x000fe2000f8e00ff */
        /* <DEDUP_REMOVED lines=32> */
[C---:B------:R-:W-:Y:S02]  /*2cd40*/  ISETP.LT.OR P3, PT, R29.reuse, 0x39, !P4 ;  /* 0x000000391d00780c */ /* 0x040fe40006761670 */
[----:B------:R-:W-:-:S11]  /*2cd50*/  ISETP.LT.OR P4, PT, R29, 0x3a, !P4 ;  /* 0x0000003a1d00780c */ /* 0x000fd60006781670 */
[----:B------:R-:W0:Y:S01]  /*2cd60*/  @!P3 LDC.64 R6, c[0x0][0x5c0] ;  /* 0x00017000ff06bb82 */ /* 0x000e220000000a00 */
[----:B------:R-:W-:-:S04]  /*2cd70*/  @P3 LOP3.LUT R2, R2, 0x20, RZ, 0xfc, !PT ;  /* 0x0000002002023812 */ /* 0x000fc800078efcff */
[----:B------:R-:W-:-:S04]  /*2cd80*/  LOP3.LUT R2, R2, 0xfffffff7, RZ, 0xc0, !PT ;  /* 0xfffffff702027812 */ /* 0x000fc800078ec0ff */
[----:B------:R-:W-:Y:S01]  /*2cd90*/  @P4 LOP3.LUT R2, R2, 0x8, RZ, 0xfc, !PT ;  /* 0x0000000802024812 */ /* 0x000fe200078efcff */
[----:B--2---:R-:W-:-:S03]  /*2cda0*/  FMUL R28, R28, UR43 ;  /* 0x0000002b1c1c7c20 */ /* 0x004fc60008400000 */
[----:B------:R-:W-:Y:S02]  /*2cdb0*/  LOP3.LUT R2, R2, 0xfffffffb, RZ, 0xc0, !PT ;  /* 0xfffffffb02027812 */ /* 0x000fe400078ec0ff */
[----:B0-----:R-:W-:-:S04]  /*2cdc0*/  @!P3 IADD3 R36, P5, P6, R24, UR8, R6 ;  /* 0x000000081824bc10 */ /* 0x001fc8000febe006 */
[----:B------:R-:W-:Y:S02]  /*2cdd0*/  @!P3 IADD3.X R37, R30, UR7, R7, P5, P6 ;  /* 0x000000071e25bc10 */ /* 0x000fe4000afec407 */
[----:B------:R-:W0:Y:S01]  /*2cde0*/  @!P4 LDC.64 R6, c[0x0][0x5c0] ;  /* 0x00017000ff06cb82 */ /* 0x000e220000000a00 */
[C---:B------:R-:W-:Y:S02]  /*2cdf0*/  LOP3.LUT P3, RZ, R3.reuse, 0x200000, RZ, 0xc0, !PT ;  /* 0x0020000003ff7812 */ /* 0x040fe4000786c0ff */
[----:B------:R-:W-:-:S04]  /*2ce00*/  LOP3.LUT R3, R3, 0xffffff7f, RZ, 0xc0, !PT ;  /* 0xffffff7f03037812 */ /* 0x000fc800078ec0ff */
[----:B------:R-:W-:-:S04]  /*2ce10*/  @P0 LOP3.LUT R3, R3, 0x80, RZ, 0xfc, !PT ;  /* 0x0000008003030812 */ /* 0x000fc800078efcff */
[----:B------:R-:W-:-:S04]  /*2ce20*/  LOP3.LUT R3, R3, 0xfffffeff, RZ, 0xc0, !PT ;  /* 0xfffffeff03037812 */ /* 0x000fc800078ec0ff */
        /* <DEDUP_REMOVED lines=18> */
[----:B------:R-:W-:Y:S02]  /*2cf50*/  @P4 LOP3.LUT R2, R2, 0x1, RZ, 0xfc, !PT ;  /* 0x0000000102024812 */ /* 0x000fe400078efcff */
        /* <DEDUP_REMOVED lines=31> */
[----:B------:R-:W-:-:S04]  /*2d150*/  @P0 LOP3.LUT R0, R0, 0x4000000, RZ, 0xfc, !PT ;  /* 0x0400000000000812 */ /* 0x000fc800078efcff */
[----:B------:R-:W-:Y:S02]  /*2d160*/  LOP3.LUT R0, R0, 0xfdffffff, RZ, 0xc0, !PT ;  /* 0xfdffffff00007812 */ /* 0x000fe400078ec0ff */
        /* <DEDUP_REMOVED lines=42> */
[----:B------:R-:W-:Y:S02]  /*2d410*/  @P0 LOP3.LUT R0, R0, 0x80000, RZ, 0xfc, !PT ;  /* 0x0008000000000812 */ /* 0x000fe400078efcff */
[----:B------:R-:W-:Y:S02]  /*2d420*/  ISETP.LT.OR P0, PT, R29, 0x21, !P2 ;  /* 0x000000211d00780c */ /* 0x000fe40005701670 */
[C---:B------:R-:W-:Y:S02]  /*2d430*/  LOP3.LUT P1, RZ, R0.reuse, 0x80000, RZ, 0xc0, !PT ;  /* 0x0008000000ff7812 */ /* 0x040fe4000782c0ff */
[----:B------:R-:W-:-:S09]  /*2d440*/  LOP3.LUT R0, R0, 0xffffbfff, RZ, 0xc0, !PT ;  /* 0xffffbfff00007812 */ /* 0x000fd200078ec0ff */
[----:B------:R-:W-:Y:S02]  /*2d450*/  @P0 LOP3.LUT R0, R0, 0x4000, RZ, 0xfc, !PT ;  /* 0x0000400000000812 */ /* 0x000fe400078efcff */
[----:B------:R-:W0:Y:S01]  /*2d460*/  @!P1 LDC.64 R6, c[0x0][0x5c0] ;  /* 0x00017000ff069b82 */ /* 0x000e220000000a00 */
[----:B------:R-:W-:Y:S02]  /*2d470*/  @P1 LOP3.LUT R3, R3, 0x400, RZ, 0xfc, !PT ;  /* 0x0000040003031812 */ /* 0x000fe400078efcff */
[C---:B------:R-:W-:Y:S02]  /*2d480*/  LOP3.LUT P4, RZ, R0.reuse, 0x10000, RZ, 0xc0, !PT ;  /* 0x0001000000ff7812 */ /* 0x040fe4000788c0ff */
[----:B------:R-:W-:Y:S02]  /*2d490*/  LOP3.LUT R0, R0, 0xffffdfff, RZ, 0xc0, !PT ;  /* 0xffffdfff00007812 */ /* 0x000fe400078ec0ff */
[----:B------:R-:W-:Y:S02]  /*2d4a0*/  LOP3.LUT R3, R3, 0xfffbffff, RZ, 0xc0, !PT ;  /* 0xfffbffff03037812 */ /* 0x000fe400078ec0ff */
[----:B0-----:R-:W-:-:S04]  /*2d4b0*/  @!P1 IADD3 R60, P5, P6, R24, UR10, R6 ;  /* 0x0000000a183c9c10 */ /* 0x001fc8000febe006 */
[----:B------:R-:W-:Y:S02]  /*2d4c0*/  @!P1 IADD3.X R61, R30, UR9, R7, P5, P6 ;  /* 0x000000091e3d9c10 */ /* 0x000fe4000afec407 */
[----:B------:R-:W-:Y:S02]  /*2d4d0*/  @!P0 IADD3 R31, P5, P6, R31, UR6, R24 ;  /* 0x000000061f1f8c10 */ /* 0x000fe4000febe018 */
[C---:B------:R-:W-:Y:S02]  /*2d4e0*/  ISETP.LT.OR P1, PT, R29.reuse, 0x31, !P2 ;  /* 0x000000311d00780c */ /* 0x040fe40005721670 */
[----:B------:R-:W-:Y:S02]  /*2d4f0*/  @!P0 IADD3.X R62, R62, UR5, R30, P5, P6 ;  /* 0x000000053e3e8c10 */ /* 0x000fe4000afec41e */
[----:B------:R-:W-:-:S09]  /*2d500*/  ISETP.LT.OR P0, PT, R29, 0x22, !P2 ;  /* 0x000000221d00780c */ /* 0x000fd20005701670 */
[----:B------:R-:W-:-:S04]  /*2d510*/  @P1 LOP3.LUT R3, R3, 0x40000, RZ, 0xfc, !PT ;  /* 0x0004000003031812 */ /* 0x000fc800078efcff */
[----:B------:R-:W-:Y:S02]  /*2d520*/  @!P0 IADD3 R63, P5, P6, R63, UR6, R24 ;  /* 0x000000063f3f8c10 */ /* 0x000fe4000febe018 */
[----:B------:R-:W-:Y:S02]  /*2d530*/  @P0 LOP3.LUT R0, R0, 0x2000, RZ, 0xfc, !PT ;  /* 0x0000200000000812 */ /* 0x000fe400078efcff */
[----:B------:R-:W-:Y:S02]  /*2d540*/  @!P0 IADD3.X R64, R64, UR5, R30, P5, P6 ;  /* 0x0000000540408c10 */ /* 0x000fe4000afec41e */
[----:B------:R-:W-:Y:S02]  /*2d550*/  ISETP.LT.OR P0, PT, R29, 0x29, !P2 ;  /* 0x000000291d00780c */ /* 0x000fe40005701670 */
[----:B------:R-:W-:Y:S02]  /*2d560*/  LOP3.LUT R0, R0, 0xffffefff, RZ, 0xc0, !PT ;  /* 0xffffefff00007812 */ /* 0x000fe400078ec0ff */
[----:B------:R-:W-:-:S09]  /*2d570*/  LOP3.LUT R3, R3, 0xffefffff, RZ, 0xc0, !PT ;  /* 0xffefffff03037812 */ /* 0x000fd200078ec0ff */
        /* <DEDUP_REMOVED lines=8> */
[----:B------:R-:W-:Y:S02]  /*2d600*/  ISETP.LT.OR P0, PT, R29, 0x32, !P2 ;  /* 0x000000321d00780c */ /* 0x000fe40005701670 */
[----:B------:R-:W-:Y:S02]  /*2d610*/  @!P1 IADD3 R69, P5, P6, R69, UR6, R24 ;  /* 0x0000000645459c10 */ /* 0x000fe4000febe018 */
[----:B------:R-:W-:-:S02]  /*2d620*/  LOP3.LUT R0, R0, 0xfffffdff, RZ, 0xc0, !PT ;  /* 0xfffffdff00007812 */ /* 0x000fc400078ec0ff */
[----:B------:R-:W-:-:S07]  /*2d630*/  @!P1 IADD3.X R70, R70, UR5, R30, P5, P6 ;  /* 0x0000000546469c10 */ /* 0x000fce000afec41e */
[----:B------:R-:W-:Y:S02]  /*2d640*/  @!P0 IADD3 R71, P6, P5, R71, UR6, R24 ;  /* 0x0000000647478c10 */ /* 0x000fe4000fdde018 */
[----:B------:R-:W-:Y:S02]  /*2d650*/  @P0 LOP3.LUT R0, R0, 0x200, RZ, 0xfc, !PT ;  /* 0x0000020000000812 */ /* 0x000fe400078efcff */
[----:B------:R-:W-:Y:S02]  /*2d660*/  @!P0 IADD3.X R72, R72, UR5, R30, P6, P5 ;  /* 0x0000000548488c10 */ /* 0x000fe4000b7ea41e */
[----:B------:R-:W-:Y:S02]  /*2d670*/  ISETP.LT.OR P0, PT, R29, 0x39, !P2 ;  /* 0x000000391d00780c */ /* 0x000fe40005701670 */
[C---:B------:R-:W-:Y:S01]  /*2d680*/  LOP3.LUT P1, RZ, R0.reuse, 0x1, RZ, 0xc0, !PT ;  /* 0x0000000100ff7812 */ /* 0x040fe2000782c0ff */
[----:B------:R-:W-:Y:S01]  /*2d690*/  IMAD.U32 R73, RZ, RZ, UR8 ;  /* 0x00000008ff497e24 */ /* 0x000fe2000f8e00ff */
[----:B------:R-:W-:Y:S01]  /*2d6a0*/  F2FP.SATFINITE.E4M3.F32.PACK_AB_MERGE_C R28, RZ, R28, RZ ;  /* 0x0000001cff1c723e */ /* 0x000fe200048070ff */
[----:B------:R-:W-:Y:S01]  /*2d6b0*/  IMAD.U32 R75, RZ, RZ, UR7 ;  /* 0x00000007ff4b7e24 */ /* 0x000fe2000f8e00ff */
[----:B------:R-:W-:-:S07]  /*2d6c0*/  LOP3.LUT R0, R0, 0xfffffeff, RZ, 0xc0, !PT ;  /* 0xfffffeff00007812 */ /* 0x000fce00078ec0ff */
[----:B------:R-:W-:Y:S02]  /*2d6d0*/  @!P0 IADD3 R74, P6, P5, R74, UR6, R24 ;  /* 0x000000064a4a8c10 */ /* 0x000fe4000fdde018 */
[----:B------:R-:W-:Y:S02]  /*2d6e0*/  @P1 LOP3.LUT R3, R3, 0x100000, RZ, 0xfc, !PT ;  /* 0x0010000003031812 */ /* 0x000fe400078efcff */
[----:B------:R-:W-:Y:S02]  /*2d6f0*/  @!P0 IADD3.X R77, R77, UR5, R30, P6, P5 ;  /* 0x000000054d4d8c10 */ /* 0x000fe4000b7ea41e */
[C---:B------:R-:W-:Y:S02]  /*2d700*/  ISETP.LT.OR P5, PT, R29.reuse, 0x21, !P4 ;  /* 0x000000211d00780c */ /* 0x040fe400067a1670 */
[----:B------:R-:W-:Y:S02]  /*2d710*/  @P0 LOP3.LUT R0, R0, 0x100, RZ, 0xfc, !PT ;  /* 0x0000010000000812 */ /* 0x000fe400078efcff */
[----:B------:R-:W-:-:S02]  /*2d720*/  ISETP.LT.OR P1, PT, R29, 0x3a, !P2 ;  /* 0x0000003a1d00780c */ /* 0x000fc40005721670 */
[----:B------:R-:W-:Y:S02]  /*2d730*/  LOP3.LUT R3, R3, 0xfffff7ff, RZ, 0xc0, !PT ;  /* 0xfffff7ff03037812 */ /* 0x000fe400078ec0ff */
[----:B------:R-:W-:-:S05]  /*2d740*/  LOP3.LUT P0, RZ, R0, 0x2, RZ, 0xc0, !PT ;  /* 0x0000000200ff7812 */ /* 0x000fca000780c0ff */
[----:B------:R-:W0:Y:S02]  /*2d750*/  @!P5 LDC.64 R6, c[0x0][0x5c0] ;  /* 0x00017000ff06db82 */ /* 0x000e240000000a00 */
[----:B0-----:R-:W-:-:S05]  /*2d760*/  @!P5 IADD3 R6, P6, R24, R6, RZ ;  /* 0x000000061806d210 */ /* 0x001fca0007fde0ff */
[----:B------:R-:W-:-:S05]  /*2d770*/  @!P5 IMAD.X R7, R30, 0x1, R7, P6 ;  /* 0x000000011e07d824 */ /* 0x000fca00030e0607 */
[----:B------:R0:W-:Y:S01]  /*2d780*/  @!P5 STG.E.U8 desc[UR46][R6.64+0x20], R28 ;  /* 0x0000201c0600d986 */ /* 0x0001e2000c10112e */
[----:B------:R-:W-:-:S04]  /*2d790*/  @!P1 IADD3 R73, P6, P5, R73, UR6, R24 ;  /* 0x0000000649499c10 */ /* 0x000fc8000fdde018 */
[----:B------:R-:W-:Y:S02]  /*2d7a0*/  @!P1 IADD3.X R75, R75, UR5, R30, P6, P5 ;  /* 0x000000054b4b9c10 */ /* 0x000fe4000b7ea41e */
[----:B------:R-:W-:-:S13]  /*2d7b0*/  ISETP.LT.OR P5, PT, R29, 0x22, !P4 ;  /* 0x000000221d00780c */ /* 0x000fda00067a1670 */
[----:B0-----:R-:W0:Y:S01]  /*2d7c0*/  @!P5 LDC.64 R6, c[0x0][0x5c0] ;  /* 0x00017000ff06db82 */ /* 0x001e220000000a00 */
[----:B---3--:R-:W-:-:S05]  /*2d7d0*/  FMUL R28, R76, UR43 ;  /* 0x0000002b4c1c7c20 */ /* 0x008fca0008400000 */
[----:B------:R-:W-:Y:S02]  /*2d7e0*/  F2FP.SATFINITE.E4M3.F32.PACK_AB_MERGE_C R28, RZ, R28, RZ ;  /* 0x0000001cff1c723e */ /* 0x000fe400048070ff */
[----:B0-----:R-:W-:-:S05]  /*2d7f0*/  @!P5 IADD3 R6, P6, R24, R6, RZ ;  /* 0x000000061806d210 */ /* 0x001fca0007fde0ff */
[----:B------:R-:W-:-:S05]  /*2d800*/  @!P5 IMAD.X R7, R30, 0x1, R7, P6 ;  /* 0x000000011e07d824 */ /* 0x000fca00030e0607 */
[----:B------:R4:W-:Y:S02]  /*2d810*/  @!P5 STG.E.U8 desc[UR46][R6.64+0x21], R28 ;  /* 0x0000211c0600d986 */ /* 0x0009e4000c10112e */
[----:B----4-:R-:W-:Y:S02]  /*2d820*/  FMUL R6, R78, UR43 ;  /* 0x0000002b4e067c20 */ /* 0x010fe40008400000 */
[----:B------:R-:W2:Y:S04]  /*2d830*/  LDL.LU R78, [R1+0x278] ;  /* 0x00027800014e7983 */ /* 0x000ea80000300800 */
[----:B------:R-:W3:Y:S04]  /*2d840*/  LDL.LU R81, [R1+0x27c] ;  /* 0x00027c0001517983 */ /* 0x000ee80000300800 */
[----:B------:R-:W4:Y:S04]  /*2d850*/  LDL.LU R88, [R1+0x280] ;  /* 0x0002800001587983 */ /* 0x000f280000300800 */
[----:B------:R-:W4:Y:S01]  /*2d860*/  LDL.LU R87, [R1+0x284] ;  /* 0x0002840001577983 */ /* 0x000f220000300800 */
[----:B------:R-:W-:-:S02]  /*2d870*/  LOP3.LUT R0, R0, 0xffffffbf, RZ, 0xc0, !PT ;  /* 0xffffffbf00007812 */ /* 0x000fc400078ec0ff */
[----:B------:R-:W-:Y:S01]  /*2d880*/  @P2 LOP3.LUT R3, R3, 0x800, RZ, 0xfc, !PT ;  /* 0x0000080003032812 */ /* 0x000fe200078efcff */
[----:B------:R-:W-:Y:S01]  /*2d890*/  IMAD.U32 R28, RZ, RZ, UR8 ;  /* 0x00000008ff1c7e24 */ /* 0x000fe2000f8e00ff */
[----:B------:R-:W-:Y:S01]  /*2d8a0*/  @P1 LOP3.LUT R0, R0, 0x40, RZ, 0xfc, !PT ;  /* 0x0000004000001812 */ /* 0x000fe200078efcff */
[----:B------:R-:W-:Y:S01]  /*2d8b0*/  IMAD.U32 R76, RZ, RZ, UR7 ;  /* 0x00000007ff4c7e24 */ /* 0x000fe2000f8e00ff */
[----:B------:R-:W-:Y:S01]  /*2d8c0*/  LOP3.LUT P1, RZ, R3, 0x100000, RZ, 0xc0, !PT ;  /* 0x0010000003ff7812 */ /* 0x000fe2000782c0ff */
[----:B------:R-:W-:Y:S01]  /*2d8d0*/  IMAD.U32 R83, RZ, RZ, UR8 ;  /* 0x00000008ff537e24 */ /* 0x000fe2000f8e00ff */
[----:B------:R-:W-:Y:S01]  /*2d8e0*/  F2FP.SATFINITE.E4M3.F32.PACK_AB_MERGE_C R6, RZ, R6, RZ ;  /* 0x00000006ff06723e */ /* 0x000fe200048070ff */
[----:B------:R-:W-:Y:S01]  /*2d8f0*/  IMAD.U32 R85, RZ, RZ, UR7 ;  /* 0x00000007ff557e24 */ /* 0x000fe2000f8e00ff */
[C---:B------:R-:W-:Y:S01]  /*2d900*/  ISETP.LT.OR P2, PT, R29.reuse, 0x21, !P3 ;  /* 0x000000211d00780c */ /* 0x040fe20005f41670 */
[----:B------:R-:W4:Y:S04]  /*2d910*/  LDL.LU R90, [R1+0x288] ;  /* 0x00028800015a7983 */ /* 0x000f280000300800 */
[----:B------:R-:W4:Y:S04]  /*2d920*/  LDL.LU R89, [R1+0x28c] ;  /* 0x00028c0001597983 */ /* 0x000f280000300800 */
[----:B------:R0:W-:Y:S01]  /*2d930*/  @!P1 STG.E.U8 desc[UR46][R10.64+0x20], R6 ;  /* 0x000020060a009986 */ /* 0x0001e2000c10112e */
[----:B------:R-:W-:-:S03]  /*2d940*/  ISETP.LT.OR P1, PT, R29, 0x22, !P3 ;  /* 0x000000221d00780c */ /* 0x000fc60005f21670 */
[----:B------:R-:W-:-:S04]  /*2d950*/  @!P2 IADD3 R28, P6, P5, R28, UR10, R24 ;  /* 0x0000000a1c1cac10 */ /* 0x000fc8000fdde018 */
[----:B------:R-:W-:Y:S01]  /*2d960*/  @!P2 IADD3.X R76, R76, UR9, R30, P6, P5 ;  /* 0x000000094c4cac10 */ /* 0x000fe2000b7ea41e */
[----:B0-----:R-:W-:Y:S02]  /*2d970*/  IMAD.U32 R10, RZ, RZ, UR8 ;  /* 0x00000008ff0a7e24 */ /* 0x001fe4000f8e00ff */
[----:B------:R-:W-:-:S03]  /*2d980*/  IMAD.U32 R11, RZ, RZ, UR7 ;  /* 0x00000007ff0b7e24 */ /* 0x000fc6000f8e00ff */
[----:B------:R-:W-:-:S04]  /*2d990*/  @!P1 IADD3 R10, P6, P5, R10, UR10, R24 ;  /* 0x0000000a0a0a9c10 */ /* 0x000fc8000fdde018 */
[----:B------:R-:W-:Y:S02]  /*2d9a0*/  @!P1 IADD3.X R11, R11, UR9, R30, P6, P5 ;  /* 0x000000090b0b9c10 */ /* 0x000fe4000b7ea41e */
[----:B------:R-:W-:Y:S01]  /*2d9b0*/  ISETP.LT.OR P1, PT, R29, 0x29, !P3 ;  /* 0x000000291d00780c */ /* 0x000fe20005f21670 */
[----:B-----5:R-:W-:-:S12]  /*2d9c0*/  FMUL R6, R80, UR43 ;  /* 0x0000002b50067c20 */ /* 0x020fd80008400000 */
[----:B------:R-:W-:-:S04]  /*2d9d0*/  @!P1 IADD3 R83, P6, P5, R83, UR10, R24 ;  /* 0x0000000a53539c10 */ /* 0x000fc8000fdde018 */
[----:B------:R-:W-:Y:S02]  /*2d9e0*/  @!P1 IADD3.X R85, R85, UR9, R30, P6, P5 ;  /* 0x0000000955559c10 */ /* 0x000fe4000b7ea41e */
[----:B------:R-:W-:Y:S02]  /*2d9f0*/  ISETP.LT.OR P5, PT, R29, 0x29, !P4 ;  /* 0x000000291d00780c */ /* 0x000fe400067a1670 */
[----:B------:R-:W-:-:S05]  /*2da00*/  F2FP.SATFINITE.E4M3.F32.PACK_AB_MERGE_C R6, RZ, R6, RZ ;  /* 0x00000006ff06723e */ /* 0x000fca00048070ff */
[----:B------:R0:W-:Y:S06]  /*2da10*/  @!P0 STG.E.U8 desc[UR46][R8.64+0x21], R6 ;  /* 0x0000210608008986 */ /* 0x0001ec000c10112e */
[----:B0-----:R-:W0:Y:S01]  /*2da20*/  @!P5 LDC.64 R6, c[0x0][0x5c0] ;  /* 0x00017000ff06db82 */ /* 0x001e220000000a00 */
[----:B------:R-:W-:Y:S01]  /*2da30*/  ISETP.LT.OR P0, PT, R29, 0x2a, !P3 ;  /* 0x0000002a1d00780c */ /* 0x000fe20005f01670 */
[----:B------:R-:W-:Y:S01]  /*2da40*/  FMUL R8, R79, UR43 ;  /* 0x0000002b4f087c20 */ /* 0x000fe20008400000 */
[----:B------:R-:W-:-:S04]  /*2da50*/  IMAD.U32 R79, RZ, RZ, UR8 ;  /* 0x00000008ff4f7e24 */ /* 0x000fc8000f8e00ff */
[----:B------:R-:W-:Y:S01]  /*2da60*/  F2FP.SATFINITE.E4M3.F32.PACK_AB_MERGE_C R8, RZ, R8, RZ ;  /* 0x00000008ff08723e */ /* 0x000fe200048070ff */
[----:B------:R-:W-:Y:S01]  /*2da70*/  IMAD.U32 R80, RZ, RZ, UR7 ;  /* 0x00000007ff507e24 */ /* 0x000fe2000f8e00ff */
[----:B0-----:R-:W-:-:S05]  /*2da80*/  @!P5 IADD3 R6, P6, R24, R6, RZ ;  /* 0x000000061806d210 */ /* 0x001fca0007fde0ff */
[----:B------:R-:W-:-:S05]  /*2da90*/  @!P5 IMAD.X R7, R30, 0x1, R7, P6 ;  /* 0x000000011e07d824 */ /* 0x000fca00030e0607 */
[----:B------:R0:W-:Y:S01]  /*2daa0*/  @!P5 STG.E.U8 desc[UR46][R6.64+0x28], R8 ;  /* 0x000028080600d986 */ /* 0x0001e2000c10112e */
[----:B------:R-:W-:-:S04]  /*2dab0*/  @!P0 IADD3 R79, P6, P5, R79, UR10, R24 ;  /* 0x0000000a4f4f8c10 */ /* 0x000fc8000fdde018 */
[----:B------:R-:W-:Y:S02]  /*2dac0*/  @!P0 IADD3.X R80, R80, UR9, R30, P6, P5 ;  /* 0x0000000950508c10 */ /* 0x000fe4000b7ea41e */
[----:B------:R-:W-:-:S13]  /*2dad0*/  ISETP.LT.OR P5, PT, R29, 0x2a, !P4 ;  /* 0x0000002a1d00780c */ /* 0x000fda00067a1670 */
[----:B0-----:R-:W0:Y:S01]  /*2dae0*/  @!P5 LDC.64 R6, c[0x0][0x5c0] ;  /* 0x00017000ff06db82 */ /* 0x001e220000000a00 */
[----:B------:R-:W-:Y:S02]  /*2daf0*/  LOP3.LUT P1, RZ, R0, 0x8, RZ, 0xc0, !PT ;  /* 0x0000000800ff7812 */ /* 0x000fe4000782c0ff */
[----:B0-----:R-:W-:-:S05]  /*2db00*/  @!P5 IADD3 R6, P6, R24, R6, RZ ;  /* 0x000000061806d210 */ /* 0x001fca0007fde0ff */
[----:B------:R-:W-:Y:S02]  /*2db10*/  @!P5 IMAD.X R7, R30, 0x1, R7, P6 ;  /* 0x000000011e07d824 */ /* 0x000fe400030e0607 */
[----:B--2---:R-:W-:-:S05]  /*2db20*/  FMUL R8, R78, UR43 ;  /* 0x0000002b4e087c20 */ /* 0x004fca0008400000 */
[----:B------:R-:W-:-:S05]  /*2db30*/  F2FP.SATFINITE.E4M3.F32.PACK_AB_MERGE_C R8, RZ, R8, RZ ;  /* 0x00000008ff08723e */ /* 0x000fca00048070ff */
[----:B------:R3:W-:Y:S02]  /*2db40*/  @!P5 STG.E.U8 desc[UR46][R6.64+0x29], R8 ;  /* 0x000029080600d986 */ /* 0x0007e4000c10112e */
[----:B---3--:R-:W-:-:S05]  /*2db50*/  FMUL R6, R81, UR43 ;  /* 0x0000002b51067c20 */ /* 0x008fca0008400000 */
[----:B------:R-:W-:-:S05]  /*2db60*/  F2FP.SATFINITE.E4M3.F32.PACK_AB_MERGE_C R6, RZ, R6, RZ ;  /* 0x00000006ff06723e */ /* 0x000fca00048070ff */
[----:B------:R4:W-:Y:S02]  /*2db70*/  @!P1 STG.E.U8 desc[UR46][R14.64+0x28], R6 ;  /* 0x000028060e009986 */ /* 0x0009e4000c10112e */
[----:B----4-:R-:W-:Y:S02]  /*2db80*/  FMUL R6, R88, UR43 ;  /* 0x0000002b58067c20 */ /* 0x010fe40008400000 */
[----:B------:R-:W2:Y:S01]  /*2db90*/  LDL.LU R88, [R1+0x290] ;  /* 0x0002900001587983 */ /* 0x000ea20000300800 */
[----:B------:R-:W-:-:S03]  /*2dba0*/  FMUL R8, R87, UR43 ;  /* 0x0000002b57087c20 */ /* 0x000fc60008400000 */
[----:B------:R-:W3:Y:S01]  /*2dbb0*/  LDL.LU R87, [R1+0x294] ;  /* 0x0002940001577983 */ /* 0x000ee20000300800 */
[----:B------:R-:W-:Y:S01]  /*2dbc0*/  ISETP.LT.OR P4, PT, R29, 0x31, !P3 ;  /* 0x000000311d00780c */ /* 0x000fe20005f81670 */
[----:B------:R-:W-:Y:S02]  /*2dbd0*/  IMAD.U32 R78, RZ, RZ, UR8 ;  /* 0x00000008ff4e7e24 */ /* 0x000fe4000f8e00ff */
[----:B------:R-:W-:Y:S01]  /*2dbe0*/  IMAD.U32 R82, RZ, RZ, UR7 ;  /* 0x00000007ff527e24 */ /* 0x000fe2000f8e00ff */
[----:B------:R-:W-:Y:S01]  /*2dbf0*/  LOP3.LUT R3, R3, 0xffffefff, RZ, 0xc0, !PT ;  /* 0xffffefff03037812 */ /* 0x000fe200078ec0ff */
[----:B------:R-:W-:Y:S01]  /*2dc00*/  IMAD.U32 R15, RZ, RZ, UR8 ;  /* 0x00000008ff0f7e24 */ /* 0x000fe2000f8e00ff */
[----:B------:R-:W-:Y:S01]  /*2dc10*/  LOP3.LUT P0, RZ, R0, 0x20000, RZ, 0xc0, !PT ;  /* 0x0002000000ff7812 */ /* 0x000fe2000780c0ff */
[----:B------:R-:W-:Y:S01]  /*2dc20*/  IMAD.U32 R81, RZ, RZ, UR7 ;  /* 0x00000007ff517e24 */ /* 0x000fe2000f8e00ff */
[----:B------:R-:W-:Y:S01]  /*2dc30*/  F2FP.SATFINITE.E4M3.F32.PACK_AB_MERGE_C R6, RZ, R6, RZ ;  /* 0x00000006ff06723e */ /* 0x000fe200048070ff */
[----:B------:R-:W4:Y:S04]  /*2dc40*/  LDL.LU R91, [R1+0x298] ;  /* 0x00029800015b7983 */ /* 0x000f280000300800 */
[----:B------:R-:W-:-:S04]  /*2dc50*/  @!P4 IADD3 R78, P6, P5, R78, UR10, R24 ;  /* 0x0000000a4e4ecc10 */ /* 0x000fc8000fdde018 */
[----:B------:R-:W-:Y:S02]  /*2dc60*/  @!P4 IADD3.X R82, R82, UR9, R30, P6, P5 ;  /* 0x000000095252cc10 */ /* 0x000fe4000b7ea41e */
[----:B------:R-:W-:Y:S02]  /*2dc70*/  ISETP.LT.OR P5, PT, R29, 0x32, !P3 ;  /* 0x000000321d00780c */ /* 0x000fe40005fa1670 */
[----:B------:R-:W-:-:S04]  /*2dc80*/  @P4 LOP3.LUT R3, R3, 0x1000, RZ, 0xfc, !PT ;  /* 0x0000100003034812 */ /* 0x000fc800078efcff */
[----:B------:R-:W-:-:S07]  /*2dc90*/  LOP3.LUT R3, R3, 0xffffdfff, RZ, 0xc0, !PT ;  /* 0xffffdfff03037812 */ /* 0x000fce00078ec0ff */
[----:B------:R-:W-:Y:S02]  /*2dca0*/  @!P5 IADD3 R15, P1, P6, R15, UR10, R24 ;  /* 0x0000000a0f0fdc10 */ /* 0x000fe4000fe3e018 */
[----:B------:R-:W-:Y:S02]  /*2dcb0*/  @P5 LOP3.LUT R3, R3, 0x2000, RZ, 0xfc, !PT ;  /* 0x0000200003035812 */ /* 0x000fe400078efcff */
[----:B------:R-:W-:Y:S02]  /*2dcc0*/  @!P5 IADD3.X R81, R81, UR9, R30, P1, P6 ;  /* 0x000000095151dc10 */ /* 0x000fe40008fec41e */
[----:B------:R-:W-:Y:S01]  /*2dcd0*/  LOP3.LUT P5, RZ, R0, 0x10000, RZ, 0xc0, !PT ;  /* 0x0001000000ff7812 */ /* 0x000fe200078ac0ff */
[----:B------:R0:W-:Y:S03]  /*2dce0*/  @!P0 STG.E.U8 desc[UR46][R12.64+0x29], R6 ;  /* 0x000029060c008986 */ /* 0x0001e6000c10112e */
[----:B------:R-:W-:-:S13]  /*2dcf0*/  ISETP.LT.OR P0, PT, R29, 0x31, !P5 ;  /* 0x000000311d00780c */ /* 0x000fda0006f01670 */
[----:B0-----:R-:W0:Y:S01]  /*2dd00*/  @!P0 LDC.64 R6, c[0x0][0x5c0] ;  /* 0x00017000ff068b82 */ /* 0x001e220000000a00 */
[----:B------:R-:W-:Y:S02]  /*2dd10*/  ISETP.LT.OR P6, PT, R29, 0x39, !P3 ;  /* 0x000000391d00780c */ /* 0x000fe40005fc1670 */
[----:B------:R-:W-:Y:S02]  /*2dd20*/  LOP3.LUT R3, R3, 0xffffbfff, RZ, 0xc0, !PT ;  /* 0xffffbfff03037812 */ /* 0x000fe400078ec0ff */
[----:B------:R-:W-:-:S09]  /*2dd30*/  F2FP.SATFINITE.E4M3.F32.PACK_AB_MERGE_C R8, RZ, R8, RZ ;  /* 0x00000008ff08723e */ /* 0x000fd200048070ff */
[----:B------:R-:W-:Y:S02]  /*2dd40*/  @P6 LOP3.LUT R3, R3, 0x4000, RZ, 0xfc, !PT ;  /* 0x0000400003036812 */ /* 0x000fe400078efcff */
[----:B0-----:R-:W-:Y:S02]  /*2dd50*/  @!P0 IADD3 R6, P4, R24, R6, RZ ;  /* 0x0000000618068210 */ /* 0x001fe40007f9e0ff */
[----:B------:R-:W-:-:S03]  /*2dd60*/  LOP3.LUT R3, R3, 0xfffeffff, RZ, 0xc0, !PT ;  /* 0xfffeffff03037812 */ /* 0x000fc600078ec0ff */
[----:B------:R-:W-:Y:S01]  /*2dd70*/  @!P0 IMAD.X R7, R30, 0x1, R7, P4 ;  /* 0x000000011e078824 */ /* 0x000fe200020e0607 */
[----:B------:R-:W-:-:S04]  /*2dd80*/  @P3 LOP3.LUT R3, R3, 0x10000, RZ, 0xfc, !PT ;  /* 0x0001000003033812 */ /* 0x000fc800078efcff */
[----:B------:R0:W-:Y:S01]  /*2dd90*/  @!P0 STG.E.U8 desc[UR46][R6.64+0x30], R8 ;  /* 0x0000300806008986 */ /* 0x0001e2000c10112e */
[C---:B------:R-:W-:Y:S02]  /*2dda0*/  ISETP.LT.OR P0, PT, R29.reuse, 0x3a, !P3 ;  /* 0x0000003a1d00780c */ /* 0x040fe40005f01670 */
[----:B------:R-:W-:Y:S01]  /*2ddb0*/  ISETP.LT.OR P3, PT, R29, 0x32, !P5 ;  /* 0x000000321d00780c */ /* 0x000fe20006f61670 */
[----:B------:R-:W-:-:S12]  /*2ddc0*/  IMAD.U32 R84, RZ, RZ, UR8 ;  /* 0x00000008ff547e24 */ /* 0x000fd8000f8e00ff */
[----:B0-----:R-:W0:Y:S01]  /*2ddd0*/  @!P3 LDC.64 R6, c[0x0][0x5c0] ;  /* 0x00017000ff06bb82 */ /* 0x001e220000000a00 */
[----:B------:R-:W-:Y:S01]  /*2dde0*/  IMAD.U32 R86, RZ, RZ, UR7 ;  /* 0x00000007ff567e24 */ /* 0x000fe2000f8e00ff */
[----:B------:R-:W-:Y:S01]  /*2ddf0*/  @!P6 IADD3 R84, P1, P2, R84, UR10, R24 ;  /* 0x0000000a5454ec10 */ /* 0x000fe2000fa3e018 */
[----:B------:R-:W-:Y:S02]  /*2de00*/  IMAD.U32 R14, RZ, RZ, UR8 ;  /* 0x00000008ff0e7e24 */ /* 0x000fe4000f8e00ff */
[----:B------:R-:W-:Y:S01]  /*2de10*/  IMAD.U32 R9, RZ, RZ, UR7 ;  /* 0x00000007ff097e24 */ /* 0x000fe2000f8e00ff */
[----:B------:R-:W-:Y:S02]  /*2de20*/  @!P6 IADD3.X R86, R86, UR9, R30, P1, P2 ;  /* 0x000000095656ec10 */ /* 0x000fe40008fe441e */
[----:B------:R-:W-:Y:S01]  /*2de30*/  @!P0 IADD3 R14, P4, P6, R14, UR10, R24 ;  /* 0x0000000a0e0e8c10 */ /* 0x000fe2000fe9e018 */
[----:B------:R-:W-:Y:S02]  /*2de40*/  FMUL R8, R90, UR43 ;  /* 0x0000002b5a087c20 */ /* 0x000fe40008400000 */
[----:B------:R-:W5:Y:S01]  /*2de50*/  LDL.LU R90, [R1+0x29c] ;  /* 0x00029c00015a7983 */ /* 0x000f620000300800 */
[----:B------:R-:W-:-:S02]  /*2de60*/  @!P0 IADD3.X R9, R9, UR9, R30, P4, P6 ;  /* 0x0000000909098c10 */ /* 0x000fc4000a7ec41e */
[----:B------:R-:W-:Y:S02]  /*2de70*/  F2FP.SATFINITE.E4M3.F32.PACK_AB_MERGE_C R8, RZ, R8, RZ ;  /* 0x00000008ff08723e */ /* 0x000fe400048070ff */
[----:B0-----:R-:W-:-:S05]  /*2de80*/  @!P3 IADD3 R6, P4, R24, R6, RZ ;  /* 0x000000061806b210 */ /* 0x001fca0007f9e0ff */
[----:B------:R-:W-:-:S05]  /*2de90*/  @!P3 IMAD.X R7, R30, 0x1, R7, P4 ;  /* 0x000000011e07b824 */ /* 0x000fca00020e0607 */
[----:B------:R0:W-:Y:S02]  /*2dea0*/  @!P3 STG.E.U8 desc[UR46][R6.64+0x31], R8 ;  /* 0x000031080600b986 */ /* 0x0001e4000c10112e */
[----:B0-----:R-:W-:Y:S02]  /*2deb0*/  FMUL R6, R89, UR43 ;  /* 0x0000002b59067c20 */ /* 0x001fe40008400000 */
[----:B------:R-:W5:Y:S01]  /*2dec0*/  LDL.LU R89, [R1+0x2a0] ;  /* 0x0002a00001597983 */ /* 0x000f620000300800 */
[----:B------:R-:W-:-:S03]  /*2ded0*/  LOP3.LUT P1, RZ, R2, 0x40, RZ, 0xc0, !PT ;  /* 0x0000004002ff7812 */ /* 0x000fc6000782c0ff */
[----:B------:R-:W5:Y:S01]  /*2dee0*/  LDL.LU R92, [R1+0x2a4] ;  /* 0x0002a400015c7983 */ /* 0x000f620000300800 */
[----:B------:R-:W-:-:S09]  /*2def0*/  F2FP.SATFINITE.E4M3.F32.PACK_AB_MERGE_C R6, RZ, R6, RZ ;  /* 0x00000006ff06723e */ /* 0x000fd200048070ff */
[----:B------:R2:W-:Y:S02]  /*2df00*/  @!P1 STG.E.U8 desc[UR46][R22.64+0x30], R6 ;  /* 0x0000300616009986 */ /* 0x0005e4000c10112e */
[----:B--2---:R-:W-:Y:S02]  /*2df10*/  FMUL R6, R88, UR43 ;  /* 0x0000002b58067c20 */ /* 0x004fe40008400000 */
[----:B------:R-:W2:Y:S01]  /*2df20*/  LDL.LU R88, [R1+0x2a8] ;  /* 0x0002a80001587983 */ /* 0x000ea20000300800 */
[----:B---3--:R-:W-:-:S03]  /*2df30*/  FMUL R8, R87, UR43 ;  /* 0x0000002b57087c20 */ /* 0x008fc60008400000 */
[----:B------:R-:W3:Y:S01]  /*2df40*/  LDL.LU R87, [R1+0x2ac] ;  /* 0x0002ac0001577983 */ /* 0x000ee20000300800 */
[----:B------:R-:W-:Y:S02]  /*2df50*/  LOP3.LUT P2, RZ, R2, 0x10, RZ, 0xc0, !PT ;  /* 0x0000001002ff7812 */ /* 0x000fe4000784c0ff */
[----:B------:R-:W-:Y:S02]  /*2df60*/  ISETP.LT.OR P3, PT, R29, 0x39, !P5 ;  /* 0x000000391d00780c */ /* 0x000fe40006f61670 */
[----:B------:R-:W-:-:S09]  /*2df70*/  F2FP.SATFINITE.E4M3.F32.PACK_AB_MERGE_C R6, RZ, R6, RZ ;  /* 0x00000006ff06723e */ /* 0x000fd200048070ff */
[----:B------:R0:W-:Y:S02]  /*2df80*/  @!P2 STG.E.U8 desc[UR46][R18.64+0x31], R6 ;  /* 0x000031061200a986 */ /* 0x0001e4000c10112e */
[----:B0-----:R-:W0:Y:S01]  /*2df90*/  @!P3 LDC.64 R6, c[0x0][0x5c0] ;  /* 0x00017000ff06bb82 */ /* 0x001e220000000a00 */
[----:B------:R-:W-:Y:S02]  /*2dfa0*/  F2FP.SATFINITE.E4M3.F32.PACK_AB_MERGE_C R8, RZ, R8, RZ ;  /* 0x00000008ff08723e */ /* 0x000fe400048070ff */
[----:B0-----:R-:W-:-:S05]  /*2dfb0*/  @!P3 IADD3 R6, P2, R24, R6, RZ ;  /* 0x000000061806b210 */ /* 0x001fca0007f5e0ff */
[----:B------:R-:W-:-:S05]  /*2dfc0*/  @!P3 IMAD.X R7, R30, 0x1, R7, P2 ;  /* 0x000000011e07b824 */ /* 0x000fca00010e0607 */
[----:B------:R4:W-:Y:S01]  /*2dfd0*/  @!P3 STG.E.U8 desc[UR46][R6.64+0x38], R8 ;  /* 0x000038080600b986 */ /* 0x0009e2000c10112e */
[----:B------:R-:W-:Y:S01]  /*2dfe0*/  ISETP.LT.OR P3, PT, R29, 0x3a, !P5 ;  /* 0x0000003a1d00780c */ /* 0x000fe20006f61670 */
[----:B----4-:R-:W-:-:S12]  /*2dff0*/  FMUL R8, R91, UR43 ;  /* 0x0000002b5b087c20 */ /* 0x010fd80008400000 */
[----:B------:R-:W0:Y:S01]  /*2e000*/  @!P3 LDC.64 R6, c[0x0][0x5c0] ;  /* 0x00017000ff06bb82 */ /* 0x000e220000000a00 */
[----:B------:R-:W4:Y:S01]  /*2e010*/  LDL.LU R91, [R1+0x2b0] ;  /* 0x0002b000015b7983 */ /* 0x000f220000300800 */
[----:B------:R-:W-:Y:S02]  /*2e020*/  F2FP.SATFINITE.E4M3.F32.PACK_AB_MERGE_C R8, RZ, R8, RZ ;  /* 0x00000008ff08723e */ /* 0x000fe400048070ff */
[----:B0-----:R-:W-:-:S05]  /*2e030*/  @!P3 IADD3 R6, P5, R24, R6, RZ ;  /* 0x000000061806b210 */ /* 0x001fca0007fbe0ff */
[----:B------:R-:W-:-:S05]  /*2e040*/  @!P3 IMAD.X R7, R30, 0x1, R7, P5 ;  /* 0x000000011e07b824 */ /* 0x000fca00028e0607 */
[----:B------:R5:W-:Y:S02]  /*2e050*/  @!P3 STG.E.U8 desc[UR46][R6.64+0x39], R8 ;  /* 0x000039080600b986 */ /* 0x000be4000c10112e */
[----:B-----5:R-:W-:Y:S02]  /*2e060*/  FMUL R6, R90, UR43 ;  /* 0x0000002b5a067c20 */ /* 0x020fe40008400000 */
[----:B------:R-:W5:Y:S01]  /*2e070*/  LDL.LU R90, [R1+0x2b4] ;  /* 0x0002b400015a7983 */ /* 0x000f620000300800 */
[----:B------:R-:W-:Y:S02]  /*2e080*/  LOP3.LUT P1, RZ, R2, 0x4, RZ, 0xc0, !PT ;  /* 0x0000000402ff7812 */ /* 0x000fe4000782c0ff */
[----:B------:R-:W-:Y:S02]  /*2e090*/  F2FP.SATFINITE.E4M3.F32.PACK_AB_MERGE_C R13, RZ, R6, RZ ;  /* 0x00000006ff0d723e */ /* 0x000fe400048070ff */
[----:B------:R-:W-:-:S04]  /*2e0a0*/  LOP3.LUT R3, R3, 0xffff7fff, RZ, 0xc0, !PT ;  /* 0xffff7fff03037812 */ /* 0x000fc800078ec0ff */
[----:B------:R-:W-:-:S04]  /*2e0b0*/  @P0 LOP3.LUT R3, R3, 0x8000, RZ, 0xfc, !PT ;  /* 0x0000800003030812 */ /* 0x000fc800078efcff */
[----:B------:R-:W-:Y:S02]  /*2e0c0*/  LOP3.LUT R3, R3, 0xfff7ffff, RZ, 0xc0, !PT ;  /* 0xfff7ffff03037812 */ /* 0x000fe400078ec0ff */
[C---:B------:R-:W-:Y:S01]  /*2e0d0*/  LOP3.LUT P4, RZ, R2.reuse, 0x20, RZ, 0xc0, !PT ;  /* 0x0000002002ff7812 */ /* 0x040fe2000788c0ff */
[----:B------:R-:W-:Y:S02]  /*2e0e0*/  FMUL R6, R89, UR43 ;  /* 0x0000002b59067c20 */ /* 0x000fe40008400000 */
[----:B------:R-:W5:Y:S01]  /*2e0f0*/  LDL.LU R89, [R1+0x2b8] ;  /* 0x0002b80001597983 */ /* 0x000f620000300800 */
[----:B------:R-:W-:Y:S02]  /*2e100*/  @P1 LOP3.LUT R3, R3, 0x80000, RZ, 0xfc, !PT ;  /* 0x0008000003031812 */ /* 0x000fe400078efcff */
[----:B------:R-:W-:Y:S02]  /*2e110*/  LOP3.LUT P1, RZ, R2, 0x8, RZ, 0xc0, !PT ;  /* 0x0000000802ff7812 */ /* 0x000fe4000782c0ff */
[----:B------:R-:W-:-:S05]  /*2e120*/  F2FP.SATFINITE.E4M3.F32.PACK_AB_MERGE_C R6, RZ, R6, RZ ;  /* 0x00000006ff06723e */ /* 0x000fca00048070ff */
[----:B------:R-:W-:Y:S06]  /*2e130*/  @!P4 STG.E.U8 desc[UR46][R36.64+0x38], R13 ;  /* 0x0000380d2400c986 */ /* 0x000fec000c10112e */
[----:B------:R0:W-:Y:S01]  /*2e140*/  @!P1 STG.E.U8 desc[UR46][R32.64+0x39], R6 ;  /* 0x0000390620009986 */ /* 0x0001e2000c10112e */
[----:B------:R-:W-:Y:S01]  /*2e150*/  LOP3.LUT P1, RZ, R3, 0x80000, RZ, 0xc0, !PT ;  /* 0x0008000003ff7812 */ /* 0x000fe2000782c0ff */
[----:B0-----:R-:W-:-:S05]  /*2e160*/  FMUL R6, R92, UR43 ;  /* 0x0000002b5c067c20 */ /* 0x001fca0008400000 */
[----:B------:R-:W-:-:S07]  /*2e170*/  F2FP.SATFINITE.E4M3.F32.PACK_AB_MERGE_C R6, RZ, R6, RZ ;  /* 0x00000006ff06723e */ /* 0x000fce00048070ff */
[----:B------:R2:W-:Y:S02]  /*2e180*/  @!P1 STG.E.U8 desc[UR46][R20.64+0x20], R6 ;  /* 0x0000200614009986 */ /* 0x0005e4000c10112e */
[----:B--2---:R-:W-:Y:S02]  /*2e190*/  FMUL R6, R88, UR43 ;  /* 0x0000002b58067c20 */ /* 0x004fe40008400000 */
[----:B------:R-:W2:Y:S01]  /*2e1a0*/  LDL.LU R88, [R1+0x2bc] ;  /* 0x0002bc0001587983 */ /* 0x000ea20000300800 */
[----:B---3--:R-:W-:-:S03]  /*2e1b0*/  FMUL R8, R87, UR43 ;  /* 0x0000002b57087c20 */ /* 0x008fc60008400000 */
[----:B------:R-:W3:Y:S01]  /*2e1c0*/  LDL.LU R87, [R1+0x2c0] ;  /* 0x0002c00001577983 */ /* 0x000ee20000300800 */
[----:B------:R-:W-:Y:S02]  /*2e1d0*/  LOP3.LUT P0, RZ, R2, 0x2, RZ, 0xc0, !PT ;  /* 0x0000000202ff7812 */ /* 0x000fe4000780c0ff */
[----:B------:R-:W-:Y:S02]  /*2e1e0*/  LOP3.LUT P6, RZ, R0, 0x4000, RZ, 0xc0, !PT ;  /* 0x0000400000ff7812 */ /* 0x000fe400078cc0ff */
[----:B------:R-:W-:-:S09]  /*2e1f0*/  F2FP.SATFINITE.E4M3.F32.PACK_AB_MERGE_C R6, RZ, R6, RZ ;  /* 0x00000006ff06723e */ /* 0x000fd200048070ff */
[----:B------:R0:W-:Y:S02]  /*2e200*/  @!P0 STG.E.U8 desc[UR46][R16.64+0x21], R6 ;  /* 0x0000210610008986 */ /* 0x0001e4000c10112e */
[----:B0-----:R-:W0:Y:S01]  /*2e210*/  @!P6 LDC.64 R6, c[0x0][0x5c0] ;  /* 0x00017000ff06eb82 */ /* 0x001e220000000a00 */
[----:B------:R-:W-:Y:S02]  /*2e220*/  LOP3.LUT P2, RZ, R0, 0x2000, RZ, 0xc0, !PT ;  /* 0x0000200000ff7812 */ /* 0x000fe4000784c0ff */
[----:B------:R-:W-:Y:S02]  /*2e230*/  F2FP.SATFINITE.E4M3.F32.PACK_AB_MERGE_C R8, RZ, R8, RZ ;  /* 0x00000008ff08723e */ /* 0x000fe400048070ff */
[----:B0-----:R-:W-:-:S05]  /*2e240*/  @!P6 IADD3 R6, P0, R31, R6, RZ ;  /* 0x000000061f06e210 */ /* 0x001fca0007f1e0ff */
[----:B------:R-:W-:-:S05]  /*2e250*/  @!P6 IMAD.X R7, R62, 0x1, R7, P0 ;  /* 0x000000013e07e824 */ /* 0x000fca00000e0607 */
[----:B------:R0:W-:Y:S02]  /*2e260*/  @!P6 STG.E.U8 desc[UR46][R6.64+0x20], R8 ;  /* 0x000020080600e986 */ /* 0x0001e4000c10112e */
[----:B0-----:R-:W0:Y:S01]  /*2e270*/  @!P2 LDC.64 R6, c[0x0][0x5c0] ;  /* 0x00017000ff06ab82 */ /* 0x001e220000000a00 */
[----:B----4-:R-:W-:Y:S02]  /*2e280*/  FMUL R8, R91, UR43 ;  /* 0x0000002b5b087c20 */ /* 0x010fe40008400000 */
[----:B------:R-:W4:Y:S03]  /*2e290*/  LDL.LU R91, [R1+0x2c4] ;  /* 0x0002c400015b7983 */ /* 0x000f260000300800 */
[----:B------:R-:W-:Y:S02]  /*2e2a0*/  F2FP.SATFINITE.E4M3.F32.PACK_AB_MERGE_C R8, RZ, R8, RZ ;  /* 0x00000008ff08723e */ /* 0x000fe400048070ff */
[----:B------:R-:W-:-:S02]  /*2e2b0*/  LOP3.LUT P3, RZ, R2, 0x1, RZ, 0xc0, !PT ;  /* 0x0000000102ff7812 */ /* 0x000fc4000786c0ff */
[----:B0-----:R-:W-:-:S05]  /*2e2c0*/  @!P2 IADD3 R6, P0, R63, R6, RZ ;  /* 0x000000063f06a210 */ /* 0x001fca0007f1e0ff */
[----:B------:R-:W-:-:S05]  /*2e2d0*/  @!P2 IMAD.X R7, R64, 0x1, R7, P0 ;  /* 0x000000014007a824 */ /* 0x000fca00000e0607 */
[----:B------:R5:W-:Y:S02]  /*2e2e0*/  @!P2 STG.E.U8 desc[UR46][R6.64+0x21], R8 ;  /* 0x000021080600a986 */ /* 0x000be4000c10112e */
[----:B-----5:R-:W-:Y:S02]  /*2e2f0*/  FMUL R6, R90, UR43 ;  /* 0x0000002b5a067c20 */ /* 0x020fe40008400000 */
[----:B------:R-:W5:Y:S03]  /*2e300*/  LDL.LU R90, [R1+0x2c8] ;  /* 0x0002c800015a7983 */ /* 0x000f660000300800 */
[----:B------:R-:W-:-:S05]  /*2e310*/  F2FP.SATFINITE.E4M3.F32.PACK_AB_MERGE_C R6, RZ, R6, RZ ;  /* 0x00000006ff06723e */ /* 0x000fca00048070ff */
[----:B------:R0:W-:Y:S02]  /*2e320*/  @!P3 STG.E.U8 desc[UR46][R34.64+0x28], R6 ;  /* 0x000028062200b986 */ /* 0x0001e4000c10112e */
[----:B0-----:R-:W-:Y:S02]  /*2e330*/  FMUL R6, R89, UR43 ;  /* 0x0000002b59067c20 */ /* 0x001fe40008400000 */
[----:B------:R-:W5:Y:S01]  /*2e340*/  LDL.LU R89, [R1+0x2cc] ;  /* 0x0002cc0001597983 */ /* 0x000f620000300800 */
[C---:B------:R-:W-:Y:S02]  /*2e350*/  LOP3.LUT P5, RZ, R0.reuse, 0x80000000, RZ, 0xc0, !PT ;  /* 0x8000000000ff7812 */ /* 0x040fe400078ac0ff */
[----:B------:R-:W-:Y:S02]  /*2e360*/  LOP3.LUT P4, RZ, R0, 0x1000, RZ, 0xc0, !PT ;  /* 0x0000100000ff7812 */ /* 0x000fe4000788c0ff */
[----:B------:R-:W-:-:S09]  /*2e370*/  F2FP.SATFINITE.E4M3.F32.PACK_AB_MERGE_C R6, RZ, R6, RZ ;  /* 0x00000006ff06723e */ /* 0x000fd200048070ff */
[----:B------:R0:W-:Y:S02]  /*2e380*/  @!P5 STG.E.U8 desc[UR46][R26.64+0x29], R6 ;  /* 0x000029061a00d986 */ /* 0x0001e4000c10112e */
[----:B0-----:R-:W0:Y:S02]  /*2e390*/  @!P4 LDC.64 R6, c[0x0][0x5c0] ;  /* 0x00017000ff06cb82 */ /* 0x001e240000000a00 */
[----:B0-----:R-:W-:-:S05]  /*2e3a0*/  @!P4 IADD3 R6, P0, R65, R6, RZ ;  /* 0x000000064106c210 */ /* 0x001fca0007f1e0ff */
[----:B------:R-:W-:Y:S02]  /*2e3b0*/  @!P4 IMAD.X R7, R66, 0x1, R7, P0 ;  /* 0x000000014207c824 */ /* 0x000fe400000e0607 */
[----:B--2---:R-:W-:Y:S02]  /*2e3c0*/  FMUL R8, R88, UR43 ;  /* 0x0000002b58087c20 */ /* 0x004fe40008400000 */
[----:B------:R-:W2:Y:S04]  /*2e3d0*/  LDL.LU R88, [R1+0x2d0] ;  /* 0x0002d00001587983 */ /* 0x000ea80000300800 */
[----:B------:R-:W2:Y:S01]  /*2e3e0*/  LDL.LU R92, [R1+0x2d4] ;  /* 0x0002d400015c7983 */ /* 0x000ea20000300800 */
[----:B------:R-:W-:-:S05]  /*2e3f0*/  F2FP.SATFINITE.E4M3.F32.PACK_AB_MERGE_C R8, RZ, R8, RZ ;  /* 0x00000008ff08723e */ /* 0x000fca00048070ff */
[----:B------:R3:W-:Y:S02]  /*2e400*/  @!P4 STG.E.U8 desc[UR46][R6.64+0x28], R8 ;  /* 0x000028080600c986 */ /* 0x0007e4000c10112e */
[----:B---3--:R-:W-:Y:S02]  /*2e410*/  FMUL R8, R87, UR43 ;  /* 0x0000002b57087c20 */ /* 0x008fe40008400000 */
[----:B------:R-:W3:Y:S01]  /*2e420*/  LDL.LU R87, [R1+0x2d8] ;  /* 0x0002d80001577983 */ /* 0x000ee20000300800 */
[----:B------:R-:W-:Y:S02]  /*2e430*/  LOP3.LUT P0, RZ, R0, 0x10000000, RZ, 0xc0, !PT ;  /* 0x1000000000ff7812 */ /* 0x000fe4000780c0ff */
[C---:B------:R-:W-:Y:S02]  /*2e440*/  LOP3.LUT P1, RZ, R3.reuse, 0x40000, RZ, 0xc0, !PT ;  /* 0x0004000003ff7812 */ /* 0x040fe4000782c0ff */
[----:B------:R-:W-:-:S09]  /*2e450*/  LOP3.LUT R3, R3, 0xfffdffff, RZ, 0xc0, !PT ;  /* 0xfffdffff03037812 */ /* 0x000fd200078ec0ff */
[----:B------:R-:W-:Y:S02]  /*2e460*/  @P0 LOP3.LUT R3, R3, 0x20000, RZ, 0xfc, !PT ;  /* 0x0002000003030812 */ /* 0x000fe400078efcff */
[----:B------:R-:W-:-:S13]  /*2e470*/  LOP3.LUT P0, RZ, R0, 0x800, RZ, 0xc0, !PT ;  /* 0x0000080000ff7812 */ /* 0x000fda000780c0ff */
[----:B------:R-:W0:Y:S01]  /*2e480*/  @!P0 LDC.64 R6, c[0x0][0x5c0] ;  /* 0x00017000ff068b82 */ /* 0x000e220000000a00 */
[----:B------:R-:W-:Y:S02]  /*2e490*/  F2FP.SATFINITE.E4M3.F32.PACK_AB_MERGE_C R8, RZ, R8, RZ ;  /* 0x00000008ff08723e */ /* 0x000fe400048070ff */
[----:B0-----:R-:W-:-:S05]  /*2e4a0*/  @!P0 IADD3 R6, P4, R67, R6, RZ ;  /* 0x0000000643068210 */ /* 0x001fca0007f9e0ff */
[----:B------:R-:W-:-:S05]  /*2e4b0*/  @!P0 IMAD.X R7, R68, 0x1, R7, P4 ;  /* 0x0000000144078824 */ /* 0x000fca00020e0607 */
[----:B------:R4:W-:Y:S02]  /*2e4c0*/  @!P0 STG.E.U8 desc[UR46][R6.64+0x29], R8 ;  /* 0x0000290806008986 */ /* 0x0009e4000c10112e */
[----:B----4-:R-:W-:Y:S02]  /*2e4d0*/  FMUL R6, R91, UR43 ;  /* 0x0000002b5b067c20 */ /* 0x010fe40008400000 */
[----:B------:R-:W4:Y:S01]  /*2e4e0*/  LDL.LU R91, [R1+0x2dc] ;  /* 0x0002dc00015b7983 */ /* 0x000f220000300800 */
[C---:B------:R-:W-:Y:S02]  /*2e4f0*/  LOP3.LUT P6, RZ, R0.reuse, 0x40000000, RZ, 0xc0, !PT ;  /* 0x4000000000ff7812 */ /* 0x040fe400078cc0ff */
[----:B------:R-:W-:Y:S02]  /*2e500*/  F2FP.SATFINITE.E4M3.F32.PACK_AB_MERGE_C R6, RZ, R6, RZ ;  /* 0x00000006ff06723e */ /* 0x000fe400048070ff */
[----:B------:R-:W-:-:S09]  /*2e510*/  LOP3.LUT P2, RZ, R0, 0x20000000, RZ, 0xc0, !PT ;  /* 0x2000000000ff7812 */ /* 0x000fd2000784c0ff */
[----:B------:R5:W-:Y:S02]  /*2e520*/  @!P6 STG.E.U8 desc[UR46][R40.64+0x30], R6 ;  /* 0x000030062800e986 */ /* 0x000be4000c10112e */
[----:B-----5:R-:W-:Y:S02]  /*2e530*/  FMUL R6, R90, UR43 ;  /* 0x0000002b5a067c20 */ /* 0x020fe40008400000 */
[----:B------:R-:W5:Y:S03]  /*2e540*/  LDL.LU R90, [R1+0x2e0] ;  /* 0x0002e000015a7983 */ /* 0x000f660000300800 */
[----:B------:R-:W-:-:S05]  /*2e550*/  F2FP.SATFINITE.E4M3.F32.PACK_AB_MERGE_C R6, RZ, R6, RZ ;  /* 0x00000006ff06723e */ /* 0x000fca00048070ff */
[----:B------:R0:W-:Y:S02]  /*2e560*/  @!P2 STG.E.U8 desc[UR46][R38.64+0x31], R6 ;  /* 0x000031062600a986 */ /* 0x0001e4000c10112e */
[----:B0-----:R-:W0:Y:S01]  /*2e570*/  @!P1 LDC.64 R6, c[0x0][0x5c0] ;  /* 0x00017000ff069b82 */ /* 0x001e220000000a00 */
[----:B------:R-:W-:Y:S02]  /*2e580*/  FMUL R8, R89, UR43 ;  /* 0x0000002b59087c20 */ /* 0x000fe40008400000 */
[----:B------:R-:W5:Y:S01]  /*2e590*/  LDL.LU R89, [R1+0x2e4] ;  /* 0x0002e40001597983 */ /* 0x000f620000300800 */
[----:B------:R-:W-:Y:S02]  /*2e5a0*/  LOP3.LUT P3, RZ, R0, 0x200, RZ, 0xc0, !PT ;  /* 0x0000020000ff7812 */ /* 0x000fe4000786c0ff */
[----:B------:R-:W-:Y:S02]  /*2e5b0*/  F2FP.SATFINITE.E4M3.F32.PACK_AB_MERGE_C R8, RZ, R8, RZ ;  /* 0x00000008ff08723e */ /* 0x000fe400048070ff */
[----:B0-----:R-:W-:-:S05]  /*2e5c0*/  @!P1 IADD3 R6, P0, R69, R6, RZ ;  /* 0x0000000645069210 */ /* 0x001fca0007f1e0ff */
[----:B------:R-:W-:-:S05]  /*2e5d0*/  @!P1 IMAD.X R7, R70, 0x1, R7, P0 ;  /* 0x0000000146079824 */ /* 0x000fca00000e0607 */
[----:B------:R0:W-:Y:S02]  /*2e5e0*/  @!P1 STG.E.U8 desc[UR46][R6.64+0x30], R8 ;  /* 0x0000300806009986 */ /* 0x0001e4000c10112e */
[----:B0-----:R-:W0:Y:S02]  /*2e5f0*/  @!P3 LDC.64 R6, c[0x0][0x5c0] ;  /* 0x00017000ff06bb82 */ /* 0x001e240000000a00 */
[----:B0-----:R-:W-:-:S05]  /*2e600*/  @!P3 IADD3 R6, P0, R71, R6, RZ ;  /* 0x000000064706b210 */ /* 0x001fca0007f1e0ff */
[----:B------:R-:W-:Y:S01]  /*2e610*/  @!P3 IMAD.X R7, R72, 0x1, R7, P0 ;  /* 0x000000014807b824 */ /* 0x000fe200000e0607 */
[----:B------:R-:W-:Y:S01]  /*2e620*/  LOP3.LUT P0, RZ, R3, 0x20000, RZ, 0xc0, !PT ;  /* 0x0002000003ff7812 */ /* 0x000fe2000780c0ff */
[----:B--2---:R-:W-:Y:S02]  /*2e630*/  FMUL R8, R88, UR43 ;  /* 0x0000002b58087c20 */ /* 0x004fe40008400000 */
[----:B------:R-:W2:Y:S03]  /*2e640*/  LDL.LU R88, [R1+0x2e8] ;  /* 0x0002e80001587983 */ /* 0x000ea60000300800 */
[----:B------:R-:W-:-:S05]  /*2e650*/  F2FP.SATFINITE.E4M3.F32.PACK_AB_MERGE_C R8, RZ, R8, RZ ;  /* 0x00000008ff08723e */ /* 0x000fca00048070ff */
[----:B------:R0:W-:Y:S02]  /*2e660*/  @!P3 STG.E.U8 desc[UR46][R6.64+0x31], R8 ;  /* 0x000031080600b986 */ /* 0x0001e4000c10112e */
[----:B0-----:R-:W-:-:S05]  /*2e670*/  FMUL R6, R92, UR43 ;  /* 0x0000002b5c067c20 */ /* 0x001fca0008400000 */
[----:B------:R-:W-:-:S05]  /*2e680*/  F2FP.SATFINITE.E4M3.F32.PACK_AB_MERGE_C R6, RZ, R6, RZ ;  /* 0x00000006ff06723e */ /* 0x000fca00048070ff */
[----:B------:R3:W-:Y:S02]  /*2e690*/  @!P0 STG.E.U8 desc[UR46][R44.64+0x38], R6 ;  /* 0x000038062c008986 */ /* 0x0007e4000c10112e */
[----:B---3--:R-:W-:Y:S02]  /*2e6a0*/  FMUL R6, R87, UR43 ;  /* 0x0000002b57067c20 */ /* 0x008fe40008400000 */
[----:B------:R-:W3:Y:S01]  /*2e6b0*/  LDL.LU R87, [R1+0x2ec] ;  /* 0x0002ec0001577983 */ /* 0x000ee20000300800 */
[C---:B------:R-:W-:Y:S02]  /*2e6c0*/  LOP3.LUT P5, RZ, R0.reuse, 0x8000000, RZ, 0xc0, !PT ;  /* 0x0800000000ff7812 */ /* 0x040fe400078ac0ff */
[----:B------:R-:W-:Y:S02]  /*2e6d0*/  LOP3.LUT P4, RZ, R0, 0x100, RZ, 0xc0, !PT ;  /* 0x0000010000ff7812 */ /* 0x000fe4000788c0ff */
[----:B------:R-:W-:-:S09]  /*2e6e0*/  F2FP.SATFINITE.E4M3.F32.PACK_AB_MERGE_C R6, RZ, R6, RZ ;  /* 0x00000006ff06723e */ /* 0x000fd200048070ff */
[----:B------:R0:W-:Y:S02]  /*2e6f0*/  @!P5 STG.E.U8 desc[UR46][R42.64+0x39], R6 ;  /* 0x000039062a00d986 */ /* 0x0001e4000c10112e */
[----:B0-----:R-:W0:Y:S01]  /*2e700*/  @!P4 LDC.64 R6, c[0x0][0x5c0] ;  /* 0x00017000ff06cb82 */ /* 0x001e220000000a00 */
[----:B------:R-:W-:Y:S02]  /*2e710*/  LOP3.LUT P6, RZ, R0, 0x40, RZ, 0xc0, !PT ;  /* 0x0000004000ff7812 */ /* 0x000fe400078cc0ff */
[----:B0-----:R-:W-:Y:S01]  /*2e720*/  @!P4 IADD3 R6, P0, R74, R6, RZ ;  /* 0x000000064a06c210 */ /* 0x001fe20007f1e0ff */
[----:B----4-:R-:W-:-:S04]  /*2e730*/  FMUL R8, R91, UR43 ;  /* 0x0000002b5b087c20 */ /* 0x010fc80008400000 */
[----:B------:R-:W-:Y:S01]  /*2e740*/  @!P4 IMAD.X R7, R77, 0x1, R7, P0 ;  /* 0x000000014d07c824 */ /* 0x000fe200000e0607 */
[----:B------:R-:W4:Y:S01]  /*2e750*/  LDL.LU R91, [R1+0x2f0] ;  /* 0x0002f000015b7983 */ /* 0x000f220000300800 */
[----:B------:R-:W-:-:S05]  /*2e760*/  F2FP.SATFINITE.E4M3.F32.PACK_AB_MERGE_C R8, RZ, R8, RZ ;  /* 0x00000008ff08723e */ /* 0x000fca00048070ff */
[----:B------:R0:W-:Y:S02]  /*2e770*/  @!P4 STG.E.U8 desc[UR46][R6.64+0x38], R8 ;  /* 0x000038080600c986 */ /* 0x0001e4000c10112e */
[----:B0-----:R-:W0:Y:S01]  /*2e780*/  @!P6 LDC.64 R6, c[0x0][0x5c0] ;  /* 0x00017000ff06eb82 */ /* 0x001e220000000a00 */
[----:B-----5:R-:W-:Y:S02]  /*2e790*/  FMUL R8, R90, UR43 ;  /* 0x0000002b5a087c20 */ /* 0x020fe40008400000 */
[----:B------:R-:W5:Y:S03]  /*2e7a0*/  LDL.LU R90, [R1+0x2f4] ;  /* 0x0002f400015a7983 */ /* 0x000f660000300800 */
[----:B------:R-:W-:Y:S02]  /*2e7b0*/  F2FP.SATFINITE.E4M3.F32.PACK_AB_MERGE_C R8, RZ, R8, RZ ;  /* 0x00000008ff08723e */ /* 0x000fe400048070ff */
[----:B0-----:R-:W-:-:S05]  /*2e7c0*/  @!P6 IADD3 R6, P0, R73, R6, RZ ;  /* 0x000000064906e210 */ /* 0x001fca0007f1e0ff */
[----:B------:R-:W-:-:S05]  /*2e7d0*/  @!P6 IMAD.X R7, R75, 0x1, R7, P0 ;  /* 0x000000014b07e824 */ /* 0x000fca00000e0607 */
[----:B------:R0:W-:Y:S02]  /*2e7e0*/  @!P6 STG.E.U8 desc[UR46][R6.64+0x39], R8 ;  /* 0x000039080600e986 */ /* 0x0001e4000c10112e */
[----:B0-----:R-:W-:Y:S02]  /*2e7f0*/  FMUL R6, R89, UR43 ;  /* 0x0000002b59067c20 */ /* 0x001fe40008400000 */
[----:B------:R-:W5:Y:S01]  /*2e800*/  LDL.LU R89, [R1+0x2f8] ;  /* 0x0002f80001597983 */ /* 0x000f620000300800 */
[----:B------:R-:W-:Y:S02]  /*2e810*/  LOP3.LUT P2, RZ, R0, 0x4000000, RZ, 0xc0, !PT ;  /* 0x0400000000ff7812 */ /* 0x000fe4000784c0ff */
[----:B------:R-:W-:-:S11]  /*2e820*/  F2FP.SATFINITE.E4M3.F32.PACK_AB_MERGE_C R6, RZ, R6, RZ ;  /* 0x00000006ff06723e */ /* 0x000fd600048070ff */
[----:B------:R2:W-:Y:S02]  /*2e830*/  @!P2 STG.E.U8 desc[UR46][R48.64+0x20], R6 ;  /* 0x000020063000a986 */ /* 0x0005e4000c10112e */
[----:B--2---:R-:W-:Y:S02]  /*2e840*/  FMUL R6, R88, UR43 ;  /* 0x0000002b58067c20 */ /* 0x004fe40008400000 */
[----:B------:R-:W2:Y:S04]  /*2e850*/  LDL.LU R88, [R1+0x2fc] ;  /* 0x0002fc0001587983 */ /* 0x000ea80000300800 */
[----:B------:R-:W2:Y:S01]  /*2e860*/  LDL.LU R92, [R1+0x300] ;  /* 0x00030000015c7983 */ /* 0x000ea20000300800 */
[----:B---3--:R-:W-:-:S03]  /*2e870*/  FMUL R8, R87, UR43 ;  /* 0x0000002b57087c20 */ /* 0x008fc60008400000 */
[----:B------:R-:W3:Y:S01]  /*2e880*/  LDL.LU R87, [R1+0x304] ;  /* 0x0003040001577983 */ /* 0x000ee20000300800 */
[----:B------:R-:W-:Y:S02]  /*2e890*/  LOP3.LUT P3, RZ, R3, 0x10000, RZ, 0xc0, !PT ;  /* 0x0001000003ff7812 */ /* 0x000fe4000786c0ff */
[----:B------:R-:W-:Y:S02]  /*2e8a0*/  LOP3.LUT P1, RZ, R0, 0x2000000, RZ, 0xc0, !PT ;  /* 0x0200000000ff7812 */ /* 0x000fe4000782c0ff */
[----:B------:R-:W-:Y:S02]  /*2e8b0*/  ISETP.LT.OR P0, PT, R29, 0x21, !P3 ;  /* 0x000000211d00780c */ /* 0x000fe40005f01670 */
[----:B------:R-:W-:-:S09]  /*2e8c0*/  F2FP.SATFINITE.E4M3.F32.PACK_AB_MERGE_C R6, RZ, R6, RZ ;  /* 0x00000006ff06723e */ /* 0x000fd200048070ff */
[----:B------:R0:W-:Y:S02]  /*2e8d0*/  @!P1 STG.E.U8 desc[UR46][R46.64+0x21], R6 ;  /* 0x000021062e009986 */ /* 0x0001e4000c10112e */
[----:B0-----:R-:W0:Y:S01]  /*2e8e0*/  @!P0 LDC.64 R6, c[0x0][0x5c0] ;  /* 0x00017000ff068b82 */ /* 0x001e220000000a00 */
[----:B------:R-:W-:Y:S02]  /*2e8f0*/  ISETP.LT.OR P6, PT, R29, 0x22, !P3 ;  /* 0x000000221d00780c */ /* 0x000fe40005fc1670 */
[----:B------:R-:W-:Y:S02]  /*2e900*/  F2FP.SATFINITE.E4M3.F32.PACK_AB_MERGE_C R8, RZ, R8, RZ ;  /* 0x00000008ff08723e */ /* 0x000fe400048070ff */
[----:B0-----:R-:W-:-:S05]  /*2e910*/  @!P0 IADD3 R6, P1, R28, R6, RZ ;  /* 0x000000061c068210 */ /* 0x001fca0007f3e0ff */
[----:B------:R-:W-:-:S05]  /*2e920*/  @!P0 IMAD.X R7, R76, 0x1, R7, P1 ;  /* 0x000000014c078824 */ /* 0x000fca00008e0607 */
[----:B------:R0:W-:Y:S02]  /*2e930*/  @!P0 STG.E.U8 desc[UR46][R6.64+0x20], R8 ;  /* 0x0000200806008986 */ /* 0x0001e4000c10112e */
[----:B0-----:R-:W0:Y:S01]  /*2e940*/  @!P6 LDC.64 R6, c[0x0][0x5c0] ;  /* 0x00017000ff06eb82 */ /* 0x001e220000000a00 */
[----:B----4-:R-:W-:Y:S01]  /*2e950*/  FMUL R8, R91, UR43 ;  /* 0x0000002b5b087c20 */ /* 0x010fe20008400000 */
[----:B------:R-:W-:Y:S01]  /*2e960*/  LOP3.LUT P5, RZ, R0, 0x1000000, RZ, 0xc0, !PT ;  /* 0x0100000000ff7812 */ /* 0x000fe200078ac0ff */
[----:B------:R-:W4:Y:S03]  /*2e970*/  LDL.LU R91, [R1+0x308] ;  /* 0x00030800015b7983 */ /* 0x000f260000300800 */
[----:B------:R-:W-:Y:S02]  /*2e980*/  F2FP.SATFINITE.E4M3.F32.PACK_AB_MERGE_C R8, RZ, R8, RZ ;  /* 0x00000008ff08723e */ /* 0x000fe400048070ff */
[----:B0-----:R-:W-:-:S05]  /*2e990*/  @!P6 IADD3 R6, P0, R10, R6, RZ ;  /* 0x000000060a06e210 */ /* 0x001fca0007f1e0ff */
[----:B------:R-:W-:-:S05]  /*2e9a0*/  @!P6 IMAD.X R7, R11, 0x1, R7, P0 ;  /* 0x000000010b07e824 */ /* 0x000fca00000e0607 */
[----:B------:R5:W-:Y:S01]  /*2e9b0*/  @!P6 STG.E.U8 desc[UR46][R6.64+0x21], R8 ;  /* 0x000021080600e986 */ /* 0x000be2000c10112e */
[----:B------:R-:W-:Y:S01]  /*2e9c0*/  LOP3.LUT P4, RZ, R0, 0x800000, RZ, 0xc0, !PT ;  /* 0x0080000000ff7812 */ /* 0x000fe2000788c0ff */
[----:B-----5:R-:W-:Y:S02]  /*2e9d0*/  FMUL R6, R90, UR43 ;  /* 0x0000002b5a067c20 */ /* 0x020fe40008400000 */
[----:B------:R-:W5:Y:S03]  /*2e9e0*/  LDL.LU R90, [R1+0x30c] ;  /* 0x00030c00015a7983 */ /* 0x000f660000300800 */
[----:B------:R-:W-:-:S05]  /*2e9f0*/  F2FP.SATFINITE.E4M3.F32.PACK_AB_MERGE_C R6, RZ, R6, RZ ;  /* 0x00000006ff06723e */ /* 0x000fca00048070ff */
[----:B------:R0:W-:Y:S01]  /*2ea00*/  @!P5 STG.E.U8 desc[UR46][R52.64+0x28], R6 ;  /* 0x000028063400d986 */ /* 0x0001e2000c10112e */
[----:B------:R-:W-:Y:S01]  /*2ea10*/  ISETP.LT.OR P5, PT, R29, 0x29, !P3 ;  /* 0x000000291d00780c */ /* 0x000fe20005fa1670 */
[----:B0-----:R-:W-:Y:S02]  /*2ea20*/  FMUL R6, R89, UR43 ;  /* 0x0000002b59067c20 */ /* 0x001fe40008400000 */
[----:B------:R-:W5:Y:S03]  /*2ea30*/  LDL.LU R89, [R1+0x310] ;  /* 0x0003100001597983 */ /* 0x000f660000300800 */
[----:B------:R-:W-:-:S05]  /*2ea40*/  F2FP.SATFINITE.E4M3.F32.PACK_AB_MERGE_C R6, RZ, R6, RZ ;  /* 0x00000006ff06723e */ /* 0x000fca00048070ff */
[----:B------:R0:W-:Y:S02]  /*2ea50*/  @!P4 STG.E.U8 desc[UR46][R50.64+0x29], R6 ;  /* 0x000029063200c986 */ /* 0x0001e4000c10112e */
[----:B0-----:R-:W0:Y:S02]  /*2ea60*/  @!P5 LDC.64 R6, c[0x0][0x5c0] ;  /* 0x00017000ff06db82 */ /* 0x001e240000000a00 */
[----:B0-----:R-:W-:-:S05]  /*2ea70*/  @!P5 IADD3 R6, P4, R83, R6, RZ ;  /* 0x000000065306d210 */ /* 0x001fca0007f9e0ff */
[----:B------:R-:W-:Y:S01]  /*2ea80*/  @!P5 IMAD.X R7, R85, 0x1, R7, P4 ;  /* 0x000000015507d824 */ /* 0x000fe200020e0607 */
[----:B------:R-:W-:Y:S01]  /*2ea90*/  ISETP.LT.OR P4, PT, R29, 0x2a, !P3 ;  /* 0x0000002a1d00780c */ /* 0x000fe20005f81670 */
[----:B--2---:R-:W-:Y:S02]  /*2eaa0*/  FMUL R8, R88, UR43 ;  /* 0x0000002b58087c20 */ /* 0x004fe40008400000 */
[----:B------:R-:W2:Y:S03]  /*2eab0*/  LDL.LU R88, [R1+0x314] ;  /* 0x0003140001587983 */ /* 0x000ea60000300800 */
[----:B------:R-:W-:-:S05]  /*2eac0*/  F2FP.SATFINITE.E4M3.F32.PACK_AB_MERGE_C R8, RZ, R8, RZ ;  /* 0x00000008ff08723e */ /* 0x000fca00048070ff */
[----:B------:R0:W-:Y:S02]  /*2ead0*/  @!P5 STG.E.U8 desc[UR46][R6.64+0x28], R8 ;  /* 0x000028080600d986 */ /* 0x0001e4000c10112e */
[----:B0-----:R-:W0:Y:S01]  /*2eae0*/  @!P4 LDC.64 R6, c[0x0][0x5c0] ;  /* 0x00017000ff06cb82 */ /* 0x001e220000000a00 */
[----:B------:R-:W-:-:S05]  /*2eaf0*/  FMUL R8, R92, UR43 ;  /* 0x0000002b5c087c20 */ /* 0x000fca0008400000 */
[----:B------:R-:W-:Y:S02]  /*2eb00*/  F2FP.SATFINITE.E4M3.F32.PACK_AB_MERGE_C R8, RZ, R8, RZ ;  /* 0x00000008ff08723e */ /* 0x000fe400048070ff */
[----:B0-----:R-:W-:-:S05]  /*2eb10*/  @!P4 IADD3 R6, P5, R79, R6, RZ ;  /* 0x000000064f06c210 */ /* 0x001fca0007fbe0ff */
[----:B------:R-:W-:-:S05]  /*2eb20*/  @!P4 IMAD.X R7, R80, 0x1, R7, P5 ;  /* 0x000000015007c824 */ /* 0x000fca00028e0607 */
[----:B------:R3:W-:Y:S02]  /*2eb30*/  @!P4 STG.E.U8 desc[UR46][R6.64+0x29], R8 ;  /* 0x000029080600c986 */ /* 0x0007e4000c10112e */
[----:B---3--:R-:W-:Y:S02]  /*2eb40*/  FMUL R6, R87, UR43 ;  /* 0x0000002b57067c20 */ /* 0x008fe40008400000 */
[----:B------:R-:W3:Y:S04]  /*2eb50*/  LDL.LU R87, [R1+0x318] ;  /* 0x0003180001577983 */ /* 0x000ee80000300800 */
[----:B------:R-:W3:Y:S01]  /*2eb60*/  LDL.LU R92, [R1+0x31c] ;  /* 0x00031c00015c7983 */ /* 0x000ee20000300800 */
[----:B------:R-:W-:Y:S02]  /*2eb70*/  LOP3.LUT P2, RZ, R0, 0x400000, RZ, 0xc0, !PT ;  /* 0x0040000000ff7812 */ /* 0x000fe4000784c0ff */
[----:B------:R-:W-:-:S02]  /*2eb80*/  F2FP.SATFINITE.E4M3.F32.PACK_AB_MERGE_C R6, RZ, R6, RZ ;  /* 0x00000006ff06723e */ /* 0x000fc400048070ff */
[----:B------:R-:W-:Y:S02]  /*2eb90*/  LOP3.LUT P1, RZ, R0, 0x200000, RZ, 0xc0, !PT ;  /* 0x0020000000ff7812 */ /* 0x000fe4000782c0ff */
[----:B------:R-:W-:-:S07]  /*2eba0*/  LOP3.LUT P4, RZ, R3, 0x1000, RZ, 0xc0, !PT ;  /* 0x0000100003ff7812 */ /* 0x000fce000788c0ff */
[----:B------:R4:W-:Y:S02]  /*2ebb0*/  @!P2 STG.E.U8 desc[UR46][R56.64+0x30], R6 ;  /* 0x000030063800a986 */ /* 0x0009e4000c10112e */
[----:B----4-:R-:W-:Y:S02]  /*2ebc0*/  FMUL R6, R91, UR43 ;  /* 0x0000002b5b067c20 */ /* 0x010fe40008400000 */
[----:B------:R-:W4:Y:S03]  /*2ebd0*/  LDL.LU R91, [R1+0x320] ;  /* 0x00032000015b7983 */ /* 0x000f260000300800 */
[----:B------:R-:W-:-:S05]  /*2ebe0*/  F2FP.SATFINITE.E4M3.F32.PACK_AB_MERGE_C R6, RZ, R6, RZ ;  /* 0x00000006ff06723e */ /* 0x000fca00048070ff */
[----:B------:R0:W-:Y:S02]  /*2ebf0*/  @!P1 STG.E.U8 desc[UR46][R54.64+0x31], R6 ;  /* 0x0000310636009986 */ /* 0x0001e4000c10112e */
[----:B0-----:R-:W0:Y:S01]  /*2ec00*/  @!P4 LDC.64 R6, c[0x0][0x5c0] ;  /* 0x00017000ff06cb82 */ /* 0x001e220000000a00 */
[----:B-----5:R-:W-:Y:S02]  /*2ec10*/  FMUL R8, R90, UR43 ;  /* 0x0000002b5a087c20 */ /* 0x020fe40008400000 */
[----:B------:R-:W5:Y:S01]  /*2ec20*/  LDL.LU R90, [R1+0x324] ;  /* 0x00032400015a7983 */ /* 0x000f620000300800 */
[----:B0-----:R-:W-:Y:S01]  /*2ec30*/  @!P4 IADD3 R6, P1, R78, R6, RZ ;  /* 0x000000064e06c210 */ /* 0x001fe20007f3e0ff */
[----:B------:R-:W-:Y:S02]  /*2ec40*/  FMUL R10, R89, UR43 ;  /* 0x0000002b590a7c20 */ /* 0x000fe40008400000 */
[----:B------:R-:W5:Y:S02]  /*2ec50*/  LDL.LU R89, [R1+0x328] ;  /* 0x0003280001597983 */ /* 0x000f640000300800 */
[----:B------:R-:W-:Y:S01]  /*2ec60*/  @!P4 IMAD.X R7, R82, 0x1, R7, P1 ;  /* 0x000000015207c824 */ /* 0x000fe200008e0607 */
[----:B------:R-:W-:-:S02]  /*2ec70*/  F2FP.SATFINITE.E4M3.F32.PACK_AB_MERGE_C R8, RZ, R8, RZ ;  /* 0x00000008ff08723e */ /* 0x000fc400048070ff */
[----:B------:R-:W-:-:S03]  /*2ec80*/  F2FP.SATFINITE.E4M3.F32.PACK_AB_MERGE_C R11, RZ, R10, RZ ;  /* 0x0000000aff0b723e */ /* 0x000fc600048070ff */
[----:B------:R0:W-:Y:S01]  /*2ec90*/  @!P4 STG.E.U8 desc[UR46][R6.64+0x30], R8 ;  /* 0x000030080600c986 */ /* 0x0001e2000c10112e */
[----:B------:R-:W-:-:S13]  /*2eca0*/  LOP3.LUT P5, RZ, R3, 0x2000, RZ, 0xc0, !PT ;  /* 0x0000200003ff7812 */ /* 0x000fda00078ac0ff */
[----:B0-----:R-:W0:Y:S01]  /*2ecb0*/  @!P5 LDC.64 R6, c[0x0][0x5c0] ;  /* 0x00017000ff06db82 */ /* 0x001e220000000a00 */
[----:B--2---:R-:W-:Y:S02]  /*2ecc0*/  FMUL R10, R88, UR43 ;  /* 0x0000002b580a7c20 */ /* 0x004fe40008400000 */
[----:B------:R-:W2:Y:S01]  /*2ecd0*/  LDL.LU R88, [R1+0x32c] ;  /* 0x00032c0001587983 */ /* 0x000ea20000300800 */
[----:B---3--:R-:W-:-:S03]  /*2ece0*/  FMUL R8, R87, UR43 ;  /* 0x0000002b57087c20 */ /* 0x008fc60008400000 */
[----:B------:R-:W3:Y:S01]  /*2ecf0*/  LDL.LU R87, [R1+0x330] ;  /* 0x0003300001577983 */ /* 0x000ee20000300800 */
[----:B------:R-:W-:Y:S02]  /*2ed00*/  LOP3.LUT P6, RZ, R3, 0x4000, RZ, 0xc0, !PT ;  /* 0x0000400003ff7812 */ /* 0x000fe400078cc0ff */
[----:B0-----:R-:W-:-:S05]  /*2ed10*/  @!P5 IADD3 R6, P4, R15, R6, RZ ;  /* 0x000000060f06d210 */ /* 0x001fca0007f9e0ff */
[----:B------:R-:W-:-:S05]  /*2ed20*/  @!P5 IMAD.X R7, R81, 0x1, R7, P4 ;  /* 0x000000015107d824 */ /* 0x000fca00020e0607 */
[----:B------:R0:W-:Y:S01]  /*2ed30*/  @!P5 STG.E.U8 desc[UR46][R6.64+0x31], R11 ;  /* 0x0000310b0600d986 */ /* 0x0001e2000c10112e */
[----:B------:R-:W-:Y:S01]  /*2ed40*/  LOP3.LUT P5, RZ, R0, 0x100000, RZ, 0xc0, !PT ;  /* 0x0010000000ff7812 */ /* 0x000fe200078ac0ff */
[----:B0-----:R-:W0:Y:S01]  /*2ed50*/  @!P6 LDC.64 R6, c[0x0][0x5c0] ;  /* 0x00017000ff06eb82 */ /* 0x001e220000000a00 */
[----:B------:R-:W-:Y:S02]  /*2ed60*/  LOP3.LUT P0, RZ, R3, 0x8000, RZ, 0xc0, !PT ;  /* 0x0000800003ff7812 */ /* 0x000fe4000780c0ff */
[----:B------:R-:W-:-:S09]  /*2ed70*/  F2FP.SATFINITE.E4M3.F32.PACK_AB_MERGE_C R17, RZ, R10, RZ ;  /* 0x0000000aff11723e */ /* 0x000fd200048070ff */
[----:B------:R1:W-:Y:S01]  /*2ed80*/  @!P5 STG.E.U8 desc[UR46][R58.64+0x38], R17 ;  /* 0x000038113a00d986 */ /* 0x0003e2000c10112e */
[----:B0-----:R-:W-:-:S05]  /*2ed90*/  @!P6 IADD3 R12, P5, R84, R6, RZ ;  /* 0x00000006540ce210 */ /* 0x001fca0007fbe0ff */
[----:B------:R-:W-:Y:S02]  /*2eda0*/  @!P6 IMAD.X R13, R86, 0x1, R7, P5 ;  /* 0x00000001560de824 */ /* 0x000fe400028e0607 */
[----:B------:R-:W0:Y:S01]  /*2edb0*/  @!P0 LDC.64 R6, c[0x0][0x5c0] ;  /* 0x00017000ff068b82 */ /* 0x000e220000000a00 */
[----:B------:R-:W-:Y:S02]  /*2edc0*/  LOP3.LUT P4, RZ, R3, 0x200, RZ, 0xc0, !PT ;  /* 0x0000020003ff7812 */ /* 0x000fe4000788c0ff */
[----:B0-----:R-:W-:-:S05]  /*2edd0*/  @!P0 IADD3 R14, P5, R14, R6, RZ ;  /* 0x000000060e0e8210 */ /* 0x001fca0007fbe0ff */
[----:B------:R-:W-:Y:S01]  /*2ede0*/  @!P0 IMAD.X R15, R9, 0x1, R7, P5 ;  /* 0x00000001090f8824 */ /* 0x000fe200028e0607 */
[----:B------:R-:W-:Y:S02]  /*2edf0*/  ISETP.LT.OR P5, PT, R29, 0x21, !P4 ;  /* 0x000000211d00780c */ /* 0x000fe400067a1670 */
[----:B------:R-:W-:-:S11]  /*2ee00*/  LOP3.LUT P1, RZ, R3, 0x400, RZ, 0xc0, !PT ;  /* 0x0000040003ff7812 */ /* 0x000fd6000782c0ff */
[----:B------:R-:W0:Y:S01]  /*2ee10*/  @!P5 LDC.64 R6, c[0x0][0x5c0] ;  /* 0x00017000ff06db82 */ /* 0x000e220000000a00 */
[----:B------:R-:W-:Y:S01]  /*2ee20*/  F2FP.SATFINITE.E4M3.F32.PACK_AB_MERGE_C R19, RZ, R8, RZ ;  /* 0x00000008ff13723e */ /* 0x000fe200048070ff */
[----:B------:R-:W-:Y:S02]  /*2ee30*/  @!P5 IMAD.MOV.U32 R8, RZ, RZ, R24 ;  /* 0x000000ffff08d224 */ /* 0x000fe400078e0018 */
[----:B------:R-:W-:Y:S02]  /*2ee40*/  @!P5 IMAD.MOV.U32 R9, RZ, RZ, R30 ;  /* 0x000000ffff09d224 */ /* 0x000fe400078e001e */
[----:B------:R-:W-:Y:S01]  /*2ee50*/  @!P5 IMAD.WIDE.U32 R8, R4, 0x180, R8 ;  /* 0x000001800408d825 */ /* 0x000fe200078e0008 */
[----:B------:R5:W-:Y:S02]  /*2ee60*/  @!P1 STG.E.U8 desc[UR46][R60.64+0x39], R19 ;  /* 0x000039133c009986 */ /* 0x000be4000c10112e */
[----:B0-----:R-:W-:Y:S01]  /*2ee70*/  @!P5 IADD3 R10, P1, R8, R6, RZ ;  /* 0x00000006080ad210 */ /* 0x001fe20007f3e0ff */
[----:B------:R-:W-:-:S05]  /*2ee80*/  FMUL R6, R92, UR43 ;  /* 0x0000002b5c067c20 */ /* 0x000fca0008400000 */
[----:B-1----:R-:W-:-:S05]  /*2ee90*/  F2FP.SATFINITE.E4M3.F32.PACK_AB_MERGE_C R17, RZ, R6, RZ ;  /* 0x00000006ff11723e */ /* 0x002fca00048070ff */
[----:B------:R0:W-:Y:S01]  /*2eea0*/  @!P6 STG.E.U8 desc[UR46][R12.64+0x38], R17 ;  /* 0x000038110c00e986 */ /* 0x0001e2000c10112e */
[----:B------:R-:W-:Y:S01]  /*2eeb0*/  ISETP.LT.OR P6, PT, R29, 0x22, !P4 ;  /* 0x000000221d00780c */ /* 0x000fe200067c1670 */
[----:B------:R-:W-:-:S05]  /*2eec0*/  @!P5 IMAD R11, R5, 0x180, RZ ;  /* 0x00000180050bd824 */ /* 0x000fca00078e02ff */
[----:B------:R-:W-:-:S07]  /*2eed0*/  @!P5 IADD3.X R11, R7, R9, R11, P1, !PT ;  /* 0x00000009070bd210 */ /* 0x000fce0000ffe40b */
[----:B------:R-:W1:Y:S01]  /*2eee0*/  @!P6 LDC.64 R8, c[0x0][0x5c0] ;  /* 0x00017000ff08eb82 */ /* 0x000e620000000a00 */
[----:B------:R-:W-:Y:S02]  /*2eef0*/  @!P6 IMAD.MOV.U32 R6, RZ, RZ, R24 ;  /* 0x000000ffff06e224 */ /* 0x000fe400078e0018 */
[----:B------:R-:W-:Y:S02]  /*2ef00*/  @!P6 IMAD.MOV.U32 R7, RZ, RZ, R30 ;  /* 0x000000ffff07e224 */ /* 0x000fe400078e001e */
[----:B------:R-:W-:-:S04]  /*2ef10*/  @!P6 IMAD.WIDE.U32 R6, R4, 0x180, R6 ;  /* 0x000001800406e825 */ /* 0x000fc800078e0006 */
[----:B------:R-:W-:Y:S01]  /*2ef20*/  @!P6 IMAD R16, R5, 0x180, RZ ;  /* 0x000001800510e824 */ /* 0x000fe200078e02ff */
[----:B-1----:R-:W-:Y:S01]  /*2ef30*/  @!P6 IADD3 R6, P1, R6, R8, RZ ;  /* 0x000000080606e210 */ /* 0x002fe20007f3e0ff */
[----:B----4-:R-:W-:-:S05]  /*2ef40*/  FMUL R8, R91, UR43 ;  /* 0x0000002b5b087c20 */ /* 0x010fca0008400000 */
[----:B-----5:R-:W-:Y:S01]  /*2ef50*/  F2FP.SATFINITE.E4M3.F32.PACK_AB_MERGE_C R19, RZ, R8, RZ ;  /* 0x00000008ff13723e */ /* 0x020fe200048070ff */
[----:B------:R-:W-:-:S05]  /*2ef60*/  FMUL R8, R90, UR43 ;  /* 0x0000002b5a087c20 */ /* 0x000fca0008400000 */
[----:B0-----:R-:W-:Y:S01]  /*2ef70*/  F2FP.SATFINITE.E4M3.F32.PACK_AB_MERGE_C R13, RZ, R8, RZ ;  /* 0x00000008ff0d723e */ /* 0x001fe200048070ff */
[----:B------:R-:W-:Y:S01]  /*2ef80*/  FMUL R8, R89, UR43 ;  /* 0x0000002b59087c20 */ /* 0x000fe20008400000 */
[----:B------:R-:W-:Y:S01]  /*2ef90*/  @!P6 IADD3.X R7, R9, R7, R16, P1, !PT ;  /* 0x000000070907e210 */ /* 0x000fe20000ffe410 */
[----:B------:R0:W-:Y:S03]  /*2efa0*/  @!P0 STG.E.U8 desc[UR46][R14.64+0x39], R19 ;  /* 0x000039130e008986 */ /* 0x0001e6000c10112e */
[----:B------:R-:W-:Y:S01]  /*2efb0*/  F2FP.SATFINITE.E4M3.F32.PACK_AB_MERGE_C R17, RZ, R8, RZ ;  /* 0x00000008ff11723e */ /* 0x000fe200048070ff */
[----:B------:R0:W-:Y:S01]  /*2efc0*/  @!P5 STG.E.U8 desc[UR46][R10.64+0x20], R13 ;  /* 0x0000200d0a00d986 */ /* 0x0001e2000c10112e */
[----:B------:R-:W-:-:S03]  /*2efd0*/  LOP3.LUT P5, RZ, R0, 0x40000, RZ, 0xc0, !PT ;  /* 0x0004000000ff7812 */ /* 0x000fc600078ac0ff */
[----:B------:R0:W-:Y:S01]  /*2efe0*/  @!P6 STG.E.U8 desc[UR46][R6.64+0x21], R17 ;  /* 0x000021110600e986 */ /* 0x0001e2000c10112e */
[----:B------:R-:W-:Y:S01]  /*2eff0*/  ISETP.LT.OR P5, PT, R29, 0x21, !P5 ;  /* 0x000000211d00780c */ /* 0x000fe20006fa1670 */
[----:B------:R-:W-:Y:S01]  /*2f000*/  BSSY B1, `(.L_x_53) ;  /* 0x0000014000017945 */ /* 0x000fe20003800000 */
[C---:B------:R-:W-:Y:S02]  /*2f010*/  LOP3.LUT P2, RZ, R3.reuse, 0x800, RZ, 0xc0, !PT ;  /* 0x0000080003ff7812 */ /* 0x040fe4000784c0ff */
[C---:B------:R-:W-:Y:S02]  /*2f020*/  LOP3.LUT P1, RZ, R3.reuse, 0x100, RZ, 0xc0, !PT ;  /* 0x0000010003ff7812 */ /* 0x040fe4000782c0ff */
[----:B------:R-:W-:Y:S01]  /*2f030*/  LOP3.LUT P0, RZ, R3, 0x80, RZ, 0xc0, !PT ;  /* 0x0000008003ff7812 */ /* 0x000fe2000780c0ff */
[----:B--2---:R-:W-:-:S05]  /*2f040*/  FMUL R8, R88, UR43 ;  /* 0x0000002b58087c20 */ /* 0x004fca0008400000 */
[----:B------:R-:W-:Y:S01]  /*2f050*/  F2FP.SATFINITE.E4M3.F32.PACK_AB_MERGE_C R21, RZ, R8, RZ ;  /* 0x00000008ff15723e */ /* 0x000fe200048070ff */
[----:B---3--:R-:W-:-:S05]  /*2f060*/  FMUL R9, R87, UR43 ;  /* 0x0000002b57097c20 */ /* 0x008fca0008400000 */
[----:B------:R-:W-:Y:S01]  /*2f070*/  F2FP.SATFINITE.E4M3.F32.PACK_AB_MERGE_C R9, RZ, R9, RZ ;  /* 0x00000009ff09723e */ /* 0x000fe200048070ff */
[----:B0-----:R-:W-:Y:S06]  /*2f080*/  @P5 BRA `(.L_x_54) ;  /* 0x00000000002c5947 */ /* 0x001fec0003800000 */
        /* <DEDUP_REMOVED lines=11> */
.L_x_54:
[----:B------:R-:W-:Y:S05]  /*2f140*/  BSYNC B1 ;  /* 0x0000000000017941 */ /* 0x000fea0003800000 */
.L_x_53:
        /* <DEDUP_REMOVED lines=15> */
.L_x_56:
[----:B------:R-:W-:Y:S05]  /*2f240*/  BSYNC B1 ;  /* 0x0000000000017941 */ /* 0x000fea0003800000 */
.L_x_55:
[----:B------:R-:W2:Y:S04]  /*2f250*/  LDL.LU R17, [R1+0x334] ;  /* 0x0003340001117983 */ /* 0x000ea80000300800 */
[----:B------:R-:W3:Y:S04]  /*2f260*/  LDL.LU R15, [R1+0x338] ;  /* 0x00033800010f7983 */ /* 0x000ee80000300800 */
[----:B------:R-:W4:Y:S04]  /*2f270*/  LDL.LU R16, [R1+0x33c] ;  /* 0x00033c0001107983 */ /* 0x000f280000300800 */
[----:B------:R-:W5:Y:S01]  /*2f280*/  LDL.LU R14, [R1+0x340] ;  /* 0x00034000010e7983 */ /* 0x000f620000300800 */
[----:B------:R-:W-:Y:S01]  /*2f290*/  ISETP.LT.OR P6, PT, R29, 0x29, !P4 ;  /* 0x000000291d00780c */ /* 0x000fe200067c1670 */
[----:B------:R-:W-:Y:S01]  /*2f2a0*/  BSSY B1, `(.L_x_57) ;  /* 0x000002a000017945 */ /* 0x000fe20003800000 */
[----:B------:R-:W-:-:S11]  /*2f2b0*/  P2R R13, PR, RZ, 0x1 ;  /* 0x00000001ff0d7803 */ /* 0x000fd60000000000 */
        /* <DEDUP_REMOVED lines=15> */
[----:B------:R-:W-:Y:S01]  /*2f3b0*/  ISETP.NE.AND P0, PT, R13, RZ, PT ;  /* 0x000000ff0d00720c */ /* 0x000fe20003f05270 */
[----:B--2---:R-:W-:-:S05]  /*2f3c0*/  FMUL R8, R17, UR43 ;  /* 0x0000002b11087c20 */ /* 0x004fca0008400000 */
[----:B------:R-:W-:Y:S01]  /*2f3d0*/  F2FP.SATFINITE.E4M3.F32.PACK_AB_MERGE_C R13, RZ, R8, RZ ;  /* 0x00000008ff0d723e */ /* 0x000fe200048070ff */
[----:B---3--:R-:W-:-:S04]  /*2f3e0*/  FMUL R8, R15, UR43 ;  /* 0x0000002b0f087c20 */ /* 0x008fc80008400000 */
[----:B------:R0:W-:Y:S01]  /*2f3f0*/  @!P6 STG.E.U8 desc[UR46][R10.64+0x28], R13 ;  /* 0x0000280d0a00e986 */ /* 0x0001e2000c10112e */
[----:B------:R-:W-:Y:S01]  /*2f400*/  F2FP.SATFINITE.E4M3.F32.PACK_AB_MERGE_C R15, RZ, R8, RZ ;  /* 0x00000008ff0f723e */ /* 0x000fe200048070ff */
[----:B----4-:R-:W-:Y:S01]  /*2f410*/  FMUL R8, R16, UR43 ;  /* 0x0000002b10087c20 */ /* 0x010fe20008400000 */
[----:B------:R-:W-:Y:S01]  /*2f420*/  LOP3.LUT P6, RZ, R0, 0x40000, RZ, 0xc0, !PT ;  /* 0x0004000000ff7812 */ /* 0x000fe200078cc0ff */
[----:B-----5:R-:W-:Y:S02]  /*2f430*/  FMUL R9, R14, UR43 ;  /* 0x0000002b0e097c20 */ /* 0x020fe40008400000 */
[----:B------:R0:W-:Y:S01]  /*2f440*/  @!P5 STG.E.U8 desc[UR46][R6.64+0x29], R15 ;  /* 0x0000290f0600d986 */ /* 0x0001e2000c10112e */
[----:B------:R-:W-:Y:S02]  /*2f450*/  ISETP.LT.OR P5, PT, R29, 0x29, !P6 ;  /* 0x000000291d00780c */ /* 0x000fe400077a1670 */
[----:B------:R-:W-:Y:S02]  /*2f460*/  F2FP.SATFINITE.E4M3.F32.PACK_AB_MERGE_C R17, RZ, R8, RZ ;  /* 0x00000008ff11723e */ /* 0x000fe400048070ff */
[----:B------:R-:W-:-:S09]  /*2f470*/  F2FP.SATFINITE.E4M3.F32.PACK_AB_MERGE_C R9, RZ, R9, RZ ;  /* 0x00000009ff09723e */ /* 0x000fd200048070ff */
[----:B0-----:R-:W-:Y:S05]  /*2f480*/  @P5 BRA `(.L_x_58) ;  /* 0x00000000002c5947 */ /* 0x001fea0003800000 */
[----:B------:R-:W-:Y:S01]  /*2f490*/  IMAD.MOV.U32 R6, RZ, RZ, R24 ;  /* 0x000000ffff067224 */ /* 0x000fe200078e0018 */
[----:B------:R-:W-:Y:S01]  /*2f4a0*/  ULDC.64 UR12, c[0x0][0x5c0] ;  /* 0x00017000000c7ab9 */ /* 0x000fe20000000a00 */
[----:B------:R-:W-:Y:S02]  /*2f4b0*/  IMAD.MOV.U32 R7, RZ, RZ, R30 ;  /* 0x000000ffff077224 */ /* 0x000fe400078e001e */
[----:B------:R-:W-:Y:S02]  /*2f4c0*/  IMAD R11, R5, 0x180, RZ ;  /* 0x00000180050b7824 */ /* 0x000fe400078e02ff */
[----:B------:R-:W-:-:S04]  /*2f4d0*/  IMAD.WIDE.U32 R6, R4, 0x180, R6 ;  /* 0x0000018004067825 */ /* 0x000fc800078e0006 */
[----:B------:R-:W-:Y:S02]  /*2f4e0*/  IMAD.U32 R13, RZ, RZ, UR12 ;  /* 0x0000000cff0d7e24 */ /* 0x000fe4000f8e00ff */
[----:B------:R-:W-:Y:S02]  /*2f4f0*/  IMAD.U32 R8, RZ, RZ, UR13 ;  /* 0x0000000dff087e24 */ /* 0x000fe4000f8e00ff */
[----:B------:R-:W-:Y:S01]  /*2f500*/  IMAD.IADD R11, R7, 0x1, R11 ;  /* 0x00000001070b7824 */ /* 0x000fe200078e020b */
[----:B------:R-:W-:-:S04]  /*2f510*/  IADD3 R6, P5, P6, R6, UR8, R13 ;  /* 0x0000000806067c10 */ /* 0x000fc8000febe00d */
[----:B------:R-:W-:-:S05]  /*2f520*/  IADD3.X R7, R11, UR7, R8, P5, P6 ;  /* 0x000000070b077c10 */ /* 0x000fca000afec408 */
[----:B------:R0:W-:Y:S04]  /*2f530*/  STG.E.U8 desc[UR46][R6.64+0x28], R17 ;  /* 0x0000281106007986 */ /* 0x0001e8000c10112e */
.L_x_58:
[----:B------:R-:W-:Y:S05]  /*2f540*/  BSYNC B1 ;  /* 0x0000000000017941 */ /* 0x000fea0003800000 */
.L_x_57:
        /* <DEDUP_REMOVED lines=15> */
.L_x_60:
[----:B------:R-:W-:Y:S05]  /*2f640*/  BSYNC B1 ;  /* 0x0000000000017941 */ /* 0x000fea0003800000 */
.L_x_59:
[----:B0-----:R-:W2:Y:S04]  /*2f650*/  LDL.LU R17, [R1+0x344] ;  /* 0x0003440001117983 */ /* 0x001ea80000300800 */
[----:B------:R-:W3:Y:S04]  /*2f660*/  LDL.LU R15, [R1+0x348] ;  /* 0x00034800010f7983 */ /* 0x000ee80000300800 */
[----:B------:R-:W4:Y:S04]  /*2f670*/  LDL.LU R16, [R1+0x34c] ;  /* 0x00034c0001107983 */ /* 0x000f280000300800 */
[----:B------:R-:W5:Y:S01]  /*2f680*/  LDL.LU R14, [R1+0x350] ;  /* 0x00035000010e7983 */ /* 0x000f620000300800 */
[----:B------:R-:W-:Y:S01]  /*2f690*/  ISETP.LT.OR P6, PT, R29, 0x31, !P4 ;  /* 0x000000311d00780c */ /* 0x000fe200067c1670 */
[----:B------:R-:W-:Y:S01]  /*2f6a0*/  BSSY B1, `(.L_x_61) ;  /* 0x000002a000017945 */ /* 0x000fe20003800000 */
[----:B------:R-:W-:-:S11]  /*2f6b0*/  P2R R13, PR, RZ, 0x1 ;  /* 0x00000001ff0d7803 */ /* 0x000fd60000000000 */
[----:B-1----:R-:W0:Y:S01]  /*2f6c0*/  @!P6 LDC.64 R6, c[0x0][0x5c0] ;  /* 0x00017000ff06eb82 */ /* 0x002e220000000a00 */
        /* <DEDUP_REMOVED lines=39> */
.L_x_62:
[----:B------:R-:W-:Y:S05]  /*2f940*/  BSYNC B1 ;  /* 0x0000000000017941 */ /* 0x000fea0003800000 */
.L_x_61:
        /* <DEDUP_REMOVED lines=15> */
.L_x_64:
[----:B------:R-:W-:Y:S05]  /*2fa40*/  BSYNC B1 ;  /* 0x0000000000017941 */ /* 0x000fea0003800000 */
.L_x_63:
        /* <DEDUP_REMOVED lines=47> */
.L_x_66:
[----:B------:R-:W-:Y:S05]  /*2fd40*/  BSYNC B1 ;  /* 0x0000000000017941 */ /* 0x000fea0003800000 */
.L_x_65:
        /* <DEDUP_REMOVED lines=15> */
.L_x_68:
[----:B------:R-:W-:Y:S05]  /*2fe40*/  BSYNC B1 ;  /* 0x0000000000017941 */ /* 0x000fea0003800000 */
.L_x_67:
[----:B------:R-:W-:Y:S01]  /*2fe50*/  LOP3.LUT R3, R3, 0xfffffdff, RZ, 0xc0, !PT ;  /* 0xfffffdff03037812 */ /* 0x000fe200078ec0ff */
[----:B------:R-:W2:Y:S03]  /*2fe60*/  LDL.LU R28, [R1+0x364] ;  /* 0x00036400011c7983 */ /* 0x000ea60000300800 */
[----:B------:R-:W-:Y:S02]  /*2fe70*/  @P4 LOP3.LUT R3, R3, 0x200, RZ, 0xfc, !PT ;  /* 0x0000020003034812 */ /* 0x000fe400078efcff */
[----:B------:R-:W-:Y:S02]  /*2fe80*/  P2R R16, PR, RZ, 0x8 ;  /* 0x00000008ff107803 */ /* 0x000fe40000000000 */
[----:B------:R-:W-:Y:S01]  /*2fe90*/  LOP3.LUT R2, R2, 0xfffffbff, RZ, 0xc0, !PT ;  /* 0xfffffbff02027812 */ /* 0x000fe200078ec0ff */
[----:B------:R-:W-:Y:S01]  /*2fea0*/  IMAD.U32 R31, RZ, RZ, UR8 ;  /* 0x00000008ff1f7e24 */ /* 0x000fe2000f8e00ff */
[----:B------:R-:W-:Y:S01]  /*2feb0*/  LOP3.LUT P4, RZ, R0, 0x8000, RZ, 0xc0, !PT ;  /* 0x0000800000ff7812 */ /* 0x000fe2000788c0ff */
[----:B------:R-:W-:Y:S01]  /*2fec0*/  IMAD.U32 R62, RZ, RZ, UR7 ;  /* 0x00000007ff3e7e24 */ /* 0x000fe2000f8e00ff */
[----:B------:R-:W3:Y:S02]  /*2fed0*/  LDL.LU R94, [R1+0x368] ;  /* 0x00036800015e7983 */ /* 0x000ee40000300800 */
[----:B------:R-:W-:-:S02]  /*2fee0*/  ISETP.LT.OR P3, PT, R29, 0x41, !P4 ;  /* 0x000000411d00780c */ /* 0x000fc40006761670 */
[----:B------:R-:W-:Y:S01]  /*2fef0*/  LOP3.LUT R0, R0, 0x7fffffff, RZ, 0xc0, !PT ;  /* 0x7fffffff00007812 */ /* 0x000fe200078ec0ff */
[----:B------:R-:W-:Y:S01]  /*2ff00*/  IMAD.U32 R63, RZ, RZ, UR8 ;  /* 0x00000008ff3f7e24 */ /* 0x000fe2000f8e00ff */
[----:B------:R-:W-:Y:S01]  /*2ff10*/  LOP3.LUT R3, R3, 0xffffff7f, RZ, 0xc0, !PT ;  /* 0xffffff7f03037812 */ /* 0x000fe200078ec0ff */
[----:B------:R-:W-:Y:S01]  /*2ff20*/  IMAD.U32 R64, RZ, RZ, UR7 ;  /* 0x00000007ff407e24 */ /* 0x000fe2000f8e00ff */
[----:B------:R-:W4:Y:S07]  /*2ff30*/  LDL.LU R97, [R1+0x36c] ;  /* 0x00036c0001617983 */ /* 0x000f2e0000300800 */
[----:B01----:R-:W0:Y:S01]  /*2ff40*/  @!P3 LDC.64 R6, c[0x0][0x5c0] ;  /* 0x00017000ff06bb82 */ /* 0x003e220000000a00 */
[----:B------:R-:W-:Y:S01]  /*2ff50*/  @P3 LOP3.LUT R2, R2, 0x400, RZ, 0xfc, !PT ;  /* 0x0000040002023812 */ /* 0x000fe200078efcff */
[----:B------:R-:W-:Y:S01]  /*2ff60*/  IMAD.U32 R65, RZ, RZ, UR8 ;  /* 0x00000008ff417e24 */ /* 0x000fe2000f8e00ff */
[----:B------:R-:W-:Y:S01]  /*2ff70*/  @P0 LOP3.LUT R3, R3, 0x80, RZ, 0xfc, !PT ;  /* 0x0000008003030812 */ /* 0x000fe200078efcff */
[----:B------:R-:W-:Y:S01]  /*2ff80*/  IMAD.U32 R66, RZ, RZ, UR7 ;  /* 0x00000007ff427e24 */ /* 0x000fe2000f8e00ff */
[----:B------:R-:W5:Y:S01]  /*2ff90*/  LDL.LU R96, [R1+0x370] ;  /* 0x0003700001607983 */ /* 0x000f620000300800 */
[----:B0-----:R-:W-:Y:S01]  /*2ffa0*/  @!P3 IADD3 R10, P5, P6, R24, UR8, R6 ;  /* 0x00000008180abc10 */ /* 0x001fe2000febe006 */
[----:B------:R-:W-:Y:S01]  /*2ffb0*/  IMAD.U32 R67, RZ, RZ, UR8 ;  /* 0x00000008ff437e24 */ /* 0x000fe2000f8e00ff */
[----:B------:R-:W-:Y:S01]  /*2ffc0*/  LOP3.LUT R2, R2, 0xffffffbf, RZ, 0xc0, !PT ;  /* 0xffffffbf02027812 */ /* 0x000fe200078ec0ff */
[----:B------:R-:W-:Y:S01]  /*2ffd0*/  IMAD.U32 R68, RZ, RZ, UR7 ;  /* 0x00000007ff447e24 */ /* 0x000fe2000f8e00ff */
[----:B------:R-:W-:Y:S01]  /*2ffe0*/  @!P3 IADD3.X R11, R30, UR7, R7, P5, P6 ;  /* 0x000000071e0bbc10 */ /* 0x000fe2000afec407 */
[----:B------:R-:W-:Y:S01]  /*2fff0*/  IMAD.U32 R69, RZ, RZ, UR8 ;  /* 0x00000008ff457e24 */ /* 0x000fe2000f8e00ff */
[----:B------:R-:W-:Y:S01]  /*30000*/  ISETP.LT.OR P3, PT, R29, 0x42, !P4 ;  /* 0x000000421d00780c */ /* 0x000fe20006761670 */
[----:B------:R-:W-:Y:S01]  /*30010*/  IMAD.U32 R70, RZ, RZ, UR7 ;  /* 0x00000007ff467e24 */ /* 0x000fe2000f8e00ff */
[----:B------:R-:W5:Y:S01]  /*30020*/  LDL.LU R95, [R1+0x374] ;  /* 0x00037400015f7983 */ /* 0x000f620000300800 */
[----:B------:R-:W-:Y:S01]  /*30030*/  IMAD.U32 R71, RZ, RZ, UR8 ;  /* 0x00000008ff477e24 */ /* 0x000fe2000f8e00ff */
[----:B------:R-:W-:Y:S01]  /*30040*/  LOP3.LUT R3, R3, 0xfffffeff, RZ, 0xc0, !PT ;  /* 0xfffffeff03037812 */ /* 0x000fe200078ec0ff */
[----:B------:R-:W-:Y:S01]  /*30050*/  IMAD.U32 R72, RZ, RZ, UR7 ;  /* 0x00000007ff487e24 */ /* 0x000fe2000f8e00ff */
[----:B------:R-:W5:Y:S01]  /*30060*/  LDL.LU R93, [R1+0x378] ;  /* 0x00037800015d7983 */ /* 0x000f620000300800 */
[----:B------:R-:W-:Y:S01]  /*30070*/  IMAD.U32 R73, RZ, RZ, UR8 ;  /* 0x00000008ff497e24 */ /* 0x000fe2000f8e00ff */
[----:B------:R-:W-:Y:S01]  /*30080*/  @P1 LOP3.LUT R3, R3, 0x100, RZ, 0xfc, !PT ;  /* 0x0000010003031812 */ /* 0x000fe200078efcff */
[----:B------:R-:W-:Y:S01]  /*30090*/  IMAD.U32 R74, RZ, RZ, UR7 ;  /* 0x00000007ff4a7e24 */ /* 0x000fe2000f8e00ff */
[----:B------:R-:W5:Y:S01]  /*300a0*/  LDL.LU R98, [R1+0x37c] ;  /* 0x00037c0001627983 */ /* 0x000f620000300800 */
[----:B------:R-:W-:Y:S01]  /*300b0*/  IMAD.U32 R75, RZ, RZ, UR8 ;  /* 0x00000008ff4b7e24 */ /* 0x000fe2000f8e00ff */
[----:B------:R-:W-:Y:S01]  /*300c0*/  LOP3.LUT R3, R3, 0xfffffbff, RZ, 0xc0, !PT ;  /* 0xfffffbff03037812 */ /* 0x000fe200078ec0ff */
[----:B------:R-:W0:Y:S01]  /*300d0*/  @!P3 LDC.64 R6, c[0x0][0x5c0] ;  /* 0x00017000ff06bb82 */ /* 0x000e220000000a00 */
[----:B------:R-:W-:Y:S01]  /*300e0*/  @P3 LOP3.LUT R2, R2, 0x40, RZ, 0xfc, !PT ;  /* 0x0000004002023812 */ /* 0x000fe200078efcff */
[----:B------:R-:W-:Y:S01]  /*300f0*/  IMAD.U32 R76, RZ, RZ, UR7 ;  /* 0x00000007ff4c7e24 */ /* 0x000fe2000f8e00ff */
[----:B------:R-:W-:Y:S01]  /*30100*/  @P2 LOP3.LUT R3, R3, 0x400, RZ, 0xfc, !PT ;  /* 0x0000040003032812 */ /* 0x000fe200078efcff */
[----:B------:R-:W-:Y:S01]  /*30110*/  IMAD.U32 R77, RZ, RZ, UR8 ;  /* 0x00000008ff4d7e24 */ /* 0x000fe2000f8e00ff */
[----:B------:R-:W-:Y:S01]  /*30120*/  LOP3.LUT R2, R2, 0xfffffdff, RZ, 0xc0, !PT ;  /* 0xfffffdff02027812 */ /* 0x000fe200078ec0ff */
[----:B------:R-:W-:Y:S01]  /*30130*/  IMAD.U32 R78, RZ, RZ, UR7 ;  /* 0x00000007ff4e7e24 */ /* 0x000fe2000f8e00ff */
[----:B------:R-:W-:Y:S01]  /*30140*/  LOP3.LUT R3, R3, 0xfffff7ff, RZ, 0xc0, !PT ;  /* 0xfffff7ff03037812 */ /* 0x000fe200078ec0ff */
[----:B------:R-:W-:-:S02]  /*30150*/  IMAD.U32 R79, RZ, RZ, UR8 ;  /* 0x00000008ff4f7e24 */ /* 0x000fc4000f8e00ff */
[----:B------:R-:W-:Y:S02]  /*30160*/  IMAD.U32 R80, RZ, RZ, UR7 ;  /* 0x00000007ff507e24 */ /* 0x000fe4000f8e00ff */
[----:B------:R-:W-:Y:S02]  /*30170*/  IMAD.U32 R81, RZ, RZ, UR8 ;  /* 0x00000008ff517e24 */ /* 0x000fe4000f8e00ff */
[----:B------:R-:W-:Y:S02]  /*30180*/  IMAD.U32 R82, RZ, RZ, UR7 ;  /* 0x00000007ff527e24 */ /* 0x000fe4000f8e00ff */
[----:B------:R-:W-:Y:S02]  /*30190*/  IMAD.U32 R83, RZ, RZ, UR8 ;  /* 0x00000008ff537e24 */ /* 0x000fe4000f8e00ff */
[----:B------:R-:W-:Y:S02]  /*301a0*/  IMAD.U32 R84, RZ, RZ, UR7 ;  /* 0x00000007ff547e24 */ /* 0x000fe4000f8e00ff */
[----:B------:R-:W-:-:S02]  /*301b0*/  IMAD.U32 R85, RZ, RZ, UR8 ;  /* 0x00000008ff557e24 */ /* 0x000fc4000f8e00ff */
[----:B------:R-:W-:Y:S01]  /*301c0*/  IMAD.U32 R86, RZ, RZ, UR7 ;  /* 0x00000007ff567e24 */ /* 0x000fe2000f8e00ff */
[----:B0-----:R-:W-:Y:S01]  /*301d0*/  @!P3 IADD3 R8, P5, P6, R24, UR8, R6 ;  /* 0x000000081808bc10 */ /* 0x001fe2000febe006 */
[----:B------:R-:W-:Y:S02]  /*301e0*/  IMAD.U32 R87, RZ, RZ, UR8 ;  /* 0x00000008ff577e24 */ /* 0x000fe4000f8e00ff */
[----:B------:R-:W-:Y:S01]  /*301f0*/  IMAD.U32 R88, RZ, RZ, UR7 ;  /* 0x00000007ff587e24 */ /* 0x000fe2000f8e00ff */
[----:B------:R-:W-:Y:S01]  /*30200*/  @!P3 IADD3.X R9, R30, UR7, R7, P5, P6 ;  /* 0x000000071e09bc10 */ /* 0x000fe2000afec407 */
[----:B------:R-:W-:Y:S01]  /*30210*/  IMAD.U32 R89, RZ, RZ, UR8 ;  /* 0x00000008ff597e24 */ /* 0x000fe2000f8e00ff */
[----:B------:R-:W-:Y:S01]  /*30220*/  ISETP.LT.OR P3, PT, R29, 0x49, !P4 ;  /* 0x000000491d00780c */ /* 0x000fe20006761670 */
[----:B------:R-:W-:Y:S02]  /*30230*/  IMAD.U32 R90, RZ, RZ, UR7 ;  /* 0x00000007ff5a7e24 */ /* 0x000fe4000f8e00ff */
[----:B------:R-:W-:-:S02]  /*30240*/  IMAD.U32 R91, RZ, RZ, UR8 ;  /* 0x00000008ff5b7e24 */ /* 0x000fc4000f8e00ff */
[----:B------:R-:W-:-:S08]  /*30250*/  IMAD.U32 R92, RZ, RZ, UR7 ;  /* 0x00000007ff5c7e24 */ /* 0x000fd0000f8e00ff */
        /* <DEDUP_REMOVED lines=29> */
[----:B------:R-:W-:Y:S01]  /*30430*/  LOP3.LUT R2, R2, 0xfffffffb, RZ, 0xc0, !PT ;  /* 0xfffffffb02027812 */ /* 0x000fe200078ec0ff */
[----:B--2---:R-:W-:Y:S01]  /*30440*/  FMUL R28, R28, UR43 ;  /* 0x0000002b1c1c7c20 */ /* 0x004fe20008400000 */
[----:B0-----:R-:W-:-:S04]  /*30450*/  @!P3 IADD3 R36, P5, P6, R24, UR8, R6 ;  /* 0x000000081824bc10 */ /* 0x001fc8000febe006 */
[----:B------:R-:W-:Y:S02]  /*30460*/  @!P3 IADD3.X R37, R30, UR7, R7, P5, P6 ;  /* 0x000000071e25bc10 */ /* 0x000fe4000afec407 */
[----:B------:R-:W0:Y:S01]  /*30470*/  @!P4 LDC.64 R6, c[0x0][0x5c0] ;  /* 0x00017000ff06cb82 */ /* 0x000e220000000a00 */
[----:B------:R-:W-:Y:S02]  /*30480*/  ISETP.NE.AND P3, PT, R16, RZ, PT ;  /* 0x000000ff1000720c */ /* 0x000fe40003f65270 */
        /* <DEDUP_REMOVED lines=52> */
[----:B------:R-:W0:Y:S01]  /*307d0*/  @!P0 LDC.64 R6, c[0x0][0x5c0] ;  /* 0x00017000ff068b82 */ /* 0x000e220000000a00 */
[----:B------:R-:W-:-:S13]  /*307e0*/  ISETP.LT.OR P4, PT, R29, 0x51, !P3 ;  /* 0x000000511d00780c */ /* 0x000fda0005f81670 */
        /* <DEDUP_REMOVED lines=44> */
[----:B------:R-:W-:Y:S02]  /*30ab0*/  LOP3.LUT R0, R0, 0xffffbfff, RZ, 0xc0, !PT ;  /* 0xffffbfff00007812 */ /* 0x000fe400078ec0ff */
[----:B0-----:R-:W-:-:S04]  /*30ac0*/  @!P0 IADD3 R60, P5, P6, R24, UR10, R6 ;  /* 0x0000000a183c8c10 */ /* 0x001fc8000febe006 */
[----:B------:R-:W-:Y:S02]  /*30ad0*/  @!P0 IADD3.X R61, R30, UR9, R7, P5, P6 ;  /* 0x000000091e3d8c10 */ /* 0x000fe4000afec407 */
        /* <DEDUP_REMOVED lines=35> */
[----:B------:R-:W-:Y:S02]  /*30d10*/  LOP3.LUT R0, R0, 0xffffffdf, RZ, 0xc0, !PT ;  /* 0xffffffdf00007812 */ /* 0x000fe400078ec0ff */
[----:B------:R-:W-:-:S02]  /*30d20*/  F2FP.SATFINITE.E4M3.F32.PACK_AB_MERGE_C R28, RZ, R28, RZ ;  /* 0x0000001cff1c723e */ /* 0x000fc400048070ff */
[----:B------:R-:W-:-:S07]  /*30d30*/  LOP3.LUT P2, RZ, R2, 0x40, RZ, 0xc0, !PT ;  /* 0x0000004002ff7812 */ /* 0x000fce000784c0ff */
[----:B------:R-:W-:Y:S02]  /*30d40*/  @!P0 IADD3 R75, P6, P5, R75, UR6, R24 ;  /* 0x000000064b4b8c10 */ /* 0x000fe4000fdde018 */
[----:B------:R-:W-:Y:S02]  /*30d50*/  @P0 LOP3.LUT R0, R0, 0x20, RZ, 0xfc, !PT ;  /* 0x0000002000000812 */ /* 0x000fe400078efcff */
[----:B------:R-:W-:Y:S02]  /*30d60*/  @!P0 IADD3.X R76, R76, UR5, R30, P6, P5 ;  /* 0x000000054c4c8c10 */ /* 0x000fe4000b7ea41e */
[----:B------:R-:W-:-:S13]  /*30d70*/  ISETP.LT.OR P0, PT, R29, 0x41, !P3 ;  /* 0x000000411d00780c */ /* 0x000fda0005f01670 */
[----:B------:R-:W-:-:S04]  /*30d80*/  @!P0 IADD3 R77, P6, P5, R77, UR10, R24 ;  /* 0x0000000a4d4d8c10 */ /* 0x000fc8000fdde018 */
        /* <DEDUP_REMOVED lines=10> */
[----:B------:R-:W-:-:S04]  /*30e30*/  @!P4 IADD3 R85, P6, P5, R85, UR10, R24 ;  /* 0x0000000a5555cc10 */ /* 0x000fc8000fdde018 */
[----:B------:R-:W-:Y:S02]  /*30e40*/  @!P4 IADD3.X R86, R86, UR9, R30, P6, P5 ;  /* 0x000000095656cc10 */ /* 0x000fe4000b7ea41e */
[----:B------:R-:W-:-:S13]  /*30e50*/  ISETP.LT.OR P5, PT, R29, 0x52, !P3 ;  /* 0x000000521d00780c */ /* 0x000fda0005fa1670 */
[----:B------:R-:W-:Y:S02]  /*30e60*/  @!P5 IADD3 R87, P0, P6, R87, UR10, R24 ;  /* 0x0000000a5757dc10 */ /* 0x000fe4000fe1e018 */
[----:B------:R-:W-:Y:S02]  /*30e70*/  @P5 LOP3.LUT R3, R3, 0x1000, RZ, 0xfc, !PT ;  /* 0x0000100003035812 */ /* 0x000fe400078efcff */
[----:B------:R-:W-:Y:S02]  /*30e80*/  @!P5 IADD3.X R88, R88, UR9, R30, P0, P6 ;  /* 0x000000095858dc10 */ /* 0x000fe400087ec41e */
[----:B------:R-:W-:Y:S02]  /*30e90*/  @!P1 IADD3 R89, P0, P6, R89, UR10, R24 ;  /* 0x0000000a59599c10 */ /* 0x000fe4000fe1e018 */
[----:B------:R-:W-:Y:S02]  /*30ea0*/  LOP3.LUT R3, R3, 0xffffdfff, RZ, 0xc0, !PT ;  /* 0xffffdfff03037812 */ /* 0x000fe400078ec0ff */
[----:B------:R-:W-:-:S02]  /*30eb0*/  @!P1 IADD3.X R90, R90, UR9, R30, P0, P6 ;  /* 0x000000095a5a9c10 */ /* 0x000fc400087ec41e */
[----:B------:R-:W-:Y:S02]  /*30ec0*/  ISETP.LT.OR P0, PT, R29, 0x5a, !P3 ;  /* 0x0000005a1d00780c */ /* 0x000fe40005f01670 */
[----:B------:R-:W-:Y:S02]  /*30ed0*/  @P1 LOP3.LUT R3, R3, 0x2000, RZ, 0xfc, !PT ;  /* 0x0000200003031812 */ /* 0x000fe400078efcff */
[----:B------:R-:W-:Y:S02]  /*30ee0*/  LOP3.LUT P5, RZ, R2, 0x400, RZ, 0xc0, !PT ;  /* 0x0000040002ff7812 */ /* 0x000fe400078ac0ff */
[----:B------:R-:W-:-:S04]  /*30ef0*/  LOP3.LUT R3, R3, 0xffffbfff, RZ, 0xc0, !PT ;  /* 0xffffbfff03037812 */ /* 0x000fc800078ec0ff */
[----:B------:R-:W-:-:S03]  /*30f00*/  @P3 LOP3.LUT R3, R3, 0x4000, RZ, 0xfc, !PT ;  /* 0x0000400003033812 */ /* 0x000fc600078efcff */
[----:B------:R-:W-:Y:S02]  /*30f10*/  @!P0 IADD3 R91, P4, P6, R91, UR10, R24 ;  /* 0x0000000a5b5b8c10 */ /* 0x000fe4000fe9e018 */
[----:B------:R-:W-:Y:S02]  /*30f20*/  LOP3.LUT R3, R3, 0xffff7fff, RZ, 0xc0, !PT ;  /* 0xffff7fff03037812 */ /* 0x000fe400078ec0ff */
[----:B------:R-:W-:Y:S02]  /*30f30*/  @!P0 IADD3.X R92, R92, UR9, R30, P4, P6 ;  /* 0x000000095c5c8c10 */ /* 0x000fe4000a7ec41e */
[----:B------:R-:W-:Y:S02]  /*30f40*/  @P0 LOP3.LUT R3, R3, 0x8000, RZ, 0xfc, !PT ;  /* 0x0000800003030812 */ /* 0x000fe400078efcff */
[----:B------:R-:W-:-:S04]  /*30f50*/  LOP3.LUT P0, RZ, R0, 0x10000, RZ, 0xc0, !PT ;  /* 0x0001000000ff7812 */ /* 0x000fc8000780c0ff */
[----:B------:R-:W-:-:S13]  /*30f60*/  ISETP.LT.OR P6, PT, R29, 0x41, !P0 ;  /* 0x000000411d00780c */ /* 0x000fda00047c1670 */
[----:B------:R-:W0:Y:S02]  /*30f70*/  @!P6 LDC.64 R6, c[0x0][0x5c0] ;  /* 0x00017000ff06eb82 */ /* 0x000e240000000a00 */
[----:B0-----:R-:W-:-:S05]  /*30f80*/  @!P6 IADD3 R6, P1, R24, R6, RZ ;  /* 0x000000061806e210 */ /* 0x001fca0007f3e0ff */
[----:B------:R-:W-:Y:S01]  /*30f90*/  @!P6 IMAD.X R7, R30, 0x1, R7, P1 ;  /* 0x000000011e07e824 */ /* 0x000fe200008e0607 */
[----:B------:R-:W-:-:S04]  /*30fa0*/  LOP3.LUT P1, RZ, R2, 0x200, RZ, 0xc0, !PT ;  /* 0x0000020002ff7812 */ /* 0x000fc8000782c0ff */
[----:B------:R3:W-:Y:S01]  /*30fb0*/  @!P6 STG.E.U8 desc[UR46][R6.64+0x40], R28 ;  /* 0x0000401c0600e986 */ /* 0x0007e2000c10112e */
[----:B------:R-:W-:Y:S01]  /*30fc0*/  ISETP.LT.OR P6, PT, R29, 0x42, !P0 ;  /* 0x000000421d00780c */ /* 0x000fe200047c1670 */
[----:B---3--:R-:W-:-:S12]  /*30fd0*/  FMUL R28, R94, UR43 ;  /* 0x0000002b5e1c7c20 */ /* 0x008fd80008400000 */
[----:B------:R-:W0:Y:S01]  /*30fe0*/  @!P6 LDC.64 R6, c[0x0][0x5c0] ;  /* 0x00017000ff06eb82 */ /* 0x000e220000000a00 */
[----:B------:R-:W2:Y:S01]  /*30ff0*/  LDL.LU R94, [R1+0x380] ;  /* 0x00038000015e7983 */ /* 0x000ea20000300800 */
[----:B------:R-:W-:Y:S02]  /*31000*/  F2FP.SATFINITE.E4M3.F32.PACK_AB_MERGE_C R28, RZ, R28, RZ ;  /* 0x0000001cff1c723e */ /* 0x000fe400048070ff */
[----:B0-----:R-:W-:-:S05]  /*31010*/  @!P6 IADD3 R6, P3, R24, R6, RZ ;  /* 0x000000061806e210 */ /* 0x001fca0007f7e0ff */
[----:B------:R-:W-:-:S05]  /*31020*/  @!P6 IMAD.X R7, R30, 0x1, R7, P3 ;  /* 0x000000011e07e824 */ /* 0x000fca00018e0607 */
[----:B------:R4:W-:Y:S02]  /*31030*/  @!P6 STG.E.U8 desc[UR46][R6.64+0x41], R28 ;  /* 0x0000411c0600e986 */ /* 0x0009e4000c10112e */
[----:B----4-:R-:W-:Y:S02]  /*31040*/  FMUL R6, R97, UR43 ;  /* 0x0000002b61067c20 */ /* 0x010fe40008400000 */
[----:B------:R-:W3:Y:S03]  /*31050*/  LDL.LU R97, [R1+0x384] ;  /* 0x0003840001617983 */ /* 0x000ee60000300800 */
[----:B------:R-:W-:Y:S02]  /*31060*/  F2FP.SATFINITE.E4M3.F32.PACK_AB_MERGE_C R6, RZ, R6, RZ ;  /* 0x00000006ff06723e */ /* 0x000fe400048070ff */
[----:B------:R-:W-:-:S03]  /*31070*/  ISETP.LT.OR P6, PT, R29, 0x49, !P0 ;  /* 0x000000491d00780c */ /* 0x000fc600047c1670 */
[----:B------:R5:W-:Y:S02]  /*31080*/  @!P5 STG.E.U8 desc[UR46][R10.64+0x40], R6 ;  /* 0x000040060a00d986 */ /* 0x000be4000c10112e */
[----:B-----5:R-:W-:Y:S02]  /*31090*/  FMUL R6, R96, UR43 ;  /* 0x0000002b60067c20 */ /* 0x020fe40008400000 */
[----:B------:R-:W4:Y:S03]  /*310a0*/  LDL.LU R96, [R1+0x388] ;  /* 0x0003880001607983 */ /* 0x000f260000300800 */
[----:B------:R-:W-:-:S05]  /*310b0*/  F2FP.SATFINITE.E4M3.F32.PACK_AB_MERGE_C R6, RZ, R6, RZ ;  /* 0x00000006ff06723e */ /* 0x000fca00048070ff */
[----:B------:R0:W-:Y:S02]  /*310c0*/  @!P2 STG.E.U8 desc[UR46][R8.64+0x41], R6 ;  /* 0x000041060800a986 */ /* 0x0001e4000c10112e */
[----:B0-----:R-:W0:Y:S01]  /*310d0*/  @!P6 LDC.64 R6, c[0x0][0x5c0] ;  /* 0x00017000ff06eb82 */ /* 0x001e220000000a00 */
[----:B------:R-:W-:Y:S02]  /*310e0*/  FMUL R8, R95, UR43 ;  /* 0x0000002b5f087c20 */ /* 0x000fe40008400000 */
[----:B------:R-:W5:Y:S03]  /*310f0*/  LDL.LU R95, [R1+0x38c] ;  /* 0x00038c00015f7983 */ /* 0x000f660000300800 */
[----:B------:R-:W-:Y:S02]  /*31100*/  F2FP.SATFINITE.E4M3.F32.PACK_AB_MERGE_C R8, RZ, R8, RZ ;  /* 0x00000008ff08723e */ /* 0x000fe400048070ff */
[----:B0-----:R-:W-:-:S05]  /*31110*/  @!P6 IADD3 R6, P2, R24, R6, RZ ;  /* 0x000000061806e210 */ /* 0x001fca0007f5e0ff */
[----:B------:R-:W-:-:S05]  /*31120*/  @!P6 IMAD.X R7, R30, 0x1, R7, P2 ;  /* 0x000000011e07e824 */ /* 0x000fca00010e0607 */
[----:B------:R0:W-:Y:S02]  /*31130*/  @!P6 STG.E.U8 desc[UR46][R6.64+0x48], R8 ;  /* 0x000048080600e986 */ /* 0x0001e4000c10112e */
[----:B0-----:R-:W-:Y:S02]  /*31140*/  FMUL R8, R93, UR43 ;  /* 0x0000002b5d087c20 */ /* 0x001fe40008400000 */
[----:B------:R-:W5:Y:S01]  /*31150*/  LDL.LU R93, [R1+0x390] ;  /* 0x00039000015d7983 */ /* 0x000f620000300800 */
[----:B------:R-:W-:-:S13]  /*31160*/  ISETP.LT.OR P6, PT, R29, 0x4a, !P0 ;  /* 0x0000004a1d00780c */ /* 0x000fda00047c1670 */
[----:B------:R-:W0:Y:S01]  /*31170*/  @!P6 LDC.64 R6, c[0x0][0x5c0] ;  /* 0x00017000ff06eb82 */ /* 0x000e220000000a00 */
[----:B------:R-:W-:Y:S02]  /*31180*/  F2FP.SATFINITE.E4M3.F32.PACK_AB_MERGE_C R8, RZ, R8, RZ ;  /* 0x00000008ff08723e */ /* 0x000fe400048070ff */
[----:B------:R-:W-:Y:S02]  /*31190*/  LOP3.LUT P4, RZ, R2, 0x20, RZ, 0xc0, !PT ;  /* 0x0000002002ff7812 */ /* 0x000fe4000788c0ff */
[----:B0-----:R-:W-:-:S05]  /*311a0*/  @!P6 IADD3 R6, P2, R24, R6, RZ ;  /* 0x000000061806e210 */ /* 0x001fca0007f5e0ff */
[----:B------:R-:W-:-:S05]  /*311b0*/  @!P6 IMAD.X R7, R30, 0x1, R7, P2 ;  /* 0x000000011e07e824 */ /* 0x000fca00010e0607 */
[----:B------:R0:W-:Y:S01]  /*311c0*/  @!P6 STG.E.U8 desc[UR46][R6.64+0x49], R8 ;  /* 0x000049080600e986 */ /* 0x0001e2000c10112e */
[----:B------:R-:W-:Y:S01]  /*311d0*/  ISETP.LT.OR P6, PT, R29, 0x51, !P0 ;  /* 0x000000511d00780c */ /* 0x000fe200047c1670 */
[----:B0-----:R-:W-:-:S05]  /*311e0*/  FMUL R6, R98, UR43 ;  /* 0x0000002b62067c20 */ /* 0x001fca0008400000 */
[----:B------:R-:W-:-:S05]  /*311f0*/  F2FP.SATFINITE.E4M3.F32.PACK_AB_MERGE_C R6, RZ, R6, RZ ;  /* 0x00000006ff06723e */ /* 0x000fca00048070ff */
[----:B------:R2:W-:Y:S01]  /*31200*/  @!P1 STG.E.U8 desc[UR46][R14.64+0x48], R6 ;  /* 0x000048060e009986 */ /* 0x0005e2000c10112e */
[----:B------:R-:W-:Y:S01]  /*31210*/  LOP3.LUT P5, RZ, R2, 0x100, RZ, 0xc0, !PT ;  /* 0x0000010002ff7812 */ /* 0x000fe200078ac0ff */
[----:B--2---:R-:W-:Y:S02]  /*31220*/  FMUL R6, R94, UR43 ;  /* 0x0000002b5e067c20 */ /* 0x004fe40008400000 */
[----:B------:R-:W2:Y:S03]  /*31230*/  LDL.LU R94, [R1+0x394] ;  /* 0x00039400015e7983 */ /* 0x000ea60000300800 */
[----:B------:R-:W-:Y:S01]  /*31240*/  F2FP.SATFINITE.E4M3.F32.PACK_AB_MERGE_C R6, RZ, R6, RZ ;  /* 0x00000006ff06723e */ /* 0x000fe200048070ff */
[----:B------:R-:W2:Y:S04]  /*31250*/  LDL.LU R98, [R1+0x398] ;  /* 0x0003980001627983 */ /* 0x000ea80000300800 */
[----:B------:R0:W-:Y:S02]  /*31260*/  @!P4 STG.E.U8 desc[UR46][R12.64+0x49], R6 ;  /* 0x000049060c00c986 */ /* 0x0001e4000c10112e */
[----:B0-----:R-:W0:Y:S02]  /*31270*/  @!P6 LDC.64 R6, c[0x0][0x5c0] ;  /* 0x00017000ff06eb82 */ /* 0x001e240000000a00 */
[----:B0-----:R-:W-:Y:S01]  /*31280*/  @!P6 IADD3 R6, P1, R24, R6, RZ ;  /* 0x000000061806e210 */ /* 0x001fe20007f3e0ff */
[----:B---3--:R-:W-:-:S04]  /*31290*/  FMUL R8, R97, UR43 ;  /* 0x0000002b61087c20 */ /* 0x008fc80008400000 */
[----:B------:R-:W-:Y:S01]  /*312a0*/  @!P6 IMAD.X R7, R30, 0x1, R7, P1 ;  /* 0x000000011e07e824 */ /* 0x000fe200008e0607 */
[----:B------:R-:W-:-:S05]  /*312b0*/  F2FP.SATFINITE.E4M3.F32.PACK_AB_MERGE_C R8, RZ, R8, RZ ;  /* 0x00000008ff08723e */ /* 0x000fca00048070ff */
[----:B------:R0:W-:Y:S01]  /*312c0*/  @!P6 STG.E.U8 desc[UR46][R6.64+0x50], R8 ;  /* 0x000050080600e986 */ /* 0x0001e2000c10112e */
[----:B------:R-:W-:-:S13]  /*312d0*/  ISETP.LT.OR P6, PT, R29, 0x52, !P0 ;  /* 0x000000521d00780c */ /* 0x000fda00047c1670 */
[----:B0-----:R-:W0:Y:S01]  /*312e0*/  @!P6 LDC.64 R6, c[0x0][0x5c0] ;  /* 0x00017000ff06eb82 */ /* 0x001e220000000a00 */
[----:B----4-:R-:W-:Y:S02]  /*312f0*/  FMUL R8, R96, UR43 ;  /* 0x0000002b60087c20 */ /* 0x010fe40008400000 */
[----:B------:R-:W3:Y:S03]  /*31300*/  LDL.LU R96, [R1+0x39c] ;  /* 0x00039c0001607983 */ /* 0x000ee60000300800 */
[----:B------:R-:W-:Y:S02]  /*31310*/  F2FP.SATFINITE.E4M3.F32.PACK_AB_MERGE_C R8, RZ, R8, RZ ;  /* 0x00000008ff08723e */ /* 0x000fe400048070ff */
[----:B0-----:R-:W-:-:S05]  /*31320*/  @!P6 IADD3 R6, P1, R24, R6, RZ ;  /* 0x000000061806e210 */ /* 0x001fca0007f3e0ff */
[----:B------:R-:W-:-:S05]  /*31330*/  @!P6 IMAD.X R7, R30, 0x1, R7, P1 ;  /* 0x000000011e07e824 */ /* 0x000fca00008e0607 */
[----:B------:R5:W-:Y:S02]  /*31340*/  @!P6 STG.E.U8 desc[UR46][R6.64+0x51], R8 ;  /* 0x000051080600e986 */ /* 0x000be4000c10112e */
[----:B-----5:R-:W-:-:S05]  /*31350*/  FMUL R6, R95, UR43 ;  /* 0x0000002b5f067c20 */ /* 0x020fca0008400000 */
[----:B------:R-:W-:-:S05]  /*31360*/  F2FP.SATFINITE.E4M3.F32.PACK_AB_MERGE_C R6, RZ, R6, RZ ;  /* 0x00000006ff06723e */ /* 0x000fca00048070ff */
[----:B------:R0:W-:Y:S02]  /*31370*/  @!P5 STG.E.U8 desc[UR46][R22.64+0x50], R6 ;  /* 0x000050061600d986 */ /* 0x0001e4000c10112e */
[----:B0-----:R-:W-:Y:S02]  /*31380*/  FMUL R6, R93, UR43 ;  /* 0x0000002b5d067c20 */ /* 0x001fe40008400000 */
[----:B------:R-:W4:Y:S01]  /*31390*/  LDL.LU R93, [R1+0x3a0] ;  /* 0x0003a000015d7983 */ /* 0x000f220000300800 */
[----:B------:R-:W-:Y:S02]  /*313a0*/  LOP3.LUT P2, RZ, R2, 0x10, RZ, 0xc0, !PT ;  /* 0x0000001002ff7812 */ /* 0x000fe4000784c0ff */
[----:B------:R-:W-:Y:S01]  /*313b0*/  ISETP.LT.OR P6, PT, R29, 0x59, !P0 ;  /* 0x000000591d00780c */ /* 0x000fe200047c1670 */
[----:B------:R-:W5:Y:S01]  /*313c0*/  LDL.LU R97, [R1+0x3a4] ;  /* 0x0003a40001617983 */ /* 0x000f620000300800 */
[----:B------:R-:W-:-:S03]  /*313d0*/  F2FP.SATFINITE.E4M3.F32.PACK_AB_MERGE_C R6, RZ, R6, RZ ;  /* 0x00000006ff06723e */ /* 0x000fc600048070ff */
[----:B------:R-:W5:Y:S06]  /*313e0*/  LDL.LU R95, [R1+0x3a8] ;  /* 0x0003a800015f7983 */ /* 0x000f6c0000300800 */
[----:B------:R0:W-:Y:S01]  /*313f0*/  @!P2 STG.E.U8 desc[UR46][R18.64+0x51], R6 ;  /* 0x000051061200a986 */ /* 0x0001e2000c10112e */
[----:B------:R-:W-:Y:S01]  /*31400*/  LOP3.LUT P3, RZ, R2, 0x80, RZ, 0xc0, !PT ;  /* 0x0000008002ff7812 */ /* 0x000fe2000786c0ff */
[----:B0-----:R-:W0:Y:S01]  /*31410*/  @!P6 LDC.64 R6, c[0x0][0x5c0] ;  /* 0x00017000ff06eb82 */ /* 0x001e220000000a00 */
[----:B------:R-:W-:-:S11]  /*31420*/  LOP3.LUT R3, R3, 0xfffbffff, RZ, 0xc0, !PT ;  /* 0xfffbffff03037812 */ /* 0x000fd600078ec0ff */
[----:B------:R-:W-:Y:S02]  /*31430*/  @P3 LOP3.LUT R3, R3, 0x40000, RZ, 0xfc, !PT ;  /* 0x0004000003033812 */ /* 0x000fe400078efcff */
[----:B0-----:R-:W-:-:S05]  /*31440*/  @!P6 IADD3 R6, P3, R24, R6, RZ ;  /* 0x000000061806e210 */ /* 0x001fca0007f7e0ff */
[----:B------:R-:W-:Y:S02]  /*31450*/  @!P6 IMAD.X R7, R30, 0x1, R7, P3 ;  /* 0x000000011e07e824 */ /* 0x000fe400018e0607 */
[----:B--2---:R-:W-:Y:S02]  /*31460*/  FMUL R8, R94, UR43 ;  /* 0x0000002b5e087c20 */ /* 0x004fe40008400000 */
[----:B------:R-:W2:Y:S03]  /*31470*/  LDL.LU R94, [R1+0x3ac] ;  /* 0x0003ac00015e7983 */ /* 0x000ea60000300800 */
[----:B------:R-:W-:-:S05]  /*31480*/  F2FP.SATFINITE.E4M3.F32.PACK_AB_MERGE_C R8, RZ, R8, RZ ;  /* 0x00000008ff08723e */ /* 0x000fca00048070ff */
[----:B------:R0:W-:Y:S01]  /*31490*/  @!P6 STG.E.U8 desc[UR46][R6.64+0x58], R8 ;  /* 0x000058080600e986 */ /* 0x0001e2000c10112e */
[----:B------:R-:W-:-:S13]  /*314a0*/  ISETP.LT.OR P6, PT, R29, 0x5a, !P0 ;  /* 0x0000005a1d00780c */ /* 0x000fda00047c1670 */
[----:B0-----:R-:W0:Y:S01]  /*314b0*/  @!P6 LDC.64 R6, c[0x0][0x5c0] ;  /* 0x00017000ff06eb82 */ /* 0x001e220000000a00 */
[----:B------:R-:W-:-:S05]  /*314c0*/  FMUL R8, R98, UR43 ;  /* 0x0000002b62087c20 */ /* 0x000fca0008400000 */
[----:B------:R-:W-:Y:S02]  /*314d0*/  F2FP.SATFINITE.E4M3.F32.PACK_AB_MERGE_C R8, RZ, R8, RZ ;  /* 0x00000008ff08723e */ /* 0x000fe400048070ff */
[----:B0-----:R-:W-:-:S05]  /*314e0*/  @!P6 IADD3 R6, P0, R24, R6, RZ ;  /* 0x000000061806e210 */ /* 0x001fca0007f1e0ff */
[----:B------:R-:W-:-:S05]  /*314f0*/  @!P6 IMAD.X R7, R30, 0x1, R7, P0 ;  /* 0x000000011e07e824 */ /* 0x000fca00000e0607 */
[----:B------:R3:W-:Y:S02]  /*31500*/  @!P6 STG.E.U8 desc[UR46][R6.64+0x59], R8 ;  /* 0x000059080600e986 */ /* 0x0007e4000c10112e */
[----:B---3--:R-:W-:Y:S02]  /*31510*/  FMUL R6, R96, UR43 ;  /* 0x0000002b60067c20 */ /* 0x008fe40008400000 */
[----:B------:R-:W3:Y:S03]  /*31520*/  LDL.LU R96, [R1+0x3b0] ;  /* 0x0003b00001607983 */ /* 0x000ee60000300800 */
[----:B------:R-:W-:Y:S01]  /*31530*/  F2FP.SATFINITE.E4M3.F32.PACK_AB_MERGE_C R9, RZ, R6, RZ ;  /* 0x00000006ff09723e */ /* 0x000fe200048070ff */
[----:B----4-:R-:W-:Y:S02]  /*31540*/  FMUL R6, R93, UR43 ;  /* 0x0000002b5d067c20 */ /* 0x010fe40008400000 */
[----:B------:R-:W4:Y:S01]  /*31550*/  LDL.LU R93, [R1+0x3b4] ;  /* 0x0003b400015d7983 */ /* 0x000f220000300800 */
[----:B------:R-:W-:-:S02]  /*31560*/  LOP3.LUT P3, RZ, R3, 0x40000, RZ, 0xc0, !PT ;  /* 0x0004000003ff7812 */ /* 0x000fc4000786c0ff */
[C---:B------:R-:W-:Y:S02]  /*31570*/  LOP3.LUT P4, RZ, R2.reuse, 0x8, RZ, 0xc0, !PT ;  /* 0x0000000802ff7812 */ /* 0x040fe4000788c0ff */
[----:B------:R-:W-:Y:S02]  /*31580*/  F2FP.SATFINITE.E4M3.F32.PACK_AB_MERGE_C R6, RZ, R6, RZ ;  /* 0x00000006ff06723e */ /* 0x000fe400048070ff */
[----:B------:R-:W-:-:S07]  /*31590*/  LOP3.LUT P1, RZ, R2, 0x4, RZ, 0xc0, !PT ;  /* 0x0000000402ff7812 */ /* 0x000fce000782c0ff */
[----:B------:R-:W-:Y:S04]  /*315a0*/  @!P3 STG.E.U8 desc[UR46][R36.64+0x58], R9 ;  /* 0x000058092400b986 */ /* 0x000fe8000c10112e */
[----:B------:R5:W-:Y:S01]  /*315b0*/  @!P4 STG.E.U8 desc[UR46][R32.64+0x59], R6 ;  /* 0x000059062000c986 */ /* 0x000be2000c10112e */
[----:B------:R-:W-:Y:S02]  /*315c0*/  LOP3.LUT P5, RZ, R2, 0x2, RZ, 0xc0, !PT ;  /* 0x0000000202ff7812 */ /* 0x000fe400078ac0ff */
[----:B------:R-:W-:Y:S01]  /*315d0*/  LOP3.LUT P2, RZ, R0, 0x4000, RZ, 0xc0, !PT ;  /* 0x0000400000ff7812 */ /* 0x000fe2000784c0ff */
[----:B-----5:R-:W-:-:S05]  /*315e0*/  FMUL R6, R97, UR43 ;  /* 0x0000002b61067c20 */ /* 0x020fca0008400000 */
[----:B------:R-:W-:-:S05]  /*315f0*/  F2FP.SATFINITE.E4M3.F32.PACK_AB_MERGE_C R6, RZ, R6, RZ ;  /* 0x00000006ff06723e */ /* 0x000fca00048070ff */
[----:B------:R0:W-:Y:S02]  /*31600*/  @!P1 STG.E.U8 desc[UR46][R20.64+0x40], R6 ;  /* 0x0000400614009986 */ /* 0x0001e4000c10112e */
[----:B0-----:R-:W-:Y:S01]  /*31610*/  FMUL R6, R95, UR43 ;  /* 0x0000002b5f067c20 */ /* 0x001fe20008400000 */
[----:B------:R-:W-:Y:S01]  /*31620*/  LOP3.LUT P0, RZ, R2, 0x1, RZ, 0xc0, !PT ;  /* 0x0000000102ff7812 */ /* 0x000fe2000780c0ff */
[----:B------:R-:W5:Y:S03]  /*31630*/  LDL.LU R95, [R1+0x3b8] ;  /* 0x0003b800015f7983 */ /* 0x000f660000300800 */
[----:B------:R-:W-:-:S05]  /*31640*/  F2FP.SATFINITE.E4M3.F32.PACK_AB_MERGE_C R6, RZ, R6, RZ ;  /* 0x00000006ff06723e */ /* 0x000fca00048070ff */
[----:B------:R0:W-:Y:S02]  /*31650*/  @!P5 STG.E.U8 desc[UR46][R16.64+0x41], R6 ;  /* 0x000041061000d986 */ /* 0x0001e4000c10112e */
[----:B0-----:R-:W0:Y:S01]  /*31660*/  @!P2 LDC.64 R6, c[0x0][0x5c0] ;  /* 0x00017000ff06ab82 */ /* 0x001e220000000a00 */
[----:B------:R-:W-:-:S04]  /*31670*/  LOP3.LUT R3, R3, 0xfffdffff, RZ, 0xc0, !PT ;  /* 0xfffdffff03037812 */ /* 0x000fc800078ec0ff */
[----:B------:R-:W-:Y:S02]  /*31680*/  @P0 LOP3.LUT R3, R3, 0x20000, RZ, 0xfc, !PT ;  /* 0x0002000003030812 */ /* 0x000fe400078efcff */
[----:B------:R-:W-:Y:S02]  /*31690*/  LOP3.LUT P0, RZ, R0, 0x2000, RZ, 0xc0, !PT ;  /* 0x0000200000ff7812 */ /* 0x000fe4000780c0ff */
[----:B0-----:R-:W-:-:S05]  /*316a0*/  @!P2 IADD3 R6, P6, R31, R6, RZ ;  /* 0x000000061f06a210 */ /* 0x001fca0007fde0ff */
[----:B------:R-:W-:Y:S02]  /*316b0*/  @!P2 IMAD.X R7, R62, 0x1, R7, P6 ;  /* 0x000000013e07a824 */ /* 0x000fe400030e0607 */
[----:B--2---:R-:W-:Y:S02]  /*316c0*/  FMUL R8, R94, UR43 ;  /* 0x0000002b5e087c20 */ /* 0x004fe40008400000 */
[----:B------:R-:W2:Y:S03]  /*316d0*/  LDL.LU R94, [R1+0x3bc] ;  /* 0x0003bc00015e7983 */ /* 0x000ea60000300800 */
[----:B------:R-:W-:Y:S01]  /*316e0*/  F2FP.SATFINITE.E4M3.F32.PACK_AB_MERGE_C R8, RZ, R8, RZ ;  /* 0x00000008ff08723e */ /* 0x000fe200048070ff */
[----:B------:R-:W2:Y:S04]  /*316f0*/  LDL.LU R97, [R1+0x3c0] ;  /* 0x0003c00001617983 */ /* 0x000ea80000300800 */
[----:B------:R0:W-:Y:S02]  /*31700*/  @!P2 STG.E.U8 desc[UR46][R6.64+0x40], R8 ;  /* 0x000040080600a986 */ /* 0x0001e4000c10112e */
[----:B0-----:R-:W0:Y:S02]  /*31710*/  @!P0 LDC.64 R6, c[0x0][0x5c0] ;  /* 0x00017000ff068b82 */ /* 0x001e240000000a00 */
[----:B0-----:R-:W-:-:S05]  /*31720*/  @!P0 IADD3 R6, P6, R63, R6, RZ ;  /* 0x000000063f068210 */ /* 0x001fca0007fde0ff */
[----:B------:R-:W-:Y:S01]  /*31730*/  @!P0 IMAD.X R7, R64, 0x1, R7, P6 ;  /* 0x0000000140078824 */ /* 0x000fe200030e0607 */
[----:B------:R-:W-:Y:S01]  /*31740*/  LOP3.LUT P6, RZ, R0, 0x2000, RZ, 0xc0, !PT ;  /* 0x0000200000ff7812 */ /* 0x000fe200078cc0ff */
[----:B---3--:R-:W-:Y:S02]  /*31750*/  FMUL R8, R96, UR43 ;  /* 0x0000002b60087c20 */ /* 0x008fe40008400000 */
[----:B------:R-:W3:Y:S03]  /*31760*/  LDL.LU R96, [R1+0x3c4] ;  /* 0x0003c40001607983 */ /* 0x000ee60000300800 */
[----:B------:R-:W-:-:S07]  /*31770*/  F2FP.SATFINITE.E4M3.F32.PACK_AB_MERGE_C R8, RZ, R8, RZ ;  /* 0x00000008ff08723e */ /* 0x000fce00048070ff */
[----:B------:R4:W-:Y:S02]  /*31780*/  @!P6 STG.E.U8 desc[UR46][R6.64+0x41], R8 ;  /* 0x000041080600e986 */ /* 0x0009e4000c10112e */
[----:B----4-:R-:W-:Y:S02]  /*31790*/  FMUL R6, R93, UR43 ;  /* 0x0000002b5d067c20 */ /* 0x010fe40008400000 */
[----:B------:R-:W4:Y:S01]  /*317a0*/  LDL.LU R93, [R1+0x3c8] ;  /* 0x0003c800015d7983 */ /* 0x000f220000300800 */
[----:B------:R-:W-:Y:S02]  /*317b0*/  LOP3.LUT P1, RZ, R0, 0x40000000, RZ, 0xc0, !PT ;  /* 0x4000000000ff7812 */ /* 0x000fe4000782c0ff */
[----:B------:R-:W-:-:S11]  /*317c0*/  LOP3.LUT R3, R3, 0xfffeffff, RZ, 0xc0, !PT ;  /* 0xfffeffff03037812 */ /* 0x000fd600078ec0ff */
[----:B------:R-:W-:-:S04]  /*317d0*/  @P1 LOP3.LUT R3, R3, 0x10000, RZ, 0xfc, !PT ;  /* 0x0001000003031812 */ /* 0x000fc800078efcff */
[----:B------:R-:W-:Y:S02]  /*317e0*/  LOP3.LUT P0, RZ, R3, 0x20000, RZ, 0xc0, !PT ;  /* 0x0002000003ff7812 */ /* 0x000fe4000780c0ff */
[----:B------:R-:W-:-:S11]  /*317f0*/  F2FP.SATFINITE.E4M3.F32.PACK_AB_MERGE_C R6, RZ, R6, RZ ;  /* 0x00000006ff06723e */ /* 0x000fd600048070ff */
[----:B------:R5:W-:Y:S02]  /*31800*/  @!P0 STG.E.U8 desc[UR46][R34.64+0x48], R6 ;  /* 0x0000480622008986 */ /* 0x000be4000c10112e */
[----:B-----5:R-:W-:Y:S02]  /*31810*/  FMUL R6, R95, UR43 ;  /* 0x0000002b5f067c20 */ /* 0x020fe40008400000 */
[----:B------:R-:W5:Y:S01]  /*31820*/  LDL.LU R95, [R1+0x3cc] ;  /* 0x0003cc00015f7983 */ /* 0x000f620000300800 */
[----:B--2---:R-:W-:-:S03]  /*31830*/  FMUL R9, R94, UR43 ;  /* 0x0000002b5e097c20 */ /* 0x004fc60008400000 */
[----:B------:R-:W2:Y:S01]  /*31840*/  LDL.LU R94, [R1+0x3d0] ;  /* 0x0003d000015e7983 */ /* 0x000ea20000300800 */
[----:B------:R-:W-:-:S03]  /*31850*/  FMUL R8, R97, UR43 ;  /* 0x0000002b61087c20 */ /* 0x000fc60008400000 */
[----:B------:R-:W2:Y:S02]  /*31860*/  LDL.LU R98, [R1+0x3d4] ;  /* 0x0003d40001627983 */ /* 0x000ea40000300800 */
[----:B------:R-:W-:Y:S02]  /*31870*/  F2FP.SATFINITE.E4M3.F32.PACK_AB_MERGE_C R11, RZ, R8, RZ ;  /* 0x00000008ff0b723e */ /* 0x000fe400048070ff */
[----:B------:R-:W2:Y:S01]  /*31880*/  LDL.LU R97, [R1+0x3d8] ;  /* 0x0003d80001617983 */ /* 0x000ea20000300800 */
[----:B---3--:R-:W-:-:S05]  /*31890*/  FMUL R8, R96, UR43 ;  /* 0x0000002b60087c20 */ /* 0x008fca0008400000 */
[----:B------:R-:W-:Y:S01]  /*318a0*/  F2FP.SATFINITE.E4M3.F32.PACK_AB_MERGE_C R13, RZ, R8, RZ ;  /* 0x00000008ff0d723e */ /* 0x000fe200048070ff */
[----:B----4-:R-:W-:Y:S02]  /*318b0*/  FMUL R8, R93, UR43 ;  /* 0x0000002b5d087c20 */ /* 0x010fe40008400000 */
[----:B------:R-:W3:Y:S01]  /*318c0*/  LDL.LU R93, [R1+0x3dc] ;  /* 0x0003dc00015d7983 */ /* 0x000ee20000300800 */
[C---:B------:R-:W-:Y:S02]  /*318d0*/  LOP3.LUT P3, RZ, R0.reuse, 0x80000000, RZ, 0xc0, !PT ;  /* 0x8000000000ff7812 */ /* 0x040fe4000786c0ff */
[----:B------:R-:W-:Y:S01]  /*318e0*/  LOP3.LUT P4, RZ, R0, 0x800, RZ, 0xc0, !PT ;  /* 0x0000080000ff7812 */ /* 0x000fe2000788c0ff */
[----:B------:R-:W4:Y:S01]  /*318f0*/  LDL.LU R96, [R1+0x3e0] ;  /* 0x0003e00001607983 */ /* 0x000f220000300800 */
        /* <DEDUP_REMOVED lines=9> */
[----:B------:R-:W-:Y:S02]  /*31990*/  LOP3.LUT P2, RZ, R0, 0x200, RZ, 0xc0, !PT ;  /* 0x0000020000ff7812 */ /* 0x000fe4000784c0ff */
[----:B0-----:R-:W-:-:S05]  /*319a0*/  @!P1 IADD3 R6, P6, R67, R6, RZ ;  /* 0x0000000643069210 */ /* 0x001fca0007fde0ff */
[----:B------:R-:W-:Y:S01]  /*319b0*/  @!P1 IMAD.X R7, R68, 0x1, R7, P6 ;  /* 0x0000000144079824 */ /* 0x000fe200030e0607 */
[----:B------:R-:W-:Y:S02]  /*319c0*/  LOP3.LUT P6, RZ, R0, 0x400, RZ, 0xc0, !PT ;  /* 0x0000040000ff7812 */ /* 0x000fe400078cc0ff */
[----:B------:R-:W-:-:S11]  /*319d0*/  LOP3.LUT P1, RZ, R3, 0x10000, RZ, 0xc0, !PT ;  /* 0x0001000003ff7812 */ /* 0x000fd6000782c0ff */
[----:B------:R0:W-:Y:S01]  /*319e0*/  @!P6 STG.E.U8 desc[UR46][R6.64+0x49], R11 ;  /* 0x0000490b0600e986 */ /* 0x0001e2000c10112e */
[----:B------:R-:W-:Y:S01]  /*319f0*/  LOP3.LUT P5, RZ, R0, 0x20000000, RZ, 0xc0, !PT ;  /* 0x2000000000ff7812 */ /* 0x000fe200078ac0ff */
[----:B0-----:R-:W0:Y:S01]  /*31a00*/  @!P2 LDC.64 R6, c[0x0][0x5c0] ;  /* 0x00017000ff06ab82 */ /* 0x001e220000000a00 */
[----:B------:R-:W-:Y:S01]  /*31a10*/  F2FP.SATFINITE.E4M3.F32.PACK_AB_MERGE_C R9, RZ, R8, RZ ;  /* 0x00000008ff09723e */ /* 0x000fe200048070ff */
[----:B-----5:R-:W-:Y:S02]  /*31a20*/  FMUL R8, R95, UR43 ;  /* 0x0000002b5f087c20 */ /* 0x020fe40008400000 */
[----:B------:R-:W5:Y:S03]  /*31a30*/  LDL.LU R95, [R1+0x3e4] ;  /* 0x0003e400015f7983 */ /* 0x000f660000300800 */
[----:B------:R-:W-:Y:S01]  /*31a40*/  F2FP.SATFINITE.E4M3.F32.PACK_AB_MERGE_C R11, RZ, R8, RZ ;  /* 0x00000008ff0b723e */ /* 0x000fe200048070ff */
[----:B------:R-:W-:Y:S04]  /*31a50*/  @!P1 STG.E.U8 desc[UR46][R40.64+0x50], R13 ;  /* 0x0000500d28009986 */ /* 0x000fe8000c10112e */
[----:B------:R1:W-:Y:S01]  /*31a60*/  @!P5 STG.E.U8 desc[UR46][R38.64+0x51], R9 ;  /* 0x000051092600d986 */ /* 0x0003e2000c10112e */
[----:B0-----:R-:W-:Y:S01]  /*31a70*/  @!P2 IADD3 R6, P6, R69, R6, RZ ;  /* 0x000000064506a210 */ /* 0x001fe20007fde0ff */
[----:B--2---:R-:W-:-:S02]  /*31a80*/  FMUL R8, R94, UR43 ;  /* 0x0000002b5e087c20 */ /* 0x004fc40008400000 */
[----:B------:R-:W2:Y:S03]  /*31a90*/  LDL.LU R94, [R1+0x3e8] ;  /* 0x0003e800015e7983 */ /* 0x000ea60000300800 */
[----:B-1----:R-:W-:Y:S01]  /*31aa0*/  F2FP.SATFINITE.E4M3.F32.PACK_AB_MERGE_C R9, RZ, R8, RZ ;  /* 0x00000008ff09723e */ /* 0x002fe200048070ff */
[----:B------:R-:W-:Y:S01]  /*31ab0*/  FMUL R8, R98, UR43 ;  /* 0x0000002b62087c20 */ /* 0x000fe20008400000 */
[----:B------:R-:W-:-:S04]  /*31ac0*/  @!P2 IMAD.X R7, R70, 0x1, R7, P6 ;  /* 0x000000014607a824 */ /* 0x000fc800030e0607 */
[----:B------:R-:W-:Y:S01]  /*31ad0*/  F2FP.SATFINITE.E4M3.F32.PACK_AB_MERGE_C R13, RZ, R8, RZ ;  /* 0x00000008ff0d723e */ /* 0x000fe200048070ff */
[----:B------:R-:W-:Y:S02]  /*31ae0*/  FMUL R8, R97, UR43 ;  /* 0x0000002b61087c20 */ /* 0x000fe40008400000 */
[----:B------:R-:W2:Y:S04]  /*31af0*/  LDL.LU R97, [R1+0x3ec] ;  /* 0x0003ec0001617983 */ /* 0x000ea80000300800 */
[----:B------:R0:W-:Y:S02]  /*31b00*/  @!P2 STG.E.U8 desc[UR46][R6.64+0x50], R11 ;  /* 0x0000500b0600a986 */ /* 0x0001e4000c10112e */
[----:B0-----:R-:W-:Y:S01]  /*31b10*/  F2FP.SATFINITE.E4M3.F32.PACK_AB_MERGE_C R11, RZ, R8, RZ ;  /* 0x00000008ff0b723e */ /* 0x001fe200048070ff */
[----:B---3--:R-:W-:-:S02]  /*31b20*/  FMUL R8, R93, UR43 ;  /* 0x0000002b5d087c20 */ /* 0x008fc40008400000 */
[----:B------:R-:W3:Y:S01]  /*31b30*/  LDL.LU R93, [R1+0x3f0] ;  /* 0x0003f000015d7983 */ /* 0x000ee20000300800 */
[----:B------:R-:W-:-:S13]  /*31b40*/  LOP3.LUT P0, RZ, R0, 0x80, RZ, 0xc0, !PT ;  /* 0x0000008000ff7812 */ /* 0x000fda000780c0ff */
[----:B------:R-:W0:Y:S01]  /*31b50*/  @!P0 LDC.64 R6, c[0x0][0x5c0] ;  /* 0x00017000ff068b82 */ /* 0x000e220000000a00 */
[----:B------:R-:W-:Y:S02]  /*31b60*/  LOP3.LUT P3, RZ, R0, 0x40, RZ, 0xc0, !PT ;  /* 0x0000004000ff7812 */ /* 0x000fe4000786c0ff */
[----:B0-----:R-:W-:-:S05]  /*31b70*/  @!P0 IADD3 R6, P6, R71, R6, RZ ;  /* 0x0000000647068210 */ /* 0x001fca0007fde0ff */
[----:B------:R-:W-:-:S05]  /*31b80*/  @!P0 IMAD.X R7, R72, 0x1, R7, P6 ;  /* 0x0000000148078824 */ /* 0x000fca00030e0607 */
[----:B------:R0:W-:Y:S01]  /*31b90*/  @!P0 STG.E.U8 desc[UR46][R6.64+0x51], R9 ;  /* 0x0000510906008986 */ /* 0x0001e2000c10112e */
[C---:B------:R-:W-:Y:S01]  /*31ba0*/  LOP3.LUT P6, RZ, R0.reuse, 0x10000000, RZ, 0xc0, !PT ;  /* 0x1000000000ff7812 */ /* 0x040fe200078cc0ff */
[----:B0-----:R-:W0:Y:S01]  /*31bb0*/  @!P3 LDC.64 R6, c[0x0][0x5c0] ;  /* 0x00017000ff06bb82 */ /* 0x001e220000000a00 */
[----:B------:R-:W-:-:S11]  /*31bc0*/  LOP3.LUT P4, RZ, R0, 0x8000000, RZ, 0xc0, !PT ;  /* 0x0800000000ff7812 */ /* 0x000fd6000788c0ff */
[----:B------:R-:W-:Y:S01]  /*31bd0*/  @!P6 STG.E.U8 desc[UR46][R44.64+0x58], R13 ;  /* 0x0000580d2c00e986 */ /* 0x000fe2000c10112e */
[----:B------:R-:W-:Y:S02]  /*31be0*/  LOP3.LUT P1, RZ, R0, 0x20, RZ, 0xc0, !PT ;  /* 0x0000002000ff7812 */ /* 0x000fe4000782c0ff */
[----:B------:R-:W-:Y:S01]  /*31bf0*/  F2FP.SATFINITE.E4M3.F32.PACK_AB_MERGE_C R9, RZ, R8, RZ ;  /* 0x00000008ff09723e */ /* 0x000fe200048070ff */
[----:B----4-:R-:W-:Y:S02]  /*31c00*/  FMUL R8, R96, UR43 ;  /* 0x0000002b60087c20 */ /* 0x010fe40008400000 */
[----:B------:R-:W4:Y:S04]  /*31c10*/  LDL.LU R96, [R1+0x3f4] ;  /* 0x0003f40001607983 */ /* 0x000f280000300800 */
[----:B------:R1:W-:Y:S01]  /*31c20*/  @!P4 STG.E.U8 desc[UR46][R42.64+0x59], R11 ;  /* 0x0000590b2a00c986 */ /* 0x0003e2000c10112e */
[----:B0-----:R-:W-:-:S05]  /*31c30*/  @!P3 IADD3 R6, P6, R73, R6, RZ ;  /* 0x000000064906b210 */ /* 0x001fca0007fde0ff */
[----:B------:R-:W-:-:S05]  /*31c40*/  @!P3 IMAD.X R7, R74, 0x1, R7, P6 ;  /* 0x000000014a07b824 */ /* 0x000fca00030e0607 */
[----:B------:R0:W-:Y:S01]  /*31c50*/  @!P3 STG.E.U8 desc[UR46][R6.64+0x58], R9 ;  /* 0x000058090600b986 */ /* 0x0001e2000c10112e */
[----:B-1----:R-:W-:Y:S01]  /*31c60*/  F2FP.SATFINITE.E4M3.F32.PACK_AB_MERGE_C R11, RZ, R8, RZ ;  /* 0x00000008ff0b723e */ /* 0x002fe200048070ff */
[----:B0-----:R-:W0:Y:S01]  /*31c70*/  @!P1 LDC.64 R6, c[0x0][0x5c0] ;  /* 0x00017000ff069b82 */ /* 0x001e220000000a00 */
[----:B-----5:R-:W-:Y:S02]  /*31c80*/  FMUL R8, R95, UR43 ;  /* 0x0000002b5f087c20 */ /* 0x020fe40008400000 */
[----:B------:R-:W5:Y:S03]  /*31c90*/  LDL.LU R95, [R1+0x3f8] ;  /* 0x0003f800015f7983 */ /* 0x000f660000300800 */
[----:B------:R-:W-:Y:S02]  /*31ca0*/  F2FP.SATFINITE.E4M3.F32.PACK_AB_MERGE_C R13, RZ, R8, RZ ;  /* 0x00000008ff0d723e */ /* 0x000fe400048070ff */
[----:B0-----:R-:W-:-:S05]  /*31cb0*/  @!P1 IADD3 R6, P6, R75, R6, RZ ;  /* 0x000000064b069210 */ /* 0x001fca0007fde0ff */
[----:B------:R-:W-:Y:S02]  /*31cc0*/  @!P1 IMAD.X R7, R76, 0x1, R7, P6 ;  /* 0x000000014c079824 */ /* 0x000fe400030e0607 */
[----:B--2---:R-:W-:Y:S02]  /*31cd0*/  FMUL R8, R94, UR43 ;  /* 0x0000002b5e087c20 */ /* 0x004fe40008400000 */
[----:B------:R-:W2:Y:S04]  /*31ce0*/  LDL.LU R94, [R1+0x3fc] ;  /* 0x0003fc00015e7983 */ /* 0x000ea80000300800 */
[----:B------:R-:W2:Y:S01]  /*31cf0*/  LDL.LU R98, [R1+0x400] ;  /* 0x0004000001627983 */ /* 0x000ea20000300800 */
[----:B------:R-:W-:Y:S01]  /*31d00*/  F2FP.SATFINITE.E4M3.F32.PACK_AB_MERGE_C R9, RZ, R8, RZ ;  /* 0x00000008ff09723e */ /* 0x000fe200048070ff */
[----:B------:R-:W-:-:S02]  /*31d10*/  FMUL R8, R97, UR43 ;  /* 0x0000002b61087c20 */ /* 0x000fc40008400000 */
[----:B------:R-:W2:Y:S04]  /*31d20*/  LDL.LU R97, [R1+0x404] ;  /* 0x0004040001617983 */ /* 0x000ea80000300800 */
[----:B------:R0:W-:Y:S02]  /*31d30*/  @!P1 STG.E.U8 desc[UR46][R6.64+0x59], R11 ;  /* 0x0000590b06009986 */ /* 0x0001e4000c10112e */
[----:B0-----:R-:W-:Y:S01]  /*31d40*/  F2FP.SATFINITE.E4M3.F32.PACK_AB_MERGE_C R11, RZ, R8, RZ ;  /* 0x00000008ff0b723e */ /* 0x001fe200048070ff */
[----:B---3--:R-:W-:Y:S02]  /*31d50*/  FMUL R8, R93, UR43 ;  /* 0x0000002b5d087c20 */ /* 0x008fe40008400000 */
[----:B------:R-:W3:Y:S01]  /*31d60*/  LDL.LU R93, [R1+0x408] ;  /* 0x00040800015d7983 */ /* 0x000ee20000300800 */
[----:B------:R-:W-:-:S02]  /*31d70*/  LOP3.LUT P5, RZ, R0, 0x4000000, RZ, 0xc0, !PT ;  /* 0x0400000000ff7812 */ /* 0x000fc400078ac0ff */
[----:B------:R-:W-:-:S11]  /*31d80*/  LOP3.LUT P3, RZ, R3, 0x4000, RZ, 0xc0, !PT ;  /* 0x0000400003ff7812 */ /* 0x000fd6000786c0ff */
[----:B------:R-:W-:Y:S01]  /*31d90*/  @!P5 STG.E.U8 desc[UR46][R48.64+0x40], R13 ;  /* 0x0000400d3000d986 */ /* 0x000fe2000c10112e */
[----:B------:R-:W-:-:S13]  /*31da0*/  ISETP.LT.OR P5, PT, R29, 0x41, !P3 ;  /* 0x000000411d00780c */ /* 0x000fda0005fa1670 */
[----:B------:R-:W0:Y:S01]  /*31db0*/  @!P5 LDC.64 R6, c[0x0][0x5c0] ;  /* 0x00017000ff06db82 */ /* 0x000e220000000a00 */
[----:B------:R-:W-:Y:S02]  /*31dc0*/  LOP3.LUT P2, RZ, R0, 0x2000000, RZ, 0xc0, !PT ;  /* 0x0200000000ff7812 */ /* 0x000fe4000784c0ff */
[----:B0-----:R-:W-:-:S05]  /*31dd0*/  @!P5 IADD3 R6, P6, R77, R6, RZ ;  /* 0x000000064d06d210 */ /* 0x001fca0007fde0ff */
[----:B------:R-:W-:Y:S01]  /*31de0*/  @!P5 IMAD.X R7, R78, 0x1, R7, P6 ;  /* 0x000000014e07d824 */ /* 0x000fe200030e0607 */
[C---:B------:R-:W-:Y:S02]  /*31df0*/  ISETP.LT.OR P6, PT, R29.reuse, 0x41, !P3 ;  /* 0x000000411d00780c */ /* 0x040fe40005fc1670 */
[----:B------:R-:W-:-:S03]  /*31e00*/  ISETP.LT.OR P5, PT, R29, 0x42, !P3 ;  /* 0x000000421d00780c */ /* 0x000fc60005fa1670 */
[----:B------:R-:W-:Y:S08]  /*31e10*/  @!P2 STG.E.U8 desc[UR46][R46.64+0x41], R9 ;  /* 0x000041092e00a986 */ /* 0x000ff0000c10112e */
[----:B------:R0:W-:Y:S02]  /*31e20*/  @!P6 STG.E.U8 desc[UR46][R6.64+0x40], R11 ;  /* 0x0000400b0600e986 */ /* 0x0001e4000c10112e */
[----:B0-----:R-:W0:Y:S01]  /*31e30*/  @!P5 LDC.64 R6, c[0x0][0x5c0] ;  /* 0x00017000ff06db82 */ /* 0x001e220000000a00 */
[----:B------:R-:W-:Y:S01]  /*31e40*/  F2FP.SATFINITE.E4M3.F32.PACK_AB_MERGE_C R9, RZ, R8, RZ ;  /* 0x00000008ff09723e */ /* 0x000fe200048070ff */
[----:B----4-:R-:W-:-:S02]  /*31e50*/  FMUL R8, R96, UR43 ;  /* 0x0000002b60087c20 */ /* 0x010fc40008400000 */
[----:B------:R-:W4:Y:S03]  /*31e60*/  LDL.LU R96, [R1+0x40c] ;  /* 0x00040c0001607983 */ /* 0x000f260000300800 */
[----:B------:R-:W-:Y:S02]  /*31e70*/  F2FP.SATFINITE.E4M3.F32.PACK_AB_MERGE_C R13, RZ, R8, RZ ;  /* 0x00000008ff0d723e */ /* 0x000fe400048070ff */
[----:B------:R-:W-:Y:S02]  /*31e80*/  LOP3.LUT P4, RZ, R0, 0x1000000, RZ, 0xc0, !PT ;  /* 0x0100000000ff7812 */ /* 0x000fe4000788c0ff */
[----:B0-----:R-:W-:-:S05]  /*31e90*/  @!P5 IADD3 R6, P6, R79, R6, RZ ;  /* 0x000000064f06d210 */ /* 0x001fca0007fde0ff */
[----:B------:R-:W-:Y:S01]  /*31ea0*/  @!P5 IMAD.X R7, R80, 0x1, R7, P6 ;  /* 0x000000015007d824 */ /* 0x000fe200030e0607 */
[----:B------:R-:W-:-:S04]  /*31eb0*/  LOP3.LUT P6, RZ, R0, 0x800000, RZ, 0xc0, !PT ;  /* 0x0080000000ff7812 */ /* 0x000fc800078cc0ff */
[----:B------:R0:W-:Y:S01]  /*31ec0*/  @!P5 STG.E.U8 desc[UR46][R6.64+0x41], R9 ;  /* 0x000041090600d986 */ /* 0x0001e2000c10112e */
[----:B-----5:R-:W-:-:S03]  /*31ed0*/  FMUL R8, R95, UR43 ;  /* 0x0000002b5f087c20 */ /* 0x020fc60008400000 */
[----:B------:R-:W5:Y:S02]  /*31ee0*/  LDL.LU R95, [R1+0x410] ;  /* 0x00041000015f7983 */ /* 0x000f640000300800 */
[----:B------:R-:W-:Y:S02]  /*31ef0*/  F2FP.SATFINITE.E4M3.F32.PACK_AB_MERGE_C R11, RZ, R8, RZ ;  /* 0x00000008ff0b723e */ /* 0x000fe400048070ff */
[----:B------:R-:W-:Y:S04]  /*31f00*/  @!P4 STG.E.U8 desc[UR46][R52.64+0x48], R13 ;  /* 0x0000480d3400c986 */ /* 0x000fe8000c10112e */
[----:B------:R1:W-:Y:S01]  /*31f10*/  @!P6 STG.E.U8 desc[UR46][R50.64+0x49], R11 ;  /* 0x0000490b3200e986 */ /* 0x0003e2000c10112e */
[----:B--2---:R-:W-:-:S03]  /*31f20*/  FMUL R8, R94, UR43 ;  /* 0x0000002b5e087c20 */ /* 0x004fc60008400000 */
[----:B------:R-:W2:Y:S02]  /*31f30*/  LDL.LU R94, [R1+0x414] ;  /* 0x00041400015e7983 */ /* 0x000ea40000300800 */
[----:B0-----:R-:W-:Y:S01]  /*31f40*/  F2FP.SATFINITE.E4M3.F32.PACK_AB_MERGE_C R9, RZ, R8, RZ ;  /* 0x00000008ff09723e */ /* 0x001fe200048070ff */
[----:B------:R-:W-:-:S05]  /*31f50*/  FMUL R8, R98, UR43 ;  /* 0x0000002b62087c20 */ /* 0x000fca0008400000 */
[----:B-1----:R-:W-:Y:S01]  /*31f60*/  F2FP.SATFINITE.E4M3.F32.PACK_AB_MERGE_C R11, RZ, R8, RZ ;  /* 0x00000008ff0b723e */ /* 0x002fe200048070ff */
[----:B------:R-:W-:-:S05]  /*31f70*/  FMUL R8, R97, UR43 ;  /* 0x0000002b61087c20 */ /* 0x000fca0008400000 */
[----:B------:R-:W-:Y:S01]  /*31f80*/  F2FP.SATFINITE.E4M3.F32.PACK_AB_MERGE_C R13, RZ, R8, RZ ;  /* 0x00000008ff0d723e */ /* 0x000fe200048070ff */
[----:B---3--:R-:W-:Y:S02]  /*31f90*/  FMUL R8, R93, UR43 ;  /* 0x0000002b5d087c20 */ /* 0x008fe40008400000 */
[----:B------:R-:W3:Y:S01]  /*31fa0*/  LDL.LU R93, [R1+0x418] ;  /* 0x00041800015d7983 */ /* 0x000ee20000300800 */
[----:B------:R-:W-:-:S03]  /*31fb0*/  ISETP.LT.OR P4, PT, R29, 0x49, !P3 ;  /* 0x000000491d00780c */ /* 0x000fc60005f81670 */
[----:B------:R-:W3:Y:S04]  /*31fc0*/  LDL.LU R98, [R1+0x41c] ;  /* 0x00041c0001627983 */ /* 0x000ee80000300800 */
[----:B------:R-:W3:Y:S06]  /*31fd0*/  LDL.LU R97, [R1+0x420] ;  /* 0x0004200001617983 */ /* 0x000eec0000300800 */
[----:B------:R-:W0:Y:S02]  /*31fe0*/  @!P4 LDC.64 R6, c[0x0][0x5c0] ;  /* 0x00017000ff06cb82 */ /* 0x000e240000000a00 */
[----:B0-----:R-:W-:-:S05]  /*31ff0*/  @!P4 IADD3 R6, P6, R81, R6, RZ ;  /* 0x000000065106c210 */ /* 0x001fca0007fde0ff */
[----:B------:R-:W-:Y:S01]  /*32000*/  @!P4 IMAD.X R7, R82, 0x1, R7, P6 ;  /* 0x000000015207c824 */ /* 0x000fe200030e0607 */
[C---:B------:R-:W-:Y:S02]  /*32010*/  ISETP.LT.OR P6, PT, R29.reuse, 0x49, !P3 ;  /* 0x000000491d00780c */ /* 0x040fe40005fc1670 */
[----:B------:R-:W-:-:S11]  /*32020*/  ISETP.LT.OR P4, PT, R29, 0x4a, !P3 ;  /* 0x0000004a1d00780c */ /* 0x000fd60005f81670 */
[----:B------:R0:W-:Y:S02]  /*32030*/  @!P6 STG.E.U8 desc[UR46][R6.64+0x48], R9 ;  /* 0x000048090600e986 */ /* 0x0001e4000c10112e */
[----:B0-----:R-:W0:Y:S01]  /*32040*/  @!P4 LDC.64 R6, c[0x0][0x5c0] ;  /* 0x00017000ff06cb82 */ /* 0x001e220000000a00 */
[----:B------:R-:W-:Y:S02]  /*32050*/  F2FP.SATFINITE.E4M3.F32.PACK_AB_MERGE_C R9, RZ, R8, RZ ;  /* 0x00000008ff09723e */ /* 0x000fe400048070ff */
[----:B------:R-:W-:Y:S01]  /*32060*/  LOP3.LUT P2, RZ, R0, 0x400000, RZ, 0xc0, !PT ;  /* 0x0040000000ff7812 */ /* 0x000fe2000784c0ff */
[----:B----4-:R-:W-:Y:S02]  /*32070*/  FMUL R8, R96, UR43 ;  /* 0x0000002b60087c20 */ /* 0x010fe40008400000 */
[----:B------:R-:W4:Y:S01]  /*32080*/  LDL.LU R96, [R1+0x424] ;  /* 0x0004240001607983 */ /* 0x000f220000300800 */
[----:B0-----:R-:W-:-:S05]  /*32090*/  @!P4 IADD3 R6, P6, R83, R6, RZ ;  /* 0x000000065306c210 */ /* 0x001fca0007fde0ff */
[----:B------:R-:W-:Y:S01]  /*320a0*/  @!P4 IMAD.X R7, R84, 0x1, R7, P6 ;  /* 0x000000015407c824 */ /* 0x000fe200030e0607 */
[----:B------:R-:W-:-:S04]  /*320b0*/  LOP3.LUT P6, RZ, R0, 0x200000, RZ, 0xc0, !PT ;  /* 0x0020000000ff7812 */ /* 0x000fc800078cc0ff */
[----:B------:R0:W-:Y:S02]  /*320c0*/  @!P4 STG.E.U8 desc[UR46][R6.64+0x49], R11 ;  /* 0x0000490b0600c986 */ /* 0x0001e4000c10112e */
[----:B0-----:R-:W-:Y:S02]  /*320d0*/  F2FP.SATFINITE.E4M3.F32.PACK_AB_MERGE_C R11, RZ, R8, RZ ;  /* 0x00000008ff0b723e */ /* 0x001fe400048070ff */
[----:B------:R-:W-:Y:S01]  /*320e0*/  @!P2 STG.E.U8 desc[UR46][R56.64+0x50], R13 ;  /* 0x0000500d3800a986 */ /* 0x000fe2000c10112e */
[----:B-----5:R-:W-:-:S03]  /*320f0*/  FMUL R8, R95, UR43 ;  /* 0x0000002b5f087c20 */ /* 0x020fc60008400000 */
[----:B------:R-:W5:Y:S04]  /*32100*/  LDL.LU R95, [R1+0x428] ;  /* 0x00042800015f7983 */ /* 0x000f680000300800 */
[----:B------:R0:W-:Y:S02]  /*32110*/  @!P6 STG.E.U8 desc[UR46][R54.64+0x51], R9 ;  /* 0x000051093600e986 */ /* 0x0001e4000c10112e */
[----:B0-----:R-:W-:Y:S01]  /*32120*/  F2FP.SATFINITE.E4M3.F32.PACK_AB_MERGE_C R9, RZ, R8, RZ ;  /* 0x00000008ff09723e */ /* 0x001fe200048070ff */
[----:B--2---:R-:W-:Y:S02]  /*32130*/  FMUL R8, R94, UR43 ;  /* 0x0000002b5e087c20 */ /* 0x004fe40008400000 */
[----:B------:R-:W2:Y:S03]  /*32140*/  LDL.LU R94, [R1+0x42c] ;  /* 0x00042c00015e7983 */ /* 0x000ea60000300800 */
[----:B------:R-:W-:-:S02]  /*32150*/  F2FP.SATFINITE.E4M3.F32.PACK_AB_MERGE_C R17, RZ, R8, RZ ;  /* 0x00000008ff11723e */ /* 0x000fc400048070ff */
[----:B------:R-:W-:-:S13]  /*32160*/  LOP3.LUT P4, RZ, R3, 0x800, RZ, 0xc0, !PT ;  /* 0x0000080003ff7812 */ /* 0x000fda000788c0ff */
[----:B------:R-:W0:Y:S01]  /*32170*/  @!P4 LDC.64 R6, c[0x0][0x5c0] ;  /* 0x00017000ff06cb82 */ /* 0x000e220000000a00 */
[----:B------:R-:W-:Y:S02]  /*32180*/  LOP3.LUT P5, RZ, R3, 0x1000, RZ, 0xc0, !PT ;  /* 0x0000100003ff7812 */ /* 0x000fe400078ac0ff */
[----:B0-----:R-:W-:Y:S01]  /*32190*/  @!P4 IADD3 R6, P6, R85, R6, RZ ;  /* 0x000000065506c210 */ /* 0x001fe20007fde0ff */
[----:B---3--:R-:W-:Y:S02]  /*321a0*/  FMUL R8, R93, UR43 ;  /* 0x0000002b5d087c20 */ /* 0x008fe40008400000 */
[----:B------:R-:W3:Y:S02]  /*321b0*/  LDL.LU R93, [R1+0x430] ;  /* 0x00043000015d7983 */ /* 0x000ee40000300800 */
[----:B------:R-:W-:Y:S01]  /*321c0*/  @!P4 IMAD.X R7, R86, 0x1, R7, P6 ;  /* 0x000000015607c824 */ /* 0x000fe200030e0607 */
[----:B------:R-:W-:-:S13]  /*321d0*/  ISETP.LT.OR P6, PT, R29, 0x51, !P3 ;  /* 0x000000511d00780c */ /* 0x000fda0005fc1670 */
[----:B------:R0:W-:Y:S02]  /*321e0*/  @!P6 STG.E.U8 desc[UR46][R6.64+0x50], R11 ;  /* 0x0000500b0600e986 */ /* 0x0001e4000c10112e */
[----:B0-----:R-:W0:Y:S01]  /*321f0*/  @!P5 LDC.64 R6, c[0x0][0x5c0] ;  /* 0x00017000ff06db82 */ /* 0x001e220000000a00 */
[----:B------:R-:W-:Y:S02]  /*32200*/  LOP3.LUT P1, RZ, R3, 0x2000, RZ, 0xc0, !PT ;  /* 0x0000200003ff7812 */ /* 0x000fe4000782c0ff */
[----:B0-----:R-:W-:-:S05]  /*32210*/  @!P5 IADD3 R6, P6, R87, R6, RZ ;  /* 0x000000065706d210 */ /* 0x001fca0007fde0ff */
[----:B------:R-:W-:-:S05]  /*32220*/  @!P5 IMAD.X R7, R88, 0x1, R7, P6 ;  /* 0x000000015807d824 */ /* 0x000fca00030e0607 */
[----:B------:R0:W-:Y:S01]  /*32230*/  @!P5 STG.E.U8 desc[UR46][R6.64+0x51], R9 ;  /* 0x000051090600d986 */ /* 0x0001e2000c10112e */
[----:B------:R-:W-:Y:S01]  /*32240*/  LOP3.LUT P5, RZ, R0, 0x100000, RZ, 0xc0, !PT ;  /* 0x0010000000ff7812 */ /* 0x000fe200078ac0ff */
[----:B0-----:R-:W0:Y:S01]  /*32250*/  @!P1 LDC.64 R6, c[0x0][0x5c0] ;  /* 0x00017000ff069b82 */ /* 0x001e220000000a00 */
[----:B------:R-:W-:-:S11]  /*32260*/  LOP3.LUT P0, RZ, R3, 0x8000, RZ, 0xc0, !PT ;  /* 0x0000800003ff7812 */ /* 0x000fd6000780c0ff */
[----:B------:R1:W-:Y:S01]  /*32270*/  @!P5 STG.E.U8 desc[UR46][R58.64+0x58], R17 ;  /* 0x000058113a00d986 */ /* 0x0003e2000c10112e */
[----:B------:R-:W-:Y:S02]  /*32280*/  LOP3.LUT P6, RZ, R0, 0x80000, RZ, 0xc0, !PT ;  /* 0x0008000000ff7812 */ /* 0x000fe400078cc0ff */
[----:B------:R-:W-:Y:S02]  /*32290*/  F2FP.SATFINITE.E4M3.F32.PACK_AB_MERGE_C R19, RZ, R8, RZ ;  /* 0x00000008ff13723e */ /* 0x000fe400048070ff */
[----:B0-----:R-:W-:-:S05]  /*322a0*/  @!P1 IADD3 R12, P5, R89, R6, RZ ;  /* 0x00000006590c9210 */ /* 0x001fca0007fbe0ff */
[----:B------:R-:W-:Y:S02]  /*322b0*/  @!P1 IMAD.X R13, R90, 0x1, R7, P5 ;  /* 0x000000015a0d9824 */ /* 0x000fe400028e0607 */
[----:B------:R-:W0:Y:S01]  /*322c0*/  @!P0 LDC.64 R6, c[0x0][0x5c0] ;  /* 0x00017000ff068b82 */ /* 0x000e220000000a00 */
[----:B------:R-:W-:Y:S01]  /*322d0*/  LOP3.LUT P4, RZ, R3, 0x200, RZ, 0xc0, !PT ;  /* 0x0000020003ff7812 */ /* 0x000fe2000788c0ff */
[----:B------:R4:W-:Y:S03]  /*322e0*/  @!P6 STG.E.U8 desc[UR46][R60.64+0x59], R19 ;  /* 0x000059133c00e986 */ /* 0x0009e6000c10112e */
[----:B------:R-:W-:Y:S02]  /*322f0*/  ISETP.LT.OR P6, PT, R29, 0x41, !P4 ;  /* 0x000000411d00780c */ /* 0x000fe400067c1670 */
[----:B0-----:R-:W-:-:S05]  /*32300*/  @!P0 IADD3 R14, P5, R91, R6, RZ ;  /* 0x000000065b0e8210 */ /* 0x001fca0007fbe0ff */
[----:B------:R-:W-:-:S06]  /*32310*/  @!P0 IMAD.X R15, R92, 0x1, R7, P5 ;  /* 0x000000015c0f8824 */ /* 0x000fcc00028e0607 */
[----:B------:R-:W0:Y:S01]  /*32320*/  @!P6 LDC.64 R6, c[0x0][0x5c0] ;  /* 0x00017000ff06eb82 */ /* 0x000e220000000a00 */
[----:B------:R-:W-:Y:S02]  /*32330*/  @!P6 IMAD.MOV.U32 R8, RZ, RZ, R24 ;  /* 0x000000ffff08e224 */ /* 0x000fe400078e0018 */
[----:B------:R-:W-:Y:S02]  /*32340*/  @!P6 IMAD.MOV.U32 R9, RZ, RZ, R30 ;  /* 0x000000ffff09e224 */ /* 0x000fe400078e001e */
[----:B------:R-:W-:-:S04]  /*32350*/  @!P6 IMAD.WIDE.U32 R8, R4, 0x180, R8 ;  /* 0x000001800408e825 */ /* 0x000fc800078e0008 */
[----:B------:R-:W-:Y:S01]  /*32360*/  @!P6 IMAD R11, R5, 0x180, RZ ;  /* 0x00000180050be824 */ /* 0x000fe200078e02ff */
[----:B0-----:R-:W-:-:S04]  /*32370*/  @!P6 IADD3 R10, P5, R8, R6, RZ ;  /* 0x00000006080ae210 */ /* 0x001fc80007fbe0ff */
[----:B------:R-:W-:Y:S02]  /*32380*/  @!P6 IADD3.X R11, R7, R9, R11, P5, !PT ;  /* 0x00000009070be210 */ /* 0x000fe40002ffe40b */
[----:B------:R-:W-:Y:S01]  /*32390*/  ISETP.LT.OR P5, PT, R29, 0x42, !P4 ;  /* 0x000000421d00780c */ /* 0x000fe200067a1670 */
[----:B------:R-:W-:-:S12]  /*323a0*/  FMUL R6, R98, UR43 ;  /* 0x0000002b62067c20 */ /* 0x000fd80008400000 */
[----:B------:R-:W0:Y:S01]  /*323b0*/  @!P5 LDC.64 R8, c[0x0][0x5c0] ;  /* 0x00017000ff08db82 */ /* 0x000e220000000a00 */
[----:B-1----:R-:W-:Y:S01]  /*323c0*/  F2FP.SATFINITE.E4M3.F32.PACK_AB_MERGE_C R17, RZ, R6, RZ ;  /* 0x00000006ff11723e */ /* 0x002fe200048070ff */
[----:B------:R-:W-:Y:S02]  /*323d0*/  @!P5 IMAD.MOV.U32 R6, RZ, RZ, R24 ;  /* 0x000000ffff06d224 */ /* 0x000fe400078e0018 */
[----:B------:R-:W-:Y:S02]  /*323e0*/  @!P5 IMAD.MOV.U32 R7, RZ, RZ, R30 ;  /* 0x000000ffff07d224 */ /* 0x000fe400078e001e */
[----:B------:R-:W-:Y:S01]  /*323f0*/  @!P5 IMAD.WIDE.U32 R6, R4, 0x180, R6 ;  /* 0x000001800406d825 */ /* 0x000fe200078e0006 */
[----:B------:R1:W-:Y:S02]  /*32400*/  @!P1 STG.E.U8 desc[UR46][R12.64+0x58], R17 ;  /* 0x000058110c009986 */ /* 0x0003e4000c10112e */
[----:B0-----:R-:W-:Y:S01]  /*32410*/  @!P5 IADD3 R6, P1, R6, R8, RZ ;  /* 0x000000080606d210 */ /* 0x001fe20007f3e0ff */
[----:B------:R-:W-:-:S05]  /*32420*/  FMUL R8, R97, UR43 ;  /* 0x0000002b61087c20 */ /* 0x000fca0008400000 */
[----:B----4-:R-:W-:Y:S01]  /*32430*/  F2FP.SATFINITE.E4M3.F32.PACK_AB_MERGE_C R19, RZ, R8, RZ ;  /* 0x00000008ff13723e */ /* 0x010fe200048070ff */
[----:B------:R-:W-:Y:S01]  /*32440*/  FMUL R8, R96, UR43 ;  /* 0x0000002b60087c20 */ /* 0x000fe20008400000 */
[----:B------:R-:W-:-:S04]  /*32450*/  @!P5 IMAD R16, R5, 0x180, RZ ;  /* 0x000001800510d824 */ /* 0x000fc800078e02ff */
[----:B-1----:R-:W-:Y:S01]  /*32460*/  F2FP.SATFINITE.E4M3.F32.PACK_AB_MERGE_C R13, RZ, R8, RZ ;  /* 0x00000008ff0d723e */ /* 0x002fe200048070ff */
[----:B-----5:R-:W-:Y:S01]  /*32470*/  FMUL R8, R95, UR43 ;  /* 0x0000002b5f087c20 */ /* 0x020fe20008400000 */
[----:B------:R-:W-:Y:S01]  /*32480*/  @!P5 IADD3.X R7, R9, R7, R16, P1, !PT ;  /* 0x000000070907d210 */ /* 0x000fe20000ffe410 */
[----:B------:R0:W-:Y:S03]  /*32490*/  @!P0 STG.E.U8 desc[UR46][R14.64+0x59], R19 ;  /* 0x000059130e008986 */ /* 0x0001e6000c10112e */
[----:B------:R-:W-:Y:S01]  /*324a0*/  F2FP.SATFINITE.E4M3.F32.PACK_AB_MERGE_C R17, RZ, R8, RZ ;  /* 0x00000008ff11723e */ /* 0x000fe200048070ff */
[----:B------:R0:W-:Y:S01]  /*324b0*/  @!P6 STG.E.U8 desc[UR46][R10.64+0x40], R13 ;  /* 0x0000400d0a00e986 */ /* 0x0001e2000c10112e */
[----:B------:R-:W-:-:S03]  /*324c0*/  LOP3.LUT P6, RZ, R0, 0x40000, RZ, 0xc0, !PT ;  /* 0x0004000000ff7812 */ /* 0x000fc600078cc0ff */
[----:B------:R0:W-:Y:S01]  /*324d0*/  @!P5 STG.E.U8 desc[UR46][R6.64+0x41], R17 ;  /* 0x000041110600d986 */ /* 0x0001e2000c10112e */
[----:B------:R-:W-:Y:S01]  /*324e0*/  ISETP.LT.OR P5, PT, R29, 0x41, !P6 ;  /* 0x000000411d00780c */ /* 0x000fe200077a1670 */
[----:B--2---:R-:W-:Y:S01]  /*324f0*/  FMUL R8, R94, UR43 ;  /* 0x0000002b5e087c20 */ /* 0x004fe20008400000 */
[----:B------:R-:W-:Y:S01]  /*32500*/  BSSY B1, `(.L_x_69) ;  /* 0x0000013000017945 */ /* 0x000fe20003800000 */
[C---:B------:R-:W-:Y:S02]  /*32510*/  LOP3.LUT P2, RZ, R3.reuse, 0x400, RZ, 0xc0, !PT ;  /* 0x0000040003ff7812 */ /* 0x040fe4000784c0ff */
[C---:B------:R-:W-:Y:S02]  /*32520*/  LOP3.LUT P1, RZ, R3.reuse, 0x100, RZ, 0xc0, !PT ;  /* 0x0000010003ff7812 */ /* 0x040fe4000782c0ff */
[----:B------:R-:W-:Y:S02]  /*32530*/  LOP3.LUT P0, RZ, R3, 0x80, RZ, 0xc0, !PT ;  /* 0x0000008003ff7812 */ /* 0x000fe4000780c0ff */
        /* <DEDUP_REMOVED lines=15> */
.L_x_70:
[----:B------:R-:W-:Y:S05]  /*32630*/  BSYNC B1 ;  /* 0x0000000000017941 */ /* 0x000fea0003800000 */
.L_x_69:
        /* <DEDUP_REMOVED lines=15> */
.L_x_72:
[----:B------:R-:W-:Y:S05]  /*32730*/  BSYNC B1 ;  /* 0x0000000000017941 */ /* 0x000fea0003800000 */
.L_x_71:
        /* <DEDUP_REMOVED lines=47> */
.L_x_74:
[----:B------:R-:W-:Y:S05]  /*32a30*/  BSYNC B1 ;  /* 0x0000000000017941 */ /* 0x000fea0003800000 */
.L_x_73:
        /* <DEDUP_REMOVED lines=15> */
.L_x_76:
[----:B------:R-:W-:Y:S05]  /*32b30*/  BSYNC B1 ;  /* 0x0000000000017941 */ /* 0x000fea0003800000 */
.L_x_75:
        /* <DEDUP_REMOVED lines=47> */
.L_x_78:
[----:B------:R-:W-:Y:S05]  /*32e30*/  BSYNC B1 ;  /* 0x0000000000017941 */ /* 0x000fea0003800000 */
.L_x_77:
        /* <DEDUP_REMOVED lines=15> */
.L_x_80:
[----:B------:R-:W-:Y:S05]  /*32f30*/  BSYNC B1 ;  /* 0x0000000000017941 */ /* 0x000fea0003800000 */
.L_x_79:
        /* <DEDUP_REMOVED lines=47> */
.L_x_82:
[----:B------:R-:W-:Y:S05]  /*33230*/  BSYNC B1 ;  /* 0x0000000000017941 */ /* 0x000fea0003800000 */
.L_x_81:
        /* <DEDUP_REMOVED lines=15> */
.L_x_84:
[----:B------:R-:W-:Y:S05]  /*33330*/  BSYNC B1 ;  /* 0x0000000000017941 */ /* 0x000fea0003800000 */
.L_x_83:
[----:B------:R-:W-:Y:S01]  /*33340*/  P2R R100, PR, RZ, 0x10 ;  /* 0x00000010ff647803 */ /* 0x000fe20000000000 */
[----:B------:R-:W2:Y:S01]  /*33350*/  LDL.LU R103, [R1+0x464] ;  /* 0x0004640001677983 */ /* 0x000ea20000300800 */
[----:B------:R-:W-:Y:S02]  /*33360*/  LOP3.LUT P4, RZ, R0, 0x8000, RZ, 0xc0, !PT ;  /* 0x0000800000ff7812 */ /* 0x000fe4000788c0ff */
[----:B------:R-:W-:Y:S01]  /*33370*/  P2R R8, PR, RZ, 0x8 ;  /* 0x00000008ff087803 */ /* 0x000fe20000000000 */
[----:B------:R-:W3:Y:S01]  /*33380*/  LDL.LU R105, [R1+0x468] ;  /* 0x0004680001697983 */ /* 0x000ee20000300800 */
[----:B------:R-:W-:Y:S02]  /*33390*/  ISETP.LT.OR P3, PT, R29, 0x61, !P4 ;  /* 0x000000611d00780c */ /* 0x000fe40006761670 */
[----:B------:R-:W-:Y:S01]  /*333a0*/  LOP3.LUT R2, R2, 0xfffffbff, RZ, 0xc0, !PT ;  /* 0xfffffbff02027812 */ /* 0x000fe200078ec0ff */
[----:B------:R-:W4:Y:S01]  /*333b0*/  LDL.LU R107, [R1+0x46c] ;  /* 0x00046c00016b7983 */ /* 0x000f220000300800 */
[----:B------:R-:W-:-:S02]  /*333c0*/  LOP3.LUT R0, R0, 0x7fffffff, RZ, 0xc0, !PT ;  /* 0x7fffffff00007812 */ /* 0x000fc400078ec0ff */
[----:B------:R-:W-:Y:S01]  /*333d0*/  P2R R99, PR, RZ, 0x1 ;  /* 0x00000001ff637803 */ /* 0x000fe20000000000 */
[----:B------:R-:W-:Y:S01]  /*333e0*/  IMAD.U32 R77, RZ, RZ, UR8 ;  /* 0x00000008ff4d7e24 */ /* 0x000fe2000f8e00ff */
[----:B------:R-:W5:Y:S01]  /*333f0*/  LDL.LU R106, [R1+0x470] ;  /* 0x00047000016a7983 */ /* 0x000f620000300800 */
[----:B------:R-:W-:-:S03]  /*33400*/  IMAD.U32 R75, RZ, RZ, UR7 ;  /* 0x00000007ff4b7e24 */ /* 0x000fc6000f8e00ff */
[----:B------:R-:W5:Y:S01]  /*33410*/  LDL.LU R102, [R1+0x474] ;  /* 0x0004740001667983 */ /* 0x000f620000300800 */
[----:B01----:R-:W0:Y:S01]  /*33420*/  @!P3 LDC.64 R6, c[0x0][0x5c0] ;  /* 0x00017000ff06bb82 */ /* 0x003e220000000a00 */
[----:B------:R-:W-:Y:S01]  /*33430*/  @P3 LOP3.LUT R2, R2, 0x400, RZ, 0xfc, !PT ;  /* 0x0000040002023812 */ /* 0x000fe200078efcff */
[----:B------:R-:W-:Y:S01]  /*33440*/  IMAD.U32 R73, RZ, RZ, UR8 ;  /* 0x00000008ff497e24 */ /* 0x000fe2000f8e00ff */
[----:B------:R-:W-:Y:S01]  /*33450*/  P2R R98, PR, RZ, 0x2 ;  /* 0x00000002ff627803 */ /* 0x000fe20000000000 */
[----:B------:R-:W-:Y:S01]  /*33460*/  IMAD.U32 R71, RZ, RZ, UR7 ;  /* 0x00000007ff477e24 */ /* 0x000fe2000f8e00ff */
[----:B------:R-:W-:Y:S01]  /*33470*/  LOP3.LUT R2, R2, 0xffffffbf, RZ, 0xc0, !PT ;  /* 0xffffffbf02027812 */ /* 0x000fe200078ec0ff */
[----:B------:R-:W-:Y:S01]  /*33480*/  IMAD.U32 R69, RZ, RZ, UR8 ;  /* 0x00000008ff457e24 */ /* 0x000fe2000f8e00ff */
[----:B------:R-:W5:Y:S01]  /*33490*/  LDL.LU R110, [R1+0x478] ;  /* 0x00047800016e7983 */ /* 0x000f620000300800 */
[----:B------:R-:W-:Y:S01]  /*334a0*/  IMAD.U32 R67, RZ, RZ, UR7 ;  /* 0x00000007ff437e24 */ /* 0x000fe2000f8e00ff */
[----:B------:R-:W-:Y:S01]  /*334b0*/  P2R R95, PR, RZ, 0x4 ;  /* 0x00000004ff5f7803 */ /* 0x000fe20000000000 */
[----:B------:R-:W-:Y:S01]  /*334c0*/  IMAD.U32 R65, RZ, RZ, UR8 ;  /* 0x00000008ff417e24 */ /* 0x000fe2000f8e00ff */
[----:B------:R-:W5:Y:S01]  /*334d0*/  LDL.LU R104, [R1+0x47c] ;  /* 0x00047c0001687983 */ /* 0x000f620000300800 */
[----:B------:R-:W-:-:S02]  /*334e0*/  IMAD.U32 R63, RZ, RZ, UR7 ;  /* 0x00000007ff3f7e24 */ /* 0x000fc4000f8e00ff */
[----:B------:R-:W-:Y:S01]  /*334f0*/  IMAD.U32 R31, RZ, RZ, UR8 ;  /* 0x00000008ff1f7e24 */ /* 0x000fe2000f8e00ff */
[----:B------:R-:W5:Y:S01]  /*33500*/  LDL.LU R109, [R1+0x480] ;  /* 0x00048000016d7983 */ /* 0x000f620000300800 */
[----:B------:R-:W-:Y:S02]  /*33510*/  IMAD.U32 R79, RZ, RZ, UR7 ;  /* 0x00000007ff4f7e24 */ /* 0x000fe4000f8e00ff */
[----:B------:R-:W-:Y:S01]  /*33520*/  IMAD.U32 R87, RZ, RZ, UR7 ;  /* 0x00000007ff577e24 */ /* 0x000fe2000f8e00ff */
[----:B------:R-:W5:Y:S01]  /*33530*/  LDL.LU R108, [R1+0x484] ;  /* 0x00048400016c7983 */ /* 0x000f620000300800 */
[----:B------:R-:W-:Y:S02]  /*33540*/  IMAD.U32 R91, RZ, RZ, UR7 ;  /* 0x00000007ff5b7e24 */ /* 0x000fe4000f8e00ff */
[----:B------:R-:W-:Y:S01]  /*33550*/  IMAD.U32 R81, RZ, RZ, UR7 ;  /* 0x00000007ff517e24 */ /* 0x000fe2000f8e00ff */
[----:B0-----:R-:W-:Y:S01]  /*33560*/  @!P3 IADD3 R18, P5, P6, R24, UR8, R6 ;  /* 0x000000081812bc10 */ /* 0x001fe2000febe006 */
[----:B------:R-:W-:-:S02]  /*33570*/  IMAD.U32 R93, RZ, RZ, UR8 ;  /* 0x00000008ff5d7e24 */ /* 0x000fc4000f8e00ff */
[----:B------:R-:W-:Y:S01]  /*33580*/  IMAD.U32 R89, RZ, RZ, UR8 ;  /* 0x00000008ff597e24 */ /* 0x000fe2000f8e00ff */
[----:B------:R-:W-:Y:S01]  /*33590*/  @!P3 IADD3.X R19, R30, UR7, R7, P5, P6 ;  /* 0x000000071e13bc10 */ /* 0x000fe2000afec407 */
[----:B------:R-:W-:Y:S01]  /*335a0*/  IMAD.U32 R85, RZ, RZ, UR7 ;  /* 0x00000007ff557e24 */ /* 0x000fe2000f8e00ff */
[----:B------:R-:W-:Y:S01]  /*335b0*/  ISETP.LT.OR P3, PT, R29, 0x62, !P4 ;  /* 0x000000621d00780c */ /* 0x000fe20006761670 */
[----:B------:R-:W-:Y:S02]  /*335c0*/  IMAD.U32 R83, RZ, RZ, UR7 ;  /* 0x00000007ff537e24 */ /* 0x000fe4000f8e00ff */
[----:B------:R-:W-:-:S10]  /*335d0*/  IMAD.U32 R101, RZ, RZ, UR7 ;  /* 0x00000007ff657e24 */ /* 0x000fd4000f8e00ff */
        /* <DEDUP_REMOVED lines=39> */
[----:B------:R-:W-:-:S04]  /*33850*/  ISETP.NE.AND P3, PT, R8, RZ, PT ;  /* 0x000000ff0800720c */ /* 0x000fc80003f65270 */
[----:B------:R-:W-:Y:S02]  /*33860*/  P2R R80, PR, RZ, 0x8 ;  /* 0x00000008ff507803 */ /* 0x000fe40000000000 */
        /* <DEDUP_REMOVED lines=53> */
[----:B------:R-:W-:-:S04]  /*33bc0*/  ISETP.LT.OR P4, PT, R29, 0x71, !P3 ;  /* 0x000000711d00780c */ /* 0x000fc80005f81670 */
        /* <DEDUP_REMOVED lines=40> */
[----:B------:R-:W-:-:S04]  /*33e50*/  ISETP.LT.OR P1, PT, R29, 0x79, !P3 ;  /* 0x000000791d00780c */ /* 0x000fc80005f21670 */
[----:B------:R-:W-:-:S07]  /*33e60*/  P2R R88, PR, RZ, 0x2 ;  /* 0x00000002ff587803 */ /* 0x000fce0000000000 */
[----:B------:R-:W0:Y:S01]  /*33e70*/  @!P0 LDC.64 R6, c[0x0][0x5c0] ;  /* 0x00017000ff068b82 */ /* 0x000e220000000a00 */
[----:B------:R-:W-:-:S04]  /*33e80*/  @P0 LOP3.LUT R0, R0, 0x80000, RZ, 0xfc, !PT ;  /* 0x0008000000000812 */ /* 0x000fc800078efcff */
[----:B------:R-:W-:Y:S02]  /*33e90*/  LOP3.LUT R0, R0, 0xffffbfff, RZ, 0xc0, !PT ;  /* 0xffffbfff00007812 */ /* 0x000fe400078ec0ff */
[----:B0-----:R-:W-:-:S04]  /*33ea0*/  @!P0 IADD3 R8, P5, P6, R24, UR10, R6 ;  /* 0x0000000a18088c10 */ /* 0x001fc8000febe006 */
[----:B------:R-:W-:Y:S01]  /*33eb0*/  @!P0 IADD3.X R9, R30, UR9, R7, P5, P6 ;  /* 0x000000091e098c10 */ /* 0x000fe2000afec407 */
[----:B------:R-:W-:Y:S01]  /*33ec0*/  IMAD.U32 R7, RZ, RZ, UR7 ;  /* 0x00000007ff077e24 */ /* 0x000fe2000f8e00ff */
        /* <DEDUP_REMOVED lines=23> */
[----:B------:R-:W-:Y:S01]  /*34040*/  @!P0 IADD3.X R28, R7, UR5, R30, P5, P6 ;  /* 0x00000005071c8c10 */ /* 0x000fe2000afec41e */
[----:B------:R-:W-:Y:S01]  /*34050*/  IMAD.U32 R7, RZ, RZ, UR8 ;  /* 0x00000008ff077e24 */ /* 0x000fe2000f8e00ff */
        /* <DEDUP_REMOVED lines=12> */
[----:B------:R-:W-:-:S09]  /*34120*/  LOP3.LUT P2, RZ, R2, 0x40, RZ, 0xc0, !PT ;  /* 0x0000004002ff7812 */ /* 0x000fd2000784c0ff */
[----:B------:R-:W-:Y:S02]  /*34130*/  @!P0 IADD3 R78, P6, P5, R7, UR6, R24 ;  /* 0x00000006074e8c10 */ /* 0x000fe4000fdde018 */
[----:B------:R-:W-:Y:S02]  /*34140*/  @P0 LOP3.LUT R0, R0, 0x20, RZ, 0xfc, !PT ;  /* 0x0000002000000812 */ /* 0x000fe400078efcff */
[----:B------:R-:W-:Y:S02]  /*34150*/  @!P0 IADD3.X R87, R87, UR5, R30, P6, P5 ;  /* 0x0000000557578c10 */ /* 0x000fe4000b7ea41e */
[----:B------:R-:W-:-:S13]  /*34160*/  ISETP.LT.OR P0, PT, R29, 0x61, !P3 ;  /* 0x000000611d00780c */ /* 0x000fda0005f01670 */
[----:B------:R-:W-:-:S04]  /*34170*/  @!P0 IADD3 R86, P6, P5, R7, UR10, R24 ;  /* 0x0000000a07568c10 */ /* 0x000fc8000fdde018 */
[----:B------:R-:W-:Y:S02]  /*34180*/  @!P0 IADD3.X R91, R91, UR9, R30, P6, P5 ;  /* 0x000000095b5b8c10 */ /* 0x000fe4000b7ea41e */
[----:B------:R-:W-:-:S13]  /*34190*/  ISETP.LT.OR P0, PT, R29, 0x62, !P3 ;  /* 0x000000621d00780c */ /* 0x000fda0005f01670 */
[----:B------:R-:W-:Y:S01]  /*341a0*/  @!P0 IADD3 R90, P6, P5, R7, UR10, R24 ;  /* 0x0000000a075a8c10 */ /* 0x000fe2000fdde018 */
[----:B------:R-:W-:-:S03]  /*341b0*/  IMAD.U32 R7, RZ, RZ, UR7 ;  /* 0x00000007ff077e24 */ /* 0x000fc6000f8e00ff */
[----:B------:R-:W-:Y:S02]  /*341c0*/  @!P0 IADD3.X R94, R81, UR9, R30, P6, P5 ;  /* 0x00000009515e8c10 */ /* 0x000fe4000b7ea41e */
[----:B------:R-:W-:-:S13]  /*341d0*/  ISETP.LT.OR P0, PT, R29, 0x69, !P3 ;  /* 0x000000691d00780c */ /* 0x000fda0005f01670 */
[----:B------:R-:W-:-:S04]  /*341e0*/  @!P0 IADD3 R93, P6, P5, R93, UR10, R24 ;  /* 0x0000000a5d5d8c10 */ /* 0x000fc8000fdde018 */
[----:B------:R-:W-:Y:S01]  /*341f0*/  @!P0 IADD3.X R92, R7, UR9, R30, P6, P5 ;  /* 0x00000009075c8c10 */ /* 0x000fe2000b7ea41e */
[----:B------:R-:W-:Y:S01]  /*34200*/  IMAD.U32 R7, RZ, RZ, UR8 ;  /* 0x00000008ff077e24 */ /* 0x000fe2000f8e00ff */
[----:B------:R-:W-:-:S13]  /*34210*/  ISETP.LT.OR P0, PT, R29, 0x6a, !P3 ;  /* 0x0000006a1d00780c */ /* 0x000fda0005f01670 */
[----:B------:R-:W-:-:S04]  /*34220*/  @!P0 IADD3 R89, P6, P5, R89, UR10, R24 ;  /* 0x0000000a59598c10 */ /* 0x000fc8000fdde018 */
[----:B------:R-:W-:Y:S02]  /*34230*/  @!P0 IADD3.X R85, R85, UR9, R30, P6, P5 ;  /* 0x0000000955558c10 */ /* 0x000fe4000b7ea41e */
[----:B------:R-:W-:-:S04]  /*34240*/  @!P4 IADD3 R84, P6, P5, R7, UR10, R24 ;  /* 0x0000000a0754cc10 */ /* 0x000fc8000fdde018 */
[----:B------:R-:W-:Y:S02]  /*34250*/  @!P4 IADD3.X R83, R83, UR9, R30, P6, P5 ;  /* 0x000000095353cc10 */ /* 0x000fe4000b7ea41e */
[----:B------:R-:W-:-:S04]  /*34260*/  ISETP.LT.OR P5, PT, R29, 0x72, !P3 ;  /* 0x000000721d00780c */ /* 0x000fc80005fa1670 */
[----:B------:R-:W-:-:S09]  /*34270*/  P2R R97, PR, RZ, 0x20 ;  /* 0x00000020ff617803 */ /* 0x000fd20000000000 */
[----:B------:R-:W-:-:S04]  /*34280*/  @!P5 IADD3 R82, P0, P6, R7, UR10, R24 ;  /* 0x0000000a0752dc10 */ /* 0x000fc8000fe1e018 */
[----:B------:R-:W-:Y:S02]  /*34290*/  @!P5 IADD3.X R81, R81, UR9, R30, P0, P6 ;  /* 0x000000095151dc10 */ /* 0x000fe400087ec41e */
[----:B------:R-:W-:Y:S02]  /*342a0*/  @!P1 IADD3 R76, P0, P6, R7, UR10, R24 ;  /* 0x0000000a074c9c10 */ /* 0x000fe4000fe1e018 */
[----:B------:R-:W-:Y:S02]  /*342b0*/  LOP3.LUT P5, RZ, R2, 0x400, RZ, 0xc0, !PT ;  /* 0x0000040002ff7812 */ /* 0x000fe400078ac0ff */
[----:B------:R-:W-:Y:S02]  /*342c0*/  @!P1 IADD3.X R68, R101, UR9, R30, P0, P6 ;  /* 0x0000000965449c10 */ /* 0x000fe400087ec41e */
[----:B------:R-:W-:-:S04]  /*342d0*/  ISETP.LT.OR P0, PT, R29, 0x7a, !P3 ;  /* 0x0000007a1d00780c */ /* 0x000fc80005f01670 */
[----:B------:R-:W-:-:S09]  /*342e0*/  P2R R74, PR, RZ, 0x1 ;  /* 0x00000001ff4a7803 */ /* 0x000fd20000000000 */
[----:B------:R-:W-:-:S04]  /*342f0*/  @!P0 IADD3 R66, P4, P6, R7, UR10, R24 ;  /* 0x0000000a07428c10 */ /* 0x000fc8000fe9e018 */
[----:B------:R-:W-:Y:S01]  /*34300*/  @!P0 IADD3.X R64, R101, UR9, R30, P4, P6 ;  /* 0x0000000965408c10 */ /* 0x000fe2000a7ec41e */
[----:B--2---:R-:W-:Y:S01]  /*34310*/  FMUL R101, R103, UR43 ;  /* 0x0000002b67657c20 */ /* 0x004fe20008400000 */
[----:B------:R-:W-:-:S04]  /*34320*/  LOP3.LUT P0, RZ, R0, 0x10000, RZ, 0xc0, !PT ;  /* 0x0001000000ff7812 */ /* 0x000fc8000780c0ff */
[----:B------:R-:W-:-:S13]  /*34330*/  ISETP.LT.OR P6, PT, R29, 0x61, !P0 ;  /* 0x000000611d00780c */ /* 0x000fda00047c1670 */
[----:B------:R-:W0:Y:S01]  /*34340*/  @!P6 LDC.64 R6, c[0x0][0x5c0] ;  /* 0x00017000ff06eb82 */ /* 0x000e220000000a00 */
[----:B------:R-:W-:Y:S01]  /*34350*/  F2FP.SATFINITE.E4M3.F32.PACK_AB_MERGE_C R103, RZ, R101, RZ ;  /* 0x00000065ff67723e */ /* 0x000fe200048070ff */
[----:B---3--:R-:W-:-:S05]  /*34360*/  FMUL R101, R105, UR43 ;  /* 0x0000002b69657c20 */ /* 0x008fca0008400000 */
[----:B------:R-:W-:Y:S01]  /*34370*/  F2FP.SATFINITE.E4M3.F32.PACK_AB_MERGE_C R105, RZ, R101, RZ ;  /* 0x00000065ff69723e */ /* 0x000fe200048070ff */
[----:B----4-:R-:W-:-:S05]  /*34380*/  FMUL R101, R107, UR43 ;  /* 0x0000002b6b657c20 */ /* 0x010fca0008400000 */
[----:B------:R-:W-:Y:S01]  /*34390*/  F2FP.SATFINITE.E4M3.F32.PACK_AB_MERGE_C R107, RZ, R101, RZ ;  /* 0x00000065ff6b723e */ /* 0x000fe200048070ff */
[----:B-----5:R-:W-:Y:S02]  /*343a0*/  FMUL R101, R106, UR43 ;  /* 0x0000002b6a657c20 */ /* 0x020fe40008400000 */
[----:B------:R-:W2:Y:S01]  /*343b0*/  LDL.LU R106, [R1+0x488] ;  /* 0x00048800016a7983 */ /* 0x000ea20000300800 */
[----:B0-----:R-:W-:-:S05]  /*343c0*/  @!P6 IADD3 R6, P1, R24, R6, RZ ;  /* 0x000000061806e210 */ /* 0x001fca0007f3e0ff */
[----:B------:R-:W-:Y:S01]  /*343d0*/  @!P6 IMAD.X R7, R30, 0x1, R7, P1 ;  /* 0x000000011e07e824 */ /* 0x000fe200008e0607 */
[----:B------:R-:W-:-:S04]  /*343e0*/  LOP3.LUT P1, RZ, R2, 0x200, RZ, 0xc0, !PT ;  /* 0x0000020002ff7812 */ /* 0x000fc8000782c0ff */
[----:B------:R0:W-:Y:S02]  /*343f0*/  @!P6 STG.E.U8 desc[UR46][R6.64+0x60], R103 ;  /* 0x000060670600e986 */ /* 0x0001e4000c10112e */
[----:B0-----:R-:W-:Y:S01]  /*34400*/  F2FP.SATFINITE.E4M3.F32.PACK_AB_MERGE_C R103, RZ, R101, RZ ;  /* 0x00000065ff67723e */ /* 0x001fe200048070ff */
[----:B------:R-:W-:Y:S02]  /*34410*/  FMUL R101, R102, UR43 ;  /* 0x0000002b66657c20 */ /* 0x000fe40008400000 */
[----:B------:R-:W3:Y:S01]  /*34420*/  LDL.LU R102, [R1+0x48c] ;  /* 0x00048c0001667983 */ /* 0x000ee20000300800 */
[----:B------:R-:W-:-:S13]  /*34430*/  ISETP.LT.OR P6, PT, R29, 0x62, !P0 ;  /* 0x000000621d00780c */ /* 0x000fda00047c1670 */
[----:B------:R-:W0:Y:S02]  /*34440*/  @!P6 LDC.64 R6, c[0x0][0x5c0] ;  /* 0x00017000ff06eb82 */ /* 0x000e240000000a00 */
[----:B0-----:R-:W-:-:S05]  /*34450*/  @!P6 IADD3 R6, P3, R24, R6, RZ ;  /* 0x000000061806e210 */ /* 0x001fca0007f7e0ff */
[----:B------:R-:W-:-:S05]  /*34460*/  @!P6 IMAD.X R7, R30, 0x1, R7, P3 ;  /* 0x000000011e07e824 */ /* 0x000fca00018e0607 */
[----:B------:R0:W-:Y:S01]  /*34470*/  @!P6 STG.E.U8 desc[UR46][R6.64+0x61], R105 ;  /* 0x000061690600e986 */ /* 0x0001e2000c10112e */
[----:B------:R-:W-:-:S13]  /*34480*/  ISETP.LT.OR P6, PT, R29, 0x69, !P0 ;  /* 0x000000691d00780c */ /* 0x000fda00047c1670 */
[----:B0-----:R-:W0:Y:S01]  /*34490*/  @!P6 LDC.64 R6, c[0x0][0x5c0] ;  /* 0x00017000ff06eb82 */ /* 0x001e220000000a00 */
[----:B------:R-:W-:Y:S04]  /*344a0*/  @!P5 STG.E.U8 desc[UR46][R18.64+0x60], R107 ;  /* 0x0000606b1200d986 */ /* 0x000fe8000c10112e */
[----:B------:R1:W-:Y:S01]  /*344b0*/  @!P2 STG.E.U8 desc[UR46][R16.64+0x61], R103 ;  /* 0x000061671000a986 */ /* 0x0003e2000c10112e */
[----:B------:R-:W-:Y:S02]  /*344c0*/  F2FP.SATFINITE.E4M3.F32.PACK_AB_MERGE_C R101, RZ, R101, RZ ;  /* 0x00000065ff65723e */ /* 0x000fe400048070ff */
[----:B0-----:R-:W-:-:S05]  /*344d0*/  @!P6 IADD3 R6, P2, R24, R6, RZ ;  /* 0x000000061806e210 */ /* 0x001fca0007f5e0ff */
[----:B------:R-:W-:-:S05]  /*344e0*/  @!P6 IMAD.X R7, R30, 0x1, R7, P2 ;  /* 0x000000011e07e824 */ /* 0x000fca00010e0607 */
[----:B------:R0:W-:Y:S01]  /*344f0*/  @!P6 STG.E.U8 desc[UR46][R6.64+0x68], R101 ;  /* 0x000068650600e986 */ /* 0x0001e2000c10112e */
[----:B------:R-:W-:Y:S01]  /*34500*/  ISETP.LT.OR P6, PT, R29, 0x6a, !P0 ;  /* 0x0000006a1d00780c */ /* 0x000fe200047c1670 */
[----:B-1----:R-:W-:-:S12]  /*34510*/  FMUL R16, R110, UR43 ;  /* 0x0000002b6e107c20 */ /* 0x002fd80008400000 */
[----:B0-----:R-:W0:Y:S01]  /*34520*/  @!P6 LDC.64 R6, c[0x0][0x5c0] ;  /* 0x00017000ff06eb82 */ /* 0x001e220000000a00 */
[----:B------:R-:W-:Y:S01]  /*34530*/  F2FP.SATFINITE.E4M3.F32.PACK_AB_MERGE_C R17, RZ, R16, RZ ;  /* 0x00000010ff11723e */ /* 0x000fe200048070ff */
[----:B------:R-:W-:Y:S02]  /*34540*/  FMUL R16, R104, UR43 ;  /* 0x0000002b68107c20 */ /* 0x000fe40008400000 */
[----:B------:R-:W4:Y:S03]  /*34550*/  LDL.LU R104, [R1+0x490] ;  /* 0x0004900001687983 */ /* 0x000f260000300800 */
[----:B------:R-:W-:Y:S01]  /*34560*/  F2FP.SATFINITE.E4M3.F32.PACK_AB_MERGE_C R19, RZ, R16, RZ ;  /* 0x00000010ff13723e */ /* 0x000fe200048070ff */
[----:B------:R-:W-:Y:S02]  /*34570*/  FMUL R16, R109, UR43 ;  /* 0x0000002b6d107c20 */ /* 0x000fe40008400000 */
[----:B------:R-:W5:Y:S03]  /*34580*/  LDL.LU R109, [R1+0x494] ;  /* 0x00049400016d7983 */ /* 0x000f660000300800 */
[----:B------:R-:W-:Y:S01]  /*34590*/  F2FP.SATFINITE.E4M3.F32.PACK_AB_MERGE_C R101, RZ, R16, RZ ;  /* 0x00000010ff65723e */ /* 0x000fe200048070ff */
[----:B------:R-:W-:Y:S01]  /*345a0*/  FMUL R16, R108, UR43 ;  /* 0x0000002b6c107c20 */ /* 0x000fe20008400000 */
[----:B------:R-:W5:Y:S04]  /*345b0*/  LDL.LU R110, [R1+0x498] ;  /* 0x00049800016e7983 */ /* 0x000f680000300800 */
[----:B------:R-:W5:Y:S01]  /*345c0*/  LDL.LU R108, [R1+0x49c] ;  /* 0x00049c00016c7983 */ /* 0x000f620000300800 */
[----:B0-----:R-:W-:-:S05]  /*345d0*/  @!P6 IADD3 R6, P2, R24, R6, RZ ;  /* 0x000000061806e210 */ /* 0x001fca0007f5e0ff */
[----:B------:R-:W-:-:S05]  /*345e0*/  @!P6 IMAD.X R7, R30, 0x1, R7, P2 ;  /* 0x000000011e07e824 */ /* 0x000fca00010e0607 */
[----:B------:R0:W-:Y:S04]  /*345f0*/  @!P6 STG.E.U8 desc[UR46][R6.64+0x69], R17 ;  /* 0x000069110600e986 */ /* 0x0001e8000c10112e */
[----:B------:R1:W-:Y:S01]  /*34600*/  @!P1 STG.E.U8 desc[UR46][R32.64+0x68], R19 ;  /* 0x0000681320009986 */ /* 0x0003e2000c10112e */
[----:B0-----:R-:W-:Y:S01]  /*34610*/  F2FP.SATFINITE.E4M3.F32.PACK_AB_MERGE_C R17, RZ, R16, RZ ;  /* 0x00000010ff11723e */ /* 0x001fe200048070ff */
[----:B--2---:R-:W-:-:S05]  /*34620*/  FMUL R16, R106, UR43 ;  /* 0x0000002b6a107c20 */ /* 0x004fca0008400000 */
[----:B-1----:R-:W-:Y:S01]  /*34630*/  F2FP.SATFINITE.E4M3.F32.PACK_AB_MERGE_C R19, RZ, R16, RZ ;  /* 0x00000010ff13723e */ /* 0x002fe200048070ff */
[----:B---3--:R-:W-:Y:S02]  /*34640*/  FMUL R16, R102, UR43 ;  /* 0x0000002b66107c20 */ /* 0x008fe40008400000 */
[----:B------:R-:W2:Y:S01]  /*34650*/  LDL.LU R102, [R1+0x4a0] ;  /* 0x0004a00001667983 */ /* 0x000ea20000300800 */
[----:B------:R-:W-:Y:S02]  /*34660*/  ISETP.LT.OR P6, PT, R29, 0x71, !P0 ;  /* 0x000000711d00780c */ /* 0x000fe400047c1670 */
[----:B------:R-:W-:Y:S01]  /*34670*/  LOP3.LUT P4, RZ, R2, 0x20, RZ, 0xc0, !PT ;  /* 0x0000002002ff7812 */ /* 0x000fe2000788c0ff */
[----:B------:R-:W3:Y:S10]  /*34680*/  LDL.LU R106, [R1+0x4a4] ;  /* 0x0004a400016a7983 */ /* 0x000ef40000300800 */
[----:B------:R-:W0:Y:S02]  /*34690*/  @!P6 LDC.64 R6, c[0x0][0x5c0] ;  /* 0x00017000ff06eb82 */ /* 0x000e240000000a00 */
[----:B------:R-:W-:Y:S01]  /*346a0*/  @!P4 STG.E.U8 desc[UR46][R22.64+0x69], R101 ;  /* 0x000069651600c986 */ /* 0x000fe2000c10112e */
[----:B0-----:R-:W-:-:S05]  /*346b0*/  @!P6 IADD3 R6, P1, R24, R6, RZ ;  /* 0x000000061806e210 */ /* 0x001fca0007f3e0ff */
[----:B------:R-:W-:-:S05]  /*346c0*/  @!P6 IMAD.X R7, R30, 0x1, R7, P1 ;  /* 0x000000011e07e824 */ /* 0x000fca00008e0607 */
[----:B------:R0:W-:Y:S01]  /*346d0*/  @!P6 STG.E.U8 desc[UR46][R6.64+0x70], R17 ;  /* 0x000070110600e986 */ /* 0x0001e2000c10112e */
[----:B------:R-:W-:-:S13]  /*346e0*/  ISETP.LT.OR P6, PT, R29, 0x72, !P0 ;  /* 0x000000721d00780c */ /* 0x000fda00047c1670 */
[----:B0-----:R-:W0:Y:S01]  /*346f0*/  @!P6 LDC.64 R6, c[0x0][0x5c0] ;  /* 0x00017000ff06eb82 */ /* 0x001e220000000a00 */
[----:B------:R-:W-:Y:S02]  /*34700*/  F2FP.SATFINITE.E4M3.F32.PACK_AB_MERGE_C R23, RZ, R16, RZ ;  /* 0x00000010ff17723e */ /* 0x000fe400048070ff */
[C---:B------:R-:W-:Y:S02]  /*34710*/  LOP3.LUT P5, RZ, R2.reuse, 0x100, RZ, 0xc0, !PT ;  /* 0x0000010002ff7812 */ /* 0x040fe400078ac0ff */
[----:B------:R-:W-:Y:S02]  /*34720*/  LOP3.LUT P2, RZ, R2, 0x10, RZ, 0xc0, !PT ;  /* 0x0000001002ff7812 */ /* 0x000fe4000784c0ff */
[----:B0-----:R-:W-:-:S05]  /*34730*/  @!P6 IADD3 R6, P1, R24, R6, RZ ;  /* 0x000000061806e210 */ /* 0x001fca0007f3e0ff */
[----:B------:R-:W-:Y:S02]  /*34740*/  @!P6 IMAD.X R7, R30, 0x1, R7, P1 ;  /* 0x000000011e07e824 */ /* 0x000fe400008e0607 */
[----:B----4-:R-:W-:Y:S02]  /*34750*/  FMUL R16, R104, UR43 ;  /* 0x0000002b68107c20 */ /* 0x010fe40008400000 */
[----:B------:R-:W4:Y:S03]  /*34760*/  LDL.LU R104, [R1+0x4a8] ;  /* 0x0004a80001687983 */ /* 0x000f260000300800 */
[----:B------:R-:W-:Y:S01]  /*34770*/  F2FP.SATFINITE.E4M3.F32.PACK_AB_MERGE_C R17, RZ, R16, RZ ;  /* 0x00000010ff11723e */ /* 0x000fe200048070ff */
[----:B-----5:R-:W-:Y:S01]  /*34780*/  FMUL R16, R109, UR43 ;  /* 0x0000002b6d107c20 */ /* 0x020fe20008400000 */
[----:B------:R0:W-:Y:S04]  /*34790*/  @!P6 STG.E.U8 desc[UR46][R6.64+0x71], R19 ;  /* 0x000071130600e986 */ /* 0x0001e8000c10112e */
[----:B------:R-:W5:Y:S04]  /*347a0*/  LDL.LU R109, [R1+0x4ac] ;  /* 0x0004ac00016d7983 */ /* 0x000f680000300800 */
[----:B------:R-:W-:Y:S01]  /*347b0*/  @!P5 STG.E.U8 desc[UR46][R42.64+0x70], R23 ;  /* 0x000070172a00d986 */ /* 0x000fe2000c10112e */
[----:B0-----:R-:W-:Y:S01]  /*347c0*/  F2FP.SATFINITE.E4M3.F32.PACK_AB_MERGE_C R19, RZ, R16, RZ ;  /* 0x00000010ff13723e */ /* 0x001fe200048070ff */
[----:B------:R-:W-:-:S02]  /*347d0*/  FMUL R16, R110, UR43 ;  /* 0x0000002b6e107c20 */ /* 0x000fc40008400000 */
[----:B------:R0:W-:Y:S03]  /*347e0*/  @!P2 STG.E.U8 desc[UR46][R38.64+0x71], R17 ;  /* 0x000071112600a986 */ /* 0x0001e6000c10112e */
[----:B0-----:R-:W-:Y:S01]  /*347f0*/  F2FP.SATFINITE.E4M3.F32.PACK_AB_MERGE_C R17, RZ, R16, RZ ;  /* 0x00000010ff11723e */ /* 0x001fe200048070ff */
[----:B------:R-:W-:Y:S02]  /*34800*/  FMUL R16, R108, UR43 ;  /* 0x0000002b6c107c20 */ /* 0x000fe40008400000 */
[----:B------:R-:W5:Y:S03]  /*34810*/  LDL.LU R108, [R1+0x4b0] ;  /* 0x0004b000016c7983 */ /* 0x000f660000300800 */
[----:B------:R-:W-:Y:S01]  /*34820*/  F2FP.SATFINITE.E4M3.F32.PACK_AB_MERGE_C R23, RZ, R16, RZ ;  /* 0x00000010ff17723e */ /* 0x000fe200048070ff */
[----:B--2---:R-:W-:-:S02]  /*34830*/  FMUL R16, R102, UR43 ;  /* 0x0000002b66107c20 */ /* 0x004fc40008400000 */
[----:B------:R-:W2:Y:S01]  /*34840*/  LDL.LU R102, [R1+0x4b4] ;  /* 0x0004b40001667983 */ /* 0x000ea20000300800 */
[----:B------:R-:W-:-:S13]  /*34850*/  ISETP.LT.OR P6, PT, R29, 0x79, !P0 ;  /* 0x000000791d00780c */ /* 0x000fda00047c1670 */
[----:B------:R-:W0:Y:S01]  /*34860*/  @!P6 LDC.64 R6, c[0x0][0x5c0] ;  /* 0x00017000ff06eb82 */ /* 0x000e220000000a00 */
[----:B------:R-:W-:-:S04]  /*34870*/  LOP3.LUT P3, RZ, R2, 0x80, RZ, 0xc0, !PT ;  /* 0x0000008002ff7812 */ /* 0x000fc8000786c0ff */
[----:B------:R-:W-:Y:S02]  /*34880*/  P2R R18, PR, RZ, 0x8 ;  /* 0x00000008ff127803 */ /* 0x000fe40000000000 */
[----:B0-----:R-:W-:-:S05]  /*34890*/  @!P6 IADD3 R6, P3, R24, R6, RZ ;  /* 0x000000061806e210 */ /* 0x001fca0007f7e0ff */
[----:B------:R-:W-:-:S05]  /*348a0*/  @!P6 IMAD.X R7, R30, 0x1, R7, P3 ;  /* 0x000000011e07e824 */ /* 0x000fca00018e0607 */
[----:B------:R0:W-:Y:S01]  /*348b0*/  @!P6 STG.E.U8 desc[UR46][R6.64+0x78], R19 ;  /* 0x000078130600e986 */ /* 0x0001e2000c10112e */
[----:B------:R-:W-:-:S13]  /*348c0*/  ISETP.LT.OR P6, PT, R29, 0x7a, !P0 ;  /* 0x0000007a1d00780c */ /* 0x000fda00047c1670 */
[----:B0-----:R-:W0:Y:S01]  /*348d0*/  @!P6 LDC.64 R6, c[0x0][0x5c0] ;  /* 0x00017000ff06eb82 */ /* 0x001e220000000a00 */
[----:B------:R-:W-:Y:S01]  /*348e0*/  F2FP.SATFINITE.E4M3.F32.PACK_AB_MERGE_C R19, RZ, R16, RZ ;  /* 0x00000010ff13723e */ /* 0x000fe200048070ff */
[----:B---3--:R-:W-:Y:S02]  /*348f0*/  FMUL R16, R106, UR43 ;  /* 0x0000002b6a107c20 */ /* 0x008fe40008400000 */
[----:B------:R-:W3:Y:S03]  /*34900*/  LDL.LU R106, [R1+0x4b8] ;  /* 0x0004b800016a7983 */ /* 0x000ee60000300800 */
[----:B------:R-:W-:Y:S02]  /*34910*/  F2FP.SATFINITE.E4M3.F32.PACK_AB_MERGE_C R33, RZ, R16, RZ ;  /* 0x00000010ff21723e */ /* 0x000fe400048070ff */
[----:B------:R-:W-:Y:S02]  /*34920*/  ISETP.NE.AND P3, PT, R18, RZ, PT ;  /* 0x000000ff1200720c */ /* 0x000fe40003f65270 */
[----:B------:R-:W-:-:S02]  /*34930*/  LOP3.LUT P4, RZ, R2, 0x8, RZ, 0xc0, !PT ;  /* 0x0000000802ff7812 */ /* 0x000fc4000788c0ff */
[C---:B------:R-:W-:Y:S02]  /*34940*/  LOP3.LUT P1, RZ, R2.reuse, 0x4, RZ, 0xc0, !PT ;  /* 0x0000000402ff7812 */ /* 0x040fe4000782c0ff */
[----:B------:R-:W-:Y:S02]  /*34950*/  LOP3.LUT P5, RZ, R2, 0x2, RZ, 0xc0, !PT ;  /* 0x0000000202ff7812 */ /* 0x000fe400078ac0ff */
[----:B0-----:R-:W-:-:S05]  /*34960*/  @!P6 IADD3 R6, P0, R24, R6, RZ ;  /* 0x000000061806e210 */ /* 0x001fca0007f1e0ff */
[----:B------:R-:W-:Y:S02]  /*34970*/  @!P6 IMAD.X R7, R30, 0x1, R7, P0 ;  /* 0x000000011e07e824 */ /* 0x000fe400000e0607 */
[----:B----4-:R-:W-:Y:S02]  /*34980*/  FMUL R16, R104, UR43 ;  /* 0x0000002b68107c20 */ /* 0x010fe40008400000 */
[----:B------:R-:W4:Y:S04]  /*34990*/  LDL.LU R104, [R1+0x4bc] ;  /* 0x0004bc0001687983 */ /* 0x000f280000300800 */
[----:B------:R0:W-:Y:S04]  /*349a0*/  @!P6 STG.E.U8 desc[UR46][R6.64+0x79], R17 ;  /* 0x000079110600e986 */ /* 0x0001e8000c10112e */
[----:B------:R-:W-:Y:S01]  /*349b0*/  @!P3 STG.E.U8 desc[UR46][R52.64+0x78], R23 ;  /* 0x000078173400b986 */ /* 0x000fe2000c10112e */
[----:B0-----:R-:W-:Y:S01]  /*349c0*/  F2FP.SATFINITE.E4M3.F32.PACK_AB_MERGE_C R17, RZ, R16, RZ ;  /* 0x00000010ff11723e */ /* 0x001fe200048070ff */
[----:B-----5:R-:W-:-:S02]  /*349d0*/  FMUL R16, R109, UR43 ;  /* 0x0000002b6d107c20 */ /* 0x020fc40008400000 */
[----:B------:R-:W5:Y:S04]  /*349e0*/  LDL.LU R109, [R1+0x4c0] ;  /* 0x0004c000016d7983 */ /* 0x000f680000300800 */
[----:B------:R0:W-:Y:S04]  /*349f0*/  @!P4 STG.E.U8 desc[UR46][R46.64+0x79], R19 ;  /* 0x000079132e00c986 */ /* 0x0001e8000c10112e */
[----:B------:R-:W-:Y:S01]  /*34a00*/  @!P1 STG.E.U8 desc[UR46][R40.64+0x60], R33 ;  /* 0x0000602128009986 */ /* 0x000fe2000c10112e */
[----:B0-----:R-:W-:Y:S01]  /*34a10*/  F2FP.SATFINITE.E4M3.F32.PACK_AB_MERGE_C R19, RZ, R16, RZ ;  /* 0x00000010ff13723e */ /* 0x001fe200048070ff */
[----:B------:R-:W-:-:S02]  /*34a20*/  FMUL R16, R108, UR43 ;  /* 0x0000002b6c107c20 */ /* 0x000fc40008400000 */
[----:B------:R-:W5:Y:S04]  /*34a30*/  LDL.LU R108, [R1+0x4c4] ;  /* 0x0004c400016c7983 */ /* 0x000f680000300800 */
[----:B------:R0:W-:Y:S02]  /*34a40*/  @!P5 STG.E.U8 desc[UR46][R36.64+0x61], R17 ;  /* 0x000061112400d986 */ /* 0x0001e4000c10112e */
[----:B0-----:R-:W-:Y:S01]  /*34a50*/  F2FP.SATFINITE.E4M3.F32.PACK_AB_MERGE_C R17, RZ, R16, RZ ;  /* 0x00000010ff11723e */ /* 0x001fe200048070ff */
[----:B--2---:R-:W-:Y:S02]  /*34a60*/  FMUL R16, R102, UR43 ;  /* 0x0000002b66107c20 */ /* 0x004fe40008400000 */
[----:B------:R-:W2:Y:S01]  /*34a70*/  LDL.LU R102, [R1+0x4c8] ;  /* 0x0004c80001667983 */ /* 0x000ea20000300800 */
[----:B------:R-:W-:-:S13]  /*34a80*/  LOP3.LUT P2, RZ, R0, 0x4000, RZ, 0xc0, !PT ;  /* 0x0000400000ff7812 */ /* 0x000fda000784c0ff */
[----:B------:R-:W0:Y:S01]  /*34a90*/  @!P2 LDC.64 R6, c[0x0][0x5c0] ;  /* 0x00017000ff06ab82 */ /* 0x000e220000000a00 */
[----:B------:R-:W-:-:S04]  /*34aa0*/  LOP3.LUT P0, RZ, R2, 0x1, RZ, 0xc0, !PT ;  /* 0x0000000102ff7812 */ /* 0x000fc8000780c0ff */
[----:B------:R-:W-:Y:S02]  /*34ab0*/  P2R R18, PR, RZ, 0x1 ;  /* 0x00000001ff127803 */ /* 0x000fe40000000000 */
[----:B------:R-:W-:Y:S02]  /*34ac0*/  LOP3.LUT P0, RZ, R0, 0x2000, RZ, 0xc0, !PT ;  /* 0x0000200000ff7812 */ /* 0x000fe4000780c0ff */
[----:B0-----:R-:W-:-:S05]  /*34ad0*/  @!P2 IADD3 R6, P6, R77, R6, RZ ;  /* 0x000000064d06a210 */ /* 0x001fca0007fde0ff */
[----:B------:R-:W-:-:S05]  /*34ae0*/  @!P2 IMAD.X R7, R75, 0x1, R7, P6 ;  /* 0x000000014b07a824 */ /* 0x000fca00030e0607 */
[----:B------:R0:W-:Y:S02]  /*34af0*/  @!P2 STG.E.U8 desc[UR46][R6.64+0x60], R19 ;  /* 0x000060130600a986 */ /* 0x0001e4000c10112e */
[----:B0-----:R-:W0:Y:S01]  /*34b00*/  @!P0 LDC.64 R6, c[0x0][0x5c0] ;  /* 0x00017000ff068b82 */ /* 0x001e220000000a00 */
[----:B------:R-:W-:Y:S01]  /*34b10*/  F2FP.SATFINITE.E4M3.F32.PACK_AB_MERGE_C R23, RZ, R16, RZ ;  /* 0x00000010ff17723e */ /* 0x000fe200048070ff */
[----:B---3--:R-:W-:Y:S02]  /*34b20*/  FMUL R16, R106, UR43 ;  /* 0x0000002b6a107c20 */ /* 0x008fe40008400000 */
[----:B------:R-:W3:Y:S03]  /*34b30*/  LDL.LU R106, [R1+0x4cc] ;  /* 0x0004cc00016a7983 */ /* 0x000ee60000300800 */
[----:B------:R-:W-:Y:S02]  /*34b40*/  F2FP.SATFINITE.E4M3.F32.PACK_AB_MERGE_C R19, RZ, R16, RZ ;  /* 0x00000010ff13723e */ /* 0x000fe400048070ff */
[----:B------:R-:W-:-:S02]  /*34b50*/  LOP3.LUT P3, RZ, R0, 0x80000000, RZ, 0xc0, !PT ;  /* 0x8000000000ff7812 */ /* 0x000fc4000786c0ff */
[----:B0-----:R-:W-:-:S05]  /*34b60*/  @!P0 IADD3 R6, P6, R73, R6, RZ ;  /* 0x0000000649068210 */ /* 0x001fca0007fde0ff */
[----:B------:R-:W-:Y:S01]  /*34b70*/  @!P0 IMAD.X R7, R71, 0x1, R7, P6 ;  /* 0x0000000147078824 */ /* 0x000fe200030e0607 */
[----:B------:R-:W-:Y:S02]  /*34b80*/  LOP3.LUT P6, RZ, R0, 0x2000, RZ, 0xc0, !PT ;  /* 0x0000200000ff7812 */ /* 0x000fe400078cc0ff */
[----:B------:R-:W-:Y:S01]  /*34b90*/  ISETP.NE.AND P0, PT, R18, RZ, PT ;  /* 0x000000ff1200720c */ /* 0x000fe20003f05270 */
[----:B----4-:R-:W-:Y:S02]  /*34ba0*/  FMUL R16, R104, UR43 ;  /* 0x0000002b68107c20 */ /* 0x010fe40008400000 */
[----:B------:R-:W4:Y:S08]  /*34bb0*/  LDL.LU R104, [R1+0x4d0] ;  /* 0x0004d00001687983 */ /* 0x000f300000300800 */
[----:B------:R0:W-:Y:S04]  /*34bc0*/  @!P6 STG.E.U8 desc[UR46][R6.64+0x61], R17 ;  /* 0x000061110600e986 */ /* 0x0001e8000c10112e */
[----:B------:R-:W4:Y:S04]  /*34bd0*/  LDL.LU R110, [R1+0x4d4] ;  /* 0x0004d400016e7983 */ /* 0x000f280000300800 */
[----:B------:R-:W-:Y:S01]  /*34be0*/  @!P0 STG.E.U8 desc[UR46][R50.64+0x68], R23 ;  /* 0x0000681732008986 */ /* 0x000fe2000c10112e */
[----:B0-----:R-:W-:Y:S01]  /*34bf0*/  F2FP.SATFINITE.E4M3.F32.PACK_AB_MERGE_C R17, RZ, R16, RZ ;  /* 0x00000010ff11723e */ /* 0x001fe200048070ff */
[----:B-----5:R-:W-:-:S02]  /*34c00*/  FMUL R16, R109, UR43 ;  /* 0x0000002b6d107c20 */ /* 0x020fc40008400000 */
[----:B------:R0:W-:Y:S04]  /*34c10*/  @!P3 STG.E.U8 desc[UR46][R44.64+0x69], R19 ;  /* 0x000069132c00b986 */ /* 0x0001e8000c10112e */
[----:B------:R-:W5:Y:S01]  /*34c20*/  LDL.LU R109, [R1+0x4d8] ;  /* 0x0004d800016d7983 */ /* 0x000f620000300800 */
[----:B0-----:R-:W-:Y:S01]  /*34c30*/  F2FP.SATFINITE.E4M3.F32.PACK_AB_MERGE_C R19, RZ, R16, RZ ;  /* 0x00000010ff13723e */ /* 0x001fe200048070ff */
[----:B------:R-:W-:-:S05]  /*34c40*/  FMUL R16, R108, UR43 ;  /* 0x0000002b6c107c20 */ /* 0x000fca0008400000 */
[----:B------:R-:W-:Y:S01]  /*34c50*/  F2FP.SATFINITE.E4M3.F32.PACK_AB_MERGE_C R23, RZ, R16, RZ ;  /* 0x00000010ff17723e */ /* 0x000fe200048070ff */
[----:B--2---:R-:W-:Y:S02]  /*34c60*/  FMUL R16, R102, UR43 ;  /* 0x0000002b66107c20 */ /* 0x004fe40008400000 */
[----:B------:R-:W2:Y:S01]  /*34c70*/  LDL.LU R102, [R1+0x4dc] ;  /* 0x0004dc0001667983 */ /* 0x000ea20000300800 */
[C---:B------:R-:W-:Y:S02]  /*34c80*/  LOP3.LUT P4, RZ, R0.reuse, 0x800, RZ, 0xc0, !PT ;  /* 0x0000080000ff7812 */ /* 0x040fe4000788c0ff */
[----:B------:R-:W-:Y:S01]  /*34c90*/  LOP3.LUT P1, RZ, R0, 0x40000000, RZ, 0xc0, !PT ;  /* 0x4000000000ff7812 */ /* 0x000fe2000782c0ff */
[----:B------:R-:W2:Y:S10]  /*34ca0*/  LDL.LU R108, [R1+0x4e0] ;  /* 0x0004e000016c7983 */ /* 0x000eb40000300800 */
[----:B------:R-:W0:Y:S01]  /*34cb0*/  @!P4 LDC.64 R6, c[0x0][0x5c0] ;  /* 0x00017000ff06cb82 */ /* 0x000e220000000a00 */
[----:B------:R-:W-:-:S02]  /*34cc0*/  P2R R22, PR, RZ, 0x2 ;  /* 0x00000002ff167803 */ /* 0x000fc40000000000 */
[----:B------:R-:W-:Y:S02]  /*34cd0*/  LOP3.LUT P1, RZ, R0, 0x400, RZ, 0xc0, !PT ;  /* 0x0000040000ff7812 */ /* 0x000fe4000782c0ff */
[----:B0-----:R-:W-:-:S05]  /*34ce0*/  @!P4 IADD3 R6, P6, R69, R6, RZ ;  /* 0x000000064506c210 */ /* 0x001fca0007fde0ff */
[----:B------:R-:W-:-:S05]  /*34cf0*/  @!P4 IMAD.X R7, R67, 0x1, R7, P6 ;  /* 0x000000014307c824 */ /* 0x000fca00030e0607 */
[----:B------:R0:W-:Y:S02]  /*34d00*/  @!P4 STG.E.U8 desc[UR46][R6.64+0x68], R17 ;  /* 0x000068110600c986 */ /* 0x0001e4000c10112e */
[----:B0-----:R-:W0:Y:S01]  /*34d10*/  @!P1 LDC.64 R6, c[0x0][0x5c0] ;  /* 0x00017000ff069b82 */ /* 0x001e220000000a00 */
[----:B------:R-:W-:Y:S02]  /*34d20*/  LOP3.LUT P2, RZ, R0, 0x200, RZ, 0xc0, !PT ;  /* 0x0000020000ff7812 */ /* 0x000fe4000784c0ff */
[----:B------:R-:W-:Y:S01]  /*34d30*/  F2FP.SATFINITE.E4M3.F32.PACK_AB_MERGE_C R17, RZ, R16, RZ ;  /* 0x00000010ff11723e */ /* 0x000fe200048070ff */
[----:B---3--:R-:W-:Y:S02]  /*34d40*/  FMUL R16, R106, UR43 ;  /* 0x0000002b6a107c20 */ /* 0x008fe40008400000 */
[----:B------:R-:W3:Y:S01]  /*34d50*/  LDL.LU R106, [R1+0x4e4] ;  /* 0x0004e400016a7983 */ /* 0x000ee20000300800 */
[----:B0-----:R-:W-:-:S05]  /*34d60*/  @!P1 IADD3 R6, P6, R65, R6, RZ ;  /* 0x0000000641069210 */ /* 0x001fca0007fde0ff */
[----:B------:R-:W-:Y:S01]  /*34d70*/  @!P1 IMAD.X R7, R63, 0x1, R7, P6 ;  /* 0x000000013f079824 */ /* 0x000fe200030e0607 */
[----:B------:R-:W-:Y:S02]  /*34d80*/  LOP3.LUT P6, RZ, R0, 0x400, RZ, 0xc0, !PT ;  /* 0x0000040000ff7812 */ /* 0x000fe400078cc0ff */
[----:B------:R-:W-:-:S11]  /*34d90*/  ISETP.NE.AND P1, PT, R22, RZ, PT ;  /* 0x000000ff1600720c */ /* 0x000fd60003f25270 */
[----:B------:R0:W-:Y:S01]  /*34da0*/  @!P6 STG.E.U8 desc[UR46][R6.64+0x69], R19 ;  /* 0x000069130600e986 */ /* 0x0001e2000c10112e */
[----:B------:R-:W-:Y:S01]  /*34db0*/  LOP3.LUT P5, RZ, R0, 0x20000000, RZ, 0xc0, !PT ;  /* 0x2000000000ff7812 */ /* 0x000fe200078ac0ff */
[----:B0-----:R-:W0:Y:S01]  /*34dc0*/  @!P2 LDC.64 R6, c[0x0][0x5c0] ;  /* 0x00017000ff06ab82 */ /* 0x001e220000000a00 */
[----:B------:R-:W-:Y:S01]  /*34dd0*/  F2FP.SATFINITE.E4M3.F32.PACK_AB_MERGE_C R19, RZ, R16, RZ ;  /* 0x00000010ff13723e */ /* 0x000fe200048070ff */
[----:B----4-:R-:W-:Y:S02]  /*34de0*/  FMUL R16, R104, UR43 ;  /* 0x0000002b68107c20 */ /* 0x010fe40008400000 */
[----:B------:R-:W4:Y:S04]  /*34df0*/  LDL.LU R104, [R1+0x4e8] ;  /* 0x0004e80001687983 */ /* 0x000f280000300800 */
[----:B------:R-:W-:Y:S04]  /*34e00*/  @!P1 STG.E.U8 desc[UR46][R56.64+0x70], R23 ;  /* 0x0000701738009986 */ /* 0x000fe8000c10112e */
[----:B------:R1:W-:Y:S02]  /*34e10*/  @!P5 STG.E.U8 desc[UR46][R54.64+0x71], R17 ;  /* 0x000071113600d986 */ /* 0x0003e4000c10112e */
[----:B-1----:R-:W-:Y:S01]  /*34e20*/  F2FP.SATFINITE.E4M3.F32.PACK_AB_MERGE_C R17, RZ, R16, RZ ;  /* 0x00000010ff11723e */ /* 0x002fe200048070ff */
[----:B------:R-:W-:Y:S01]  /*34e30*/  FMUL R16, R110, UR43 ;  /* 0x0000002b6e107c20 */ /* 0x000fe20008400000 */
[----:B0-----:R-:W-:-:S04]  /*34e40*/  @!P2 IADD3 R6, P6, R31, R6, RZ ;  /* 0x000000061f06a210 */ /* 0x001fc80007fde0ff */
[----:B------:R-:W-:Y:S01]  /*34e50*/  F2FP.SATFINITE.E4M3.F32.PACK_AB_MERGE_C R23, RZ, R16, RZ ;  /* 0x00000010ff17723e */ /* 0x000fe200048070ff */
[----:B------:R-:W-:Y:S02]  /*34e60*/  @!P2 IMAD.X R7, R28, 0x1, R7, P6 ;  /* 0x000000011c07a824 */ /* 0x000fe400030e0607 */
[----:B-----5:R-:W-:Y:S02]  /*34e70*/  FMUL R16, R109, UR43 ;  /* 0x0000002b6d107c20 */ /* 0x020fe40008400000 */
[----:B------:R-:W5:Y:S04]  /*34e80*/  LDL.LU R109, [R1+0x4ec] ;  /* 0x0004ec00016d7983 */ /* 0x000f680000300800 */
[----:B------:R0:W-:Y:S02]  /*34e90*/  @!P2 STG.E.U8 desc[UR46][R6.64+0x70], R19 ;  /* 0x000070130600a986 */ /* 0x0001e4000c10112e */
[----:B0-----:R-:W-:Y:S01]  /*34ea0*/  F2FP.SATFINITE.E4M3.F32.PACK_AB_MERGE_C R19, RZ, R16, RZ ;  /* 0x00000010ff13723e */ /* 0x001fe200048070ff */
[----:B--2---:R-:W-:-:S02]  /*34eb0*/  FMUL R16, R102, UR43 ;  /* 0x0000002b66107c20 */ /* 0x004fc40008400000 */
[----:B------:R-:W2:Y:S01]  /*34ec0*/  LDL.LU R102, [R1+0x4f0] ;  /* 0x0004f00001667983 */ /* 0x000ea20000300800 */
        /* <DEDUP_REMOVED lines=12> */
[----:B------:R-:W-:Y:S02]  /*34f90*/  FMUL R16, R108, UR43 ;  /* 0x0000002b6c107c20 */ /* 0x000fe40008400000 */
[----:B------:R-:W2:Y:S04]  /*34fa0*/  LDL.LU R108, [R1+0x4f4] ;  /* 0x0004f400016c7983 */ /* 0x000ea80000300800 */
[----:B------:R1:W-:Y:S01]  /*34fb0*/  @!P4 STG.E.U8 desc[UR46][R58.64+0x79], R19 ;  /* 0x000079133a00c986 */ /* 0x0003e2000c10112e */
[----:B0-----:R-:W-:-:S05]  /*34fc0*/  @!P3 IADD3 R6, P6, R70, R6, RZ ;  /* 0x000000064606b210 */ /* 0x001fca0007fde0ff */
[----:B------:R-:W-:Y:S01]  /*34fd0*/  @!P3 IMAD.X R7, R79, 0x1, R7, P6 ;  /* 0x000000014f07b824 */ /* 0x000fe200030e0607 */
[----:B-1----:R-:W-:Y:S01]  /*34fe0*/  F2FP.SATFINITE.E4M3.F32.PACK_AB_MERGE_C R19, RZ, R16, RZ ;  /* 0x00000010ff13723e */ /* 0x002fe200048070ff */
[----:B---3--:R-:W-:Y:S02]  /*34ff0*/  FMUL R16, R106, UR43 ;  /* 0x0000002b6a107c20 */ /* 0x008fe40008400000 */
[----:B------:R-:W3:Y:S04]  /*35000*/  LDL.LU R106, [R1+0x4f8] ;  /* 0x0004f800016a7983 */ /* 0x000ee80000300800 */
[----:B------:R0:W-:Y:S01]  /*35010*/  @!P3 STG.E.U8 desc[UR46][R6.64+0x78], R17 ;  /* 0x000078110600b986 */ /* 0x0001e2000c10112e */
[----:B------:R-:W-:Y:S01]  /*35020*/  F2FP.SATFINITE.E4M3.F32.PACK_AB_MERGE_C R23, RZ, R16, RZ ;  /* 0x00000010ff17723e */ /* 0x000fe200048070ff */
[----:B0-----:R-:W0:Y:S01]  /*35030*/  @!P1 LDC.64 R6, c[0x0][0x5c0] ;  /* 0x00017000ff069b82 */ /* 0x001e220000000a00 */
[----:B----4-:R-:W-:-:S02]  /*35040*/  FMUL R16, R104, UR43 ;  /* 0x0000002b68107c20 */ /* 0x010fc40008400000 */
[----:B------:R-:W4:Y:S04]  /*35050*/  LDL.LU R104, [R1+0x4fc] ;  /* 0x0004fc0001687983 */ /* 0x000f280000300800 */
[----:B------:R-:W4:Y:S01]  /*35060*/  LDL.LU R110, [R1+0x500] ;  /* 0x00050000016e7983 */ /* 0x000f220000300800 */
[----:B------:R-:W-:Y:S02]  /*35070*/  F2FP.SATFINITE.E4M3.F32.PACK_AB_MERGE_C R17, RZ, R16, RZ ;  /* 0x00000010ff11723e */ /* 0x000fe400048070ff */
[----:B0-----:R-:W-:-:S05]  /*35080*/  @!P1 IADD3 R6, P6, R78, R6, RZ ;  /* 0x000000064e069210 */ /* 0x001fca0007fde0ff */
[----:B------:R-:W-:-:S05]  /*35090*/  @!P1 IMAD.X R7, R87, 0x1, R7, P6 ;  /* 0x0000000157079824 */ /* 0x000fca00030e0607 */
[----:B------:R0:W-:Y:S01]  /*350a0*/  @!P1 STG.E.U8 desc[UR46][R6.64+0x79], R19 ;  /* 0x0000791306009986 */ /* 0x0001e2000c10112e */
[----:B-----5:R-:W-:-:S03]  /*350b0*/  FMUL R16, R109, UR43 ;  /* 0x0000002b6d107c20 */ /* 0x020fc60008400000 */
[----:B------:R-:W5:Y:S02]  /*350c0*/  LDL.LU R109, [R1+0x504] ;  /* 0x00050400016d7983 */ /* 0x000f640000300800 */
[----:B0-----:R-:W-:Y:S01]  /*350d0*/  F2FP.SATFINITE.E4M3.F32.PACK_AB_MERGE_C R19, RZ, R16, RZ ;  /* 0x00000010ff13723e */ /* 0x001fe200048070ff */
[----:B--2---:R-:W-:Y:S02]  /*350e0*/  FMUL R16, R102, UR43 ;  /* 0x0000002b66107c20 */ /* 0x004fe40008400000 */
[----:B------:R-:W2:Y:S01]  /*350f0*/  LDL.LU R102, [R1+0x508] ;  /* 0x0005080001667983 */ /* 0x000ea20000300800 */
[----:B------:R-:W-:Y:S02]  /*35100*/  LOP3.LUT P5, RZ, R0, 0x4000000, RZ, 0xc0, !PT ;  /* 0x0400000000ff7812 */ /* 0x000fe400078ac0ff */
[----:B------:R-:W-:-:S11]  /*35110*/  ISETP.NE.AND P3, PT, R80, RZ, PT ;  /* 0x000000ff5000720c */ /* 0x000fd60003f65270 */
        /* <DEDUP_REMOVED lines=8> */
[----:B------:R0:W-:Y:S08]  /*351a0*/  @!P2 STG.E.U8 desc[UR46][R34.64+0x61], R17 ;  /* 0x000061112200a986 */ /* 0x0001f0000c10112e */
[----:B------:R1:W-:Y:S01]  /*351b0*/  @!P6 STG.E.U8 desc[UR46][R6.64+0x60], R19 ;  /* 0x000060130600e986 */ /* 0x0003e2000c10112e */
[----:B0-----:R-:W-:Y:S01]  /*351c0*/  F2FP.SATFINITE.E4M3.F32.PACK_AB_MERGE_C R17, RZ, R16, RZ ;  /* 0x00000010ff11723e */ /* 0x001fe200048070ff */
[----:B------:R-:W-:-:S02]  /*351d0*/  FMUL R16, R108, UR43 ;  /* 0x0000002b6c107c20 */ /* 0x000fc40008400000 */
[----:B------:R-:W2:Y:S01]  /*351e0*/  LDL.LU R108, [R1+0x50c] ;  /* 0x00050c00016c7983 */ /* 0x000ea20000300800 */
[----:B-1----:R-:W0:Y:S02]  /*351f0*/  @!P5 LDC.64 R6, c[0x0][0x5c0] ;  /* 0x00017000ff06db82 */ /* 0x002e240000000a00 */
[----:B------:R-:W-:Y:S01]  /*35200*/  F2FP.SATFINITE.E4M3.F32.PACK_AB_MERGE_C R23, RZ, R16, RZ ;  /* 0x00000010ff17723e */ /* 0x000fe200048070ff */
[----:B---3--:R-:W-:Y:S02]  /*35210*/  FMUL R16, R106, UR43 ;  /* 0x0000002b6a107c20 */ /* 0x008fe40008400000 */
[----:B------:R-:W3:Y:S03]  /*35220*/  LDL.LU R106, [R1+0x510] ;  /* 0x00051000016a7983 */ /* 0x000ee60000300800 */
[----:B------:R-:W-:Y:S02]  /*35230*/  F2FP.SATFINITE.E4M3.F32.PACK_AB_MERGE_C R19, RZ, R16, RZ ;  /* 0x00000010ff13723e */ /* 0x000fe400048070ff */
[----:B------:R-:W-:-:S02]  /*35240*/  LOP3.LUT P4, RZ, R0, 0x1000000, RZ, 0xc0, !PT ;  /* 0x0100000000ff7812 */ /* 0x000fc4000788c0ff */
[----:B0-----:R-:W-:Y:S01]  /*35250*/  @!P5 IADD3 R6, P6, R90, R6, RZ ;  /* 0x000000065a06d210 */ /* 0x001fe20007fde0ff */
[----:B----4-:R-:W-:Y:S02]  /*35260*/  FMUL R16, R104, UR43 ;  /* 0x0000002b68107c20 */ /* 0x010fe40008400000 */
[----:B------:R-:W4:Y:S02]  /*35270*/  LDL.LU R104, [R1+0x514] ;  /* 0x0005140001687983 */ /* 0x000f240000300800 */
[----:B------:R-:W-:Y:S01]  /*35280*/  @!P5 IMAD.X R7, R94, 0x1, R7, P6 ;  /* 0x000000015e07d824 */ /* 0x000fe200030e0607 */
[----:B------:R-:W-:-:S04]  /*35290*/  LOP3.LUT P6, RZ, R0, 0x800000, RZ, 0xc0, !PT ;  /* 0x0080000000ff7812 */ /* 0x000fc800078cc0ff */
[----:B------:R0:W-:Y:S04]  /*352a0*/  @!P5 STG.E.U8 desc[UR46][R6.64+0x61], R17 ;  /* 0x000061110600d986 */ /* 0x0001e8000c10112e */
[----:B------:R-:W-:Y:S01]  /*352b0*/  @!P4 STG.E.U8 desc[UR46][R26.64+0x68], R23 ;  /* 0x000068171a00c986 */ /* 0x000fe2000c10112e */
[----:B0-----:R-:W-:Y:S01]  /*352c0*/  F2FP.SATFINITE.E4M3.F32.PACK_AB_MERGE_C R17, RZ, R16, RZ ;  /* 0x00000010ff11723e */ /* 0x001fe200048070ff */
[----:B------:R-:W-:-:S03]  /*352d0*/  FMUL R16, R110, UR43 ;  /* 0x0000002b6e107c20 */ /* 0x000fc60008400000 */
[----:B------:R0:W-:Y:S02]  /*352e0*/  @!P6 STG.E.U8 desc[UR46][R20.64+0x69], R19 ;  /* 0x000069131400e986 */ /* 0x0001e4000c10112e */
[----:B0-----:R-:W-:Y:S01]  /*352f0*/  F2FP.SATFINITE.E4M3.F32.PACK_AB_MERGE_C R19, RZ, R16, RZ ;  /* 0x00000010ff13723e */ /* 0x001fe200048070ff */
[----:B-----5:R-:W-:-:S05]  /*35300*/  FMUL R16, R109, UR43 ;  /* 0x0000002b6d107c20 */ /* 0x020fca0008400000 */
[----:B------:R-:W-:Y:S02]  /*35310*/  F2FP.SATFINITE.E4M3.F32.PACK_AB_MERGE_C R21, RZ, R16, RZ ;  /* 0x00000010ff15723e */ /* 0x000fe400048070ff */
[----:B------:R-:W-:-:S13]  /*35320*/  ISETP.LT.OR P4, PT, R29, 0x69, !P3 ;  /* 0x000000691d00780c */ /* 0x000fda0005f81670 */
[----:B------:R-:W0:Y:S01]  /*35330*/  @!P4 LDC.64 R6, c[0x0][0x5c0] ;  /* 0x00017000ff06cb82 */ /* 0x000e220000000a00 */
[----:B--2---:R-:W-:Y:S02]  /*35340*/  FMUL R16, R102, UR43 ;  /* 0x0000002b66107c20 */ /* 0x004fe40008400000 */
[----:B------:R-:W2:Y:S01]  /*35350*/  LDL.LU R102, [R1+0x518] ;  /* 0x0005180001667983 */ /* 0x000ea20000300800 */
[----:B0-----:R-:W-:Y:S02]  /*35360*/  @!P4 IADD3 R6, P6, R93, R6, RZ ;  /* 0x000000065d06c210 */ /* 0x001fe40007fde0ff */
[----:B------:R-:W-:Y:S01]  /*35370*/  ISETP.NE.AND P5, PT, R97, RZ, PT ;  /* 0x000000ff6100720c */ /* 0x000fe20003fa5270 */
[----:B------:R-:W5:Y:S02]  /*35380*/  LDL.LU R110, [R1+0x51c] ;  /* 0x00051c00016e7983 */ /* 0x000f640000300800 */
[----:B------:R-:W-:Y:S01]  /*35390*/  @!P4 IMAD.X R7, R92, 0x1, R7, P6 ;  /* 0x000000015c07c824 */ /* 0x000fe200030e0607 */
[C---:B------:R-:W-:Y:S01]  /*353a0*/  ISETP.LT.OR P6, PT, R29.reuse, 0x69, !P3 ;  /* 0x000000691d00780c */ /* 0x040fe20005fc1670 */
[----:B------:R-:W5:Y:S01]  /*353b0*/  LDL.LU R109, [R1+0x520] ;  /* 0x00052000016d7983 */ /* 0x000f620000300800 */
[----:B------:R-:W-:-:S11]  /*353c0*/  ISETP.LT.OR P4, PT, R29, 0x6a, !P3 ;  /* 0x0000006a1d00780c */ /* 0x000fd60005f81670 */
[----:B------:R0:W-:Y:S02]  /*353d0*/  @!P6 STG.E.U8 desc[UR46][R6.64+0x68], R17 ;  /* 0x000068110600e986 */ /* 0x0001e4000c10112e */
[----:B0-----:R-:W0:Y:S02]  /*353e0*/  @!P4 LDC.64 R6, c[0x0][0x5c0] ;  /* 0x00017000ff06cb82 */ /* 0x001e240000000a00 */
[----:B0-----:R-:W-:-:S05]  /*353f0*/  @!P4 IADD3 R6, P6, R89, R6, RZ ;  /* 0x000000065906c210 */ /* 0x001fca0007fde0ff */
[----:B------:R-:W-:-:S05]  /*35400*/  @!P4 IMAD.X R7, R85, 0x1, R7, P6 ;  /* 0x000000015507c824 */ /* 0x000fca00030e0607 */
[----:B------:R0:W-:Y:S01]  /*35410*/  @!P4 STG.E.U8 desc[UR46][R6.64+0x69], R19 ;  /* 0x000069130600c986 */ /* 0x0001e2000c10112e */
[----:B------:R-:W-:Y:S02]  /*35420*/  ISETP.NE.AND P4, PT, R96, RZ, PT ;  /* 0x000000ff6000720c */ /* 0x000fe40003f85270 */
[C---:B------:R-:W-:Y:S02]  /*35430*/  LOP3.LUT P2, RZ, R0.reuse, 0x400000, RZ, 0xc0, !PT ;  /* 0x0040000000ff7812 */ /* 0x040fe4000784c0ff */
[----:B------:R-:W-:Y:S02]  /*35440*/  LOP3.LUT P6, RZ, R0, 0x200000, RZ, 0xc0, !PT ;  /* 0x0020000000ff7812 */ /* 0x000fe400078cc0ff */
[----:B------:R-:W-:Y:S01]  /*35450*/  F2FP.SATFINITE.E4M3.F32.PACK_AB_MERGE_C R17, RZ, R16, RZ ;  /* 0x00000010ff11723e */ /* 0x000fe200048070ff */
[----:B0-----:R-:W0:Y:S08]  /*35460*/  @!P5 LDC.64 R18, c[0x0][0x5c0] ;  /* 0x00017000ff12db82 */ /* 0x001e300000000a00 */
[----:B------:R-:W1:Y:S01]  /*35470*/  @!P4 LDC.64 R22, c[0x0][0x5c0] ;  /* 0x00017000ff16cb82 */ /* 0x000e620000000a00 */
[----:B------:R-:W-:Y:S04]  /*35480*/  @!P2 STG.E.U8 desc[UR46][R14.64+0x70], R21 ;  /* 0x000070150e00a986 */ /* 0x000fe8000c10112e */
[----:B------:R1:W-:Y:S01]  /*35490*/  @!P6 STG.E.U8 desc[UR46][R12.64+0x71], R17 ;  /* 0x000071110c00e986 */ /* 0x0003e2000c10112e */
[----:B------:R-:W-:Y:S01]  /*354a0*/  ISETP.NE.AND P1, PT, R88, RZ, PT ;  /* 0x000000ff5800720c */ /* 0x000fe20003f25270 */
[----:B------:R-:W-:Y:S01]  /*354b0*/  FMUL R16, R108, UR43 ;  /* 0x0000002b6c107c20 */ /* 0x000fe20008400000 */
[----:B------:R-:W-:Y:S01]  /*354c0*/  ISETP.NE.AND P0, PT, R74, RZ, PT ;  /* 0x000000ff4a00720c */ /* 0x000fe20003f05270 */
[----:B---3--:R-:W-:Y:S01]  /*354d0*/  FMUL R6, R106, UR43 ;  /* 0x0000002b6a067c20 */ /* 0x008fe20008400000 */
[----:B------:R-:W3:Y:S01]  /*354e0*/  LDL.LU R108, [R1+0x524] ;  /* 0x00052400016c7983 */ /* 0x000ee20000300800 */
[----:B-1----:R-:W-:-:S03]  /*354f0*/  @!P4 IADD3 R84, P6, R84, R22, RZ ;  /* 0x000000165454c210 */ /* 0x002fc60007fde0ff */
[----:B------:R-:W3:Y:S02]  /*35500*/  LDL.LU R106, [R1+0x528] ;  /* 0x00052800016a7983 */ /* 0x000ee40000300800 */
[----:B------:R-:W-:Y:S01]  /*35510*/  @!P4 IMAD.X R85, R83, 0x1, R23, P6 ;  /* 0x000000015355c824 */ /* 0x000fe200030e0617 */
[----:B------:R-:W-:Y:S02]  /*35520*/  ISETP.LT.OR P6, PT, R29, 0x71, !P3 ;  /* 0x000000711d00780c */ /* 0x000fe40005fc1670 */
[----:B------:R-:W-:Y:S02]  /*35530*/  F2FP.SATFINITE.E4M3.F32.PACK_AB_MERGE_C R7, RZ, R16, RZ ;  /* 0x00000010ff07723e */ /* 0x000fe400048070ff */
[----:B------:R-:W-:Y:S01]  /*35540*/  F2FP.SATFINITE.E4M3.F32.PACK_AB_MERGE_C R13, RZ, R6, RZ ;  /* 0x00000006ff0d723e */ /* 0x000fe200048070ff */
[----:B----4-:R-:W-:Y:S01]  /*35550*/  FMUL R6, R104, UR43 ;  /* 0x0000002b68067c20 */ /* 0x010fe20008400000 */
[----:B------:R-:W1:Y:S01]  /*35560*/  @!P1 LDC.64 R16, c[0x0][0x5c0] ;  /* 0x00017000ff109b82 */ /* 0x000e620000000a00 */
[----:B------:R-:W4:Y:S06]  /*35570*/  LDL.LU R104, [R1+0x52c] ;  /* 0x00052c0001687983 */ /* 0x000f2c0000300800 */
[----:B------:R0:W-:Y:S02]  /*35580*/  @!P6 STG.E.U8 desc[UR46][R84.64+0x70], R7 ;  /* 0x000070075400e986 */ /* 0x0001e4000c10112e */
[----:B0-----:R-:W-:-:S02]  /*35590*/  @!P5 IADD3 R82, P6, R82, R18, RZ ;  /* 0x000000125252d210 */ /* 0x001fc40007fde0ff */
[----:B------:R-:W-:-:S03]  /*355a0*/  F2FP.SATFINITE.E4M3.F32.PACK_AB_MERGE_C R15, RZ, R6, RZ ;  /* 0x00000006ff0f723e */ /* 0x000fc600048070ff */
[----:B------:R-:W-:Y:S01]  /*355b0*/  @!P5 IMAD.X R83, R81, 0x1, R19, P6 ;  /* 0x000000015153d824 */ /* 0x000fe200030e0613 */
[----:B------:R-:W0:Y:S04]  /*355c0*/  @!P0 LDC.64 R6, c[0x0][0x5c0] ;  /* 0x00017000ff068b82 */ /* 0x000e280000000a00 */
[----:B------:R2:W-:Y:S01]  /*355d0*/  @!P5 STG.E.U8 desc[UR46][R82.64+0x71], R13 ;  /* 0x0000710d5200d986 */ /* 0x0005e2000c10112e */
[----:B------:R-:W-:-:S13]  /*355e0*/  LOP3.LUT P5, RZ, R0, 0x100000, RZ, 0xc0, !PT ;  /* 0x0010000000ff7812 */ /* 0x000fda00078ac0ff */
[----:B------:R2:W-:Y:S01]  /*355f0*/  @!P5 STG.E.U8 desc[UR46][R10.64+0x78], R15 ;  /* 0x0000780f0a00d986 */ /* 0x0005e2000c10112e */
[----:B-1----:R-:W-:-:S05]  /*35600*/  @!P1 IADD3 R76, P5, R76, R16, RZ ;  /* 0x000000104c4c9210 */ /* 0x002fca0007fbe0ff */
[----:B------:R-:W-:Y:S01]  /*35610*/  @!P1 IMAD.X R77, R68, 0x1, R17, P5 ;  /* 0x00000001444d9824 */ /* 0x000fe200028e0611 */
[----:B0-----:R-:W-:Y:S01]  /*35620*/  @!P0 IADD3 R66, P5, R66, R6, RZ ;  /* 0x0000000642428210 */ /* 0x001fe20007fbe0ff */
[----:B--2---:R-:W-:Y:S02]  /*35630*/  FMUL R6, R102, UR43 ;  /* 0x0000002b66067c20 */ /* 0x004fe40008400000 */
[----:B------:R-:W2:Y:S01]  /*35640*/  LDL.LU R102, [R1+0x530] ;  /* 0x0005300001667983 */ /* 0x000ea20000300800 */
[----:B------:R-:W-:Y:S02]  /*35650*/  LOP3.LUT P6, RZ, R0, 0x80000, RZ, 0xc0, !PT ;  /* 0x0008000000ff7812 */ /* 0x000fe400078cc0ff */
[----:B------:R-:W-:Y:S02]  /*35660*/  F2FP.SATFINITE.E4M3.F32.PACK_AB_MERGE_C R13, RZ, R6, RZ ;  /* 0x00000006ff0d723e */ /* 0x000fe400048070ff */
[----:B------:R-:W-:-:S09]  /*35670*/  ISETP.NE.AND P4, PT, R100, RZ, PT ;  /* 0x000000ff6400720c */ /* 0x000fd20003f85270 */
[----:B------:R0:W-:Y:S01]  /*35680*/  @!P6 STG.E.U8 desc[UR46][R8.64+0x79], R13 ;  /* 0x0000790d0800e986 */ /* 0x0001e2000c10112e */
[----:B------:R-:W-:-:S13]  /*35690*/  ISETP.LT.OR P6, PT, R29, 0x61, !P4 ;  /* 0x000000611d00780c */ /* 0x000fda00067c1670 */
[----:B------:R-:W1:Y:S01]  /*356a0*/  @!P6 LDC.64 R14, c[0x0][0x5c0] ;  /* 0x00017000ff0eeb82 */ /* 0x000e620000000a00 */
[----:B------:R-:W-:Y:S02]  /*356b0*/  @!P0 IMAD.X R67, R64, 0x1, R7, P5 ;  /* 0x0000000140438824 */ /* 0x000fe400028e0607 */
[----:B------:R-:W-:Y:S02]  /*356c0*/  @!P6 IMAD.MOV.U32 R6, RZ, RZ, R24 ;  /* 0x000000ffff06e224 */ /* 0x000fe400078e0018 */
[----:B------:R-:W-:Y:S02]  /*356d0*/  @!P6 IMAD.MOV.U32 R7, RZ, RZ, R30 ;  /* 0x000000ffff07e224 */ /* 0x000fe400078e001e */
[----:B------:R-:W-:-:S04]  /*356e0*/  @!P6 IMAD.WIDE.U32 R6, R4, 0x180, R6 ;  /* 0x000001800406e825 */ /* 0x000fc800078e0006 */
[----:B------:R-:W-:Y:S01]  /*356f0*/  @!P6 IMAD R10, R5, 0x180, RZ ;  /* 0x00000180050ae824 */ /* 0x000fe200078e02ff */
[----:B-1----:R-:W-:-:S04]  /*35700*/  @!P6 IADD3 R6, P5, R6, R14, RZ ;  /* 0x0000000e0606e210 */ /* 0x002fc80007fbe0ff */
[----:B------:R-:W-:Y:S02]  /*35710*/  @!P6 IADD3.X R7, R15, R7, R10, P5, !PT ;  /* 0x000000070f07e210 */ /* 0x000fe40002ffe40a */
[----:B------:R-:W-:-:S13]  /*35720*/  ISETP.LT.OR P5, PT, R29, 0x62, !P4 ;  /* 0x000000621d00780c */ /* 0x000fda00067a1670 */
[----:B0-----:R-:W0:Y:S01]  /*35730*/  @!P5 LDC.64 R12, c[0x0][0x5c0] ;  /* 0x00017000ff0cdb82 */ /* 0x001e220000000a00 */
[----:B-----5:R-:W-:Y:S01]  /*35740*/  FMUL R10, R110, UR43 ;  /* 0x0000002b6e0a7c20 */ /* 0x020fe20008400000 */
[----:B------:R-:W-:Y:S02]  /*35750*/  @!P5 IMAD.MOV.U32 R8, RZ, RZ, R24 ;  /* 0x000000ffff08d224 */ /* 0x000fe400078e0018 */
[----:B------:R-:W-:Y:S02]  /*35760*/  @!P5 IMAD.MOV.U32 R9, RZ, RZ, R30 ;  /* 0x000000ffff09d224 */ /* 0x000fe400078e001e */
[----:B------:R-:W-:Y:S01]  /*35770*/  F2FP.SATFINITE.E4M3.F32.PACK_AB_MERGE_C R11, RZ, R10, RZ ;  /* 0x0000000aff0b723e */ /* 0x000fe200048070ff */
[----:B------:R-:W-:-:S04]  /*35780*/  @!P5 IMAD.WIDE.U32 R8, R4, 0x180, R8 ;  /* 0x000001800408d825 */ /* 0x000fc800078e0008 */
[----:B------:R2:W-:Y:S01]  /*35790*/  @!P1 STG.E.U8 desc[UR46][R76.64+0x78], R11 ;  /* 0x0000780b4c009986 */ /* 0x0005e2000c10112e */
[----:B------:R-:W-:Y:S01]  /*357a0*/  @!P5 IMAD R10, R5, 0x180, RZ ;  /* 0x00000180050ad824 */ /* 0x000fe200078e02ff */
[----:B0-----:R-:W-:-:S04]  /*357b0*/  @!P5 IADD3 R8, P1, R8, R12, RZ ;  /* 0x0000000c0808d210 */ /* 0x001fc80007f3e0ff */
[----:B------:R-:W-:Y:S01]  /*357c0*/  @!P5 IADD3.X R9, R13, R9, R10, P1, !PT ;  /* 0x000000090d09d210 */ /* 0x000fe20000ffe40a */
[----:B------:R-:W-:-:S05]  /*357d0*/  FMUL R10, R109, UR43 ;  /* 0x0000002b6d0a7c20 */ /* 0x000fca0008400000 */
[----:B------:R-:W-:Y:S01]  /*357e0*/  F2FP.SATFINITE.E4M3.F32.PACK_AB_MERGE_C R13, RZ, R10, RZ ;  /* 0x0000000aff0d723e */ /* 0x000fe200048070ff */
[----:B---3--:R-:W-:-:S05]  /*357f0*/  FMUL R10, R108, UR43 ;  /* 0x0000002b6c0a7c20 */ /* 0x008fca0008400000 */
[----:B------:R-:W-:Y:S01]  /*35800*/  F2FP.SATFINITE.E4M3.F32.PACK_AB_MERGE_C R15, RZ, R10, RZ ;  /* 0x0000000aff0f723e */ /* 0x000fe200048070ff */
[----:B------:R-:W-:Y:S01]  /*35810*/  FMUL R10, R106, UR43 ;  /* 0x0000002b6a0a7c20 */ /* 0x000fe20008400000 */
[----:B------:R0:W-:Y:S04]  /*35820*/  @!P0 STG.E.U8 desc[UR46][R66.64+0x79], R13 ;  /* 0x0000790d42008986 */ /* 0x0001e8000c10112e */
[----:B------:R-:W-:Y:S01]  /*35830*/  F2FP.SATFINITE.E4M3.F32.PACK_AB_MERGE_C R17, RZ, R10, RZ ;  /* 0x0000000aff11723e */ /* 0x000fe200048070ff */
[----:B------:R0:W-:Y:S01]  /*35840*/  @!P6 STG.E.U8 desc[UR46][R6.64+0x60], R15 ;  /* 0x0000600f0600e986 */ /* 0x0001e2000c10112e */
[----:B------:R-:W-:-:S03]  /*35850*/  LOP3.LUT P6, RZ, R0, 0x40000, RZ, 0xc0, !PT ;  /* 0x0004000000ff7812 */ /* 0x000fc600078cc0ff */
[----:B------:R0:W-:Y:S01]  /*35860*/  @!P5 STG.E.U8 desc[UR46][R8.64+0x61], R17 ;  /* 0x000061110800d986 */ /* 0x0001e2000c10112e */
[----:B------:R-:W-:Y:S01]  /*35870*/  ISETP.LT.OR P5, PT, R29, 0x61, !P6 ;  /* 0x000000611d00780c */ /* 0x000fe200077a1670 */
[----:B----4-:R-:W-:Y:S01]  /*35880*/  FMUL R10, R104, UR43 ;  /* 0x0000002b680a7c20 */ /* 0x010fe20008400000 */
[----:B------:R-:W-:Y:S01]  /*35890*/  BSSY B1, `(.L_x_85) ;  /* 0x0000013000017945 */ /* 0x000fe20003800000 */
[----:B------:R-:W-:Y:S02]  /*358a0*/  ISETP.NE.AND P2, PT, R95, RZ, PT ;  /* 0x000000ff5f00720c */ /* 0x000fe40003f45270 */
[----:B------:R-:W-:Y:S02]  /*358b0*/  ISETP.NE.AND P1, PT, R98, RZ, PT ;  /* 0x000000ff6200720c */ /* 0x000fe40003f25270 */
[----:B------:R-:W-:Y:S02]  /*358c0*/  ISETP.NE.AND P0, PT, R99, RZ, PT ;  /* 0x000000ff6300720c */ /* 0x000fe40003f05270 */
[----:B------:R-:W-:Y:S01]  /*358d0*/  F2FP.SATFINITE.E4M3.F32.PACK_AB_MERGE_C R19, RZ, R10, RZ ;  /* 0x0000000aff13723e */ /* 0x000fe200048070ff */
[----:B--2---:R-:W-:-:S05]  /*358e0*/  FMUL R11, R102, UR43 ;  /* 0x0000002b660b7c20 */ /* 0x004fca0008400000 */
        /* <DEDUP_REMOVED lines=13> */
.L_x_86:
[----:B------:R-:W-:Y:S05]  /*359c0*/  BSYNC B1 ;  /* 0x0000000000017941 */ /* 0x000fea0003800000 */
.L_x_85:
        /* <DEDUP_REMOVED lines=15> */
.L_x_88:
[----:B------:R-:W-:Y:S05]  /*35ac0*/  BSYNC B1 ;  /* 0x0000000000017941 */ /* 0x000fea0003800000 */
.L_x_87:
[----:B------:R-:W2:Y:S04]  /*35ad0*/  LDL.LU R18, [R1+0x534] ;  /* 0x0005340001127983 */ /* 0x000ea80000300800 */
[----:B------:R-:W3:Y:S04]  /*35ae0*/  LDL.LU R15, [R1+0x538] ;  /* 0x00053800010f7983 */ /* 0x000ee80000300800 */
[----:B------:R-:W4:Y:S04]  /*35af0*/  LDL.LU R17, [R1+0x53c] ;  /* 0x00053c0001117983 */ /* 0x000f280000300800 */
[----:B------:R-:W5:Y:S01]  /*35b00*/  LDL.LU R16, [R1+0x540] ;  /* 0x0005400001107983 */ /* 0x000f620000300800 */
[----:B------:R-:W-:Y:S01]  /*35b10*/  ISETP.LT.OR P6, PT, R29, 0x69, !P4 ;  /* 0x000000691d00780c */ /* 0x000fe200067c1670 */
[----:B------:R-:W-:Y:S01]  /*35b20*/  BSSY B1, `(.L_x_89) ;  /* 0x000002a000017945 */ /* 0x000fe20003800000 */
[----:B------:R-:W-:-:S11]  /*35b30*/  P2R R14, PR, RZ, 0x1 ;  /* 0x00000001ff0e7803 */ /* 0x000fd60000000000 */
[----:B-1----:R-:W1:Y:S01]  /*35b40*/  @!P6 LDC.64 R10, c[0x0][0x5c0] ;  /* 0x00017000ff0aeb82 */ /* 0x002e620000000a00 */
[----:B0-----:R-:W-:Y:S02]  /*35b50*/  @!P6 IMAD.MOV.U32 R6, RZ, RZ, R24 ;  /* 0x000000ffff06e224 */ /* 0x001fe400078e0018 */
[----:B------:R-:W-:Y:S02]  /*35b60*/  @!P6 IMAD.MOV.U32 R7, RZ, RZ, R30 ;  /* 0x000000ffff07e224 */ /* 0x000fe400078e001e */
[----:B------:R-:W-:Y:S02]  /*35b70*/  @!P6 IMAD R8, R5, 0x180, RZ ;  /* 0x000001800508e824 */ /* 0x000fe400078e02ff */
[----:B------:R-:W-:-:S03]  /*35b80*/  @!P6 IMAD.WIDE.U32 R6, R4, 0x180, R6 ;  /* 0x000001800406e825 */ /* 0x000fc600078e0006 */
[----:B-1----:R-:W-:-:S04]  /*35b90*/  @!P6 IADD3 R6, P5, R6, R10, RZ ;  /* 0x0000000a0606e210 */ /* 0x002fc80007fbe0ff */
        /* <DEDUP_REMOVED lines=34> */
.L_x_90:
[----:B------:R-:W-:Y:S05]  /*35dc0*/  BSYNC B1 ;  /* 0x0000000000017941 */ /* 0x000fea0003800000 */
.L_x_89:
        /* <DEDUP_REMOVED lines=15> */
.L_x_92:
[----:B------:R-:W-:Y:S05]  /*35ec0*/  BSYNC B1 ;  /* 0x0000000000017941 */ /* 0x000fea0003800000 */
.L_x_91:
[----:B------:R-:W2:Y:S04]  /*35ed0*/  LDL.LU R18, [R1+0x544] ;  /* 0x0005440001127983 */ /* 0x000ea80000300800 */
[----:B------:R-:W3:Y:S04]  /*35ee0*/  LDL.LU R15, [R1+0x548] ;  /* 0x00054800010f7983 */ /* 0x000ee80000300800 */
[----:B0-----:R-:W4:Y:S04]  /*35ef0*/  LDL.LU R17, [R1+0x54c] ;  /* 0x00054c0001117983 */ /* 0x001f280000300800 */
        /* <DEDUP_REMOVED lines=44> */
.L_x_94:
[----:B------:R-:W-:Y:S05]  /*361c0*/  BSYNC B1 ;  /* 0x0000000000017941 */ /* 0x000fea0003800000 */
.L_x_93:
        /* <DEDUP_REMOVED lines=15> */
.L_x_96:
[----:B------:R-:W-:Y:S05]  /*362c0*/  BSYNC B1 ;  /* 0x0000000000017941 */ /* 0x000fea0003800000 */
.L_x_95:
        /* <DEDUP_REMOVED lines=47> */
.L_x_98:
[----:B------:R-:W-:Y:S05]  /*365c0*/  BSYNC B1 ;  /* 0x0000000000017941 */ /* 0x000fea0003800000 */
.L_x_97:
        /* <DEDUP_REMOVED lines=15> */
.L_x_100:
[----:B------:R-:W-:Y:S05]  /*366c0*/  BSYNC B1 ;  /* 0x0000000000017941 */ /* 0x000fea0003800000 */
.L_x_99:
[----:B------:R-:W-:Y:S01]  /*366d0*/  P2R R95, PR, RZ, 0x10 ;  /* 0x00000010ff5f7803 */ /* 0x000fe20000000000 */
[----:B------:R-:W2:Y:S01]  /*366e0*/  LDL.LU R63, [R1+0x564] ;  /* 0x00056400013f7983 */ /* 0x000ea20000300800 */
[----:B------:R-:W-:Y:S02]  /*366f0*/  LOP3.LUT P4, RZ, R0, 0x8000, RZ, 0xc0, !PT ;  /* 0x0000800000ff7812 */ /* 0x000fe4000788c0ff */
[----:B01----:R-:W-:Y:S01]  /*36700*/  P2R R6, PR, RZ, 0x8 ;  /* 0x00000008ff067803 */ /* 0x003fe20000000000 */
[----:B------:R-:W-:Y:S01]  /*36710*/  IMAD.U32 R93, RZ, RZ, UR8 ;  /* 0x00000008ff5d7e24 */ /* 0x000fe2000f8e00ff */
[----:B------:R-:W-:Y:S01]  /*36720*/  ISETP.LT.OR P3, PT, R29, 0x81, !P4 ;  /* 0x000000811d00780c */ /* 0x000fe20006761670 */
[----:B------:R-:W-:Y:S01]  /*36730*/  IMAD.U32 R61, RZ, RZ, UR7 ;  /* 0x00000007ff3d7e24 */ /* 0x000fe2000f8e00ff */
[----:B------:R-:W3:Y:S11]  /*36740*/  LDL.LU R94, [R1+0x568] ;  /* 0x00056800015e7983 */ /* 0x000ef60000300800 */
[----:B------:R-:W0:Y:S01]  /*36750*/  @!P3 LDC.64 R56, c[0x0][0x5c0] ;  /* 0x00017000ff38bb82 */ /* 0x000e220000000a00 */
[----:B------:R-:W-:Y:S01]  /*36760*/  P2R R28, PR, RZ, 0x8 ;  /* 0x00000008ff1c7803 */ /* 0x000fe20000000000 */
[----:B------:R-:W-:Y:S01]  /*36770*/  IMAD.U32 R91, RZ, RZ, UR8 ;  /* 0x00000008ff5b7e24 */ /* 0x000fe2000f8e00ff */
[----:B------:R-:W4:Y:S04]  /*36780*/  LDL.LU R127, [R1+0x56c] ;  /* 0x00056c00017f7983 */ /* 0x000f280000300800 */
[----:B------:R-:W5:Y:S01]  /*36790*/  LDL.LU R137, [R1+0x570] ;  /* 0x0005700001897983 */ /* 0x000f620000300800 */
[----:B------:R-:W-:-:S03]  /*367a0*/  IMAD.U32 R89, RZ, RZ, UR8 ;  /* 0x00000008ff597e24 */ /* 0x000fc6000f8e00ff */
[----:B------:R-:W4:Y:S01]  /*367b0*/  LDL.LU R135, [R1+0x574] ;  /* 0x0005740001877983 */ /* 0x000f220000300800 */
[----:B------:R-:W-:Y:S02]  /*367c0*/  IMAD.U32 R87, RZ, RZ, UR8 ;  /* 0x00000008ff577e24 */ /* 0x000fe4000f8e00ff */
[----:B------:R-:W-:Y:S01]  /*367d0*/  IMAD.U32 R85, RZ, RZ, UR8 ;  /* 0x00000008ff557e24 */ /* 0x000fe2000f8e00ff */
[----:B------:R-:W4:Y:S01]  /*367e0*/  LDL.LU R136, [R1+0x578] ;  /* 0x0005780001887983 */ /* 0x000f220000300800 */
[----:B------:R-:W-:Y:S02]  /*367f0*/  IMAD.U32 R83, RZ, RZ, UR8 ;  /* 0x00000008ff537e24 */ /* 0x000fe4000f8e00ff */
[----:B------:R-:W-:Y:S01]  /*36800*/  IMAD.U32 R81, RZ, RZ, UR8 ;  /* 0x00000008ff517e24 */ /* 0x000fe2000f8e00ff */
[----:B------:R-:W4:Y:S01]  /*36810*/  LDL.LU R140, [R1+0x57c] ;  /* 0x00057c00018c7983 */ /* 0x000f220000300800 */
[----:B------:R-:W-:Y:S02]  /*36820*/  IMAD.U32 R79, RZ, RZ, UR8 ;  /* 0x00000008ff4f7e24 */ /* 0x000fe4000f8e00ff */
[----:B------:R-:W-:Y:S01]  /*36830*/  IMAD.U32 R77, RZ, RZ, UR8 ;  /* 0x00000008ff4d7e24 */ /* 0x000fe2000f8e00ff */
[----:B------:R-:W4:Y:S01]  /*36840*/  LDL.LU R138, [R1+0x580] ;  /* 0x00058000018a7983 */ /* 0x000f220000300800 */
[----:B0-----:R-:W-:Y:S01]  /*36850*/  @!P3 IADD3 R56, P5, P6, R24, UR8, R56 ;  /* 0x000000081838bc10 */ /* 0x001fe2000febe038 */
[----:B------:R-:W-:-:S02]  /*36860*/  IMAD.U32 R75, RZ, RZ, UR8 ;  /* 0x00000008ff4b7e24 */ /* 0x000fc4000f8e00ff */
[----:B------:R-:W-:Y:S01]  /*36870*/  IMAD.U32 R73, RZ, RZ, UR8 ;  /* 0x00000008ff497e24 */ /* 0x000fe2000f8e00ff */
[----:B------:R-:W-:Y:S01]  /*36880*/  @!P3 IADD3.X R57, R30, UR7, R57, P5, P6 ;  /* 0x000000071e39bc10 */ /* 0x000fe2000afec439 */
[----:B------:R-:W-:Y:S01]  /*36890*/  IMAD.U32 R71, RZ, RZ, UR8 ;  /* 0x00000008ff477e24 */ /* 0x000fe2000f8e00ff */
[----:B------:R-:W-:Y:S01]  /*368a0*/  ISETP.LT.OR P3, PT, R29, 0x82, !P4 ;  /* 0x000000821d00780c */ /* 0x000fe20006761670 */
[----:B------:R-:W-:Y:S01]  /*368b0*/  IMAD.U32 R69, RZ, RZ, UR8 ;  /* 0x00000008ff457e24 */ /* 0x000fe2000f8e00ff */
[----:B------:R-:W4:Y:S01]  /*368c0*/  LDL.LU R139, [R1+0x584] ;  /* 0x00058400018b7983 */ /* 0x000f220000300800 */
[----:B------:R-:W-:Y:S01]  /*368d0*/  IMAD.U32 R67, RZ, RZ, UR8 ;  /* 0x00000008ff437e24 */ /* 0x000fe2000f8e00ff */
[----:B------:R-:W-:Y:S01]  /*368e0*/  P2R R31, PR, RZ, 0x8 ;  /* 0x00000008ff1f7803 */ /* 0x000fe20000000000 */
[----:B------:R-:W-:-:S08]  /*368f0*/  IMAD.U32 R65, RZ, RZ, UR8 ;  /* 0x00000008ff417e24 */ /* 0x000fd0000f8e00ff */
[----:B------:R-:W0:Y:S02]  /*36900*/  @!P3 LDC.64 R58, c[0x0][0x5c0] ;  /* 0x00017000ff3abb82 */ /* 0x000e240000000a00 */
[----:B0-----:R-:W-:-:S04]  /*36910*/  @!P3 IADD3 R58, P5, P6, R24, UR8, R58 ;  /* 0x00000008183abc10 */ /* 0x001fc8000febe03a */
[----:B------:R-:W-:Y:S02]  /*36920*/  @!P3 IADD3.X R59, R30, UR7, R59, P5, P6 ;  /* 0x000000071e3bbc10 */ /* 0x000fe4000afec43b */
[----:B------:R-:W-:-:S04]  /*36930*/  ISETP.LT.OR P3, PT, R29, 0x89, !P4 ;  /* 0x000000891d00780c */ /* 0x000fc80006761670 */
[----:B------:R-:W-:-:S09]  /*36940*/  P2R R60, PR, RZ, 0x8 ;  /* 0x00000008ff3c7803 */ /* 0x000fd20000000000 */
        /* <DEDUP_REMOVED lines=18> */
[C---:B------:R-:W-:Y:S02]  /*36a70*/  ISETP.LT.OR P3, PT, R29.reuse, 0x99, !P4 ;  /* 0x000000991d00780c */ /* 0x040fe40006761670 */
[----:B------:R-:W-:Y:S02]  /*36a80*/  ISETP.LT.OR P4, PT, R29, 0x9a, !P4 ;  /* 0x0000009a1d00780c */ /* 0x000fe40006781670 */
[----:B------:R-:W-:Y:S02]  /*36a90*/  P2R R132, PR, RZ, 0x8 ;  /* 0x00000008ff847803 */ /* 0x000fe40000000000 */
[----:B------:R-:W-:-:S07]  /*36aa0*/  P2R R120, PR, RZ, 0x10 ;  /* 0x00000010ff787803 */ /* 0x000fce0000000000 */
[----:B------:R-:W0:Y:S08]  /*36ab0*/  @!P3 LDC.64 R46, c[0x0][0x5c0] ;  /* 0x00017000ff2ebb82 */ /* 0x000e300000000a00 */
[----:B------:R-:W1:Y:S01]  /*36ac0*/  @!P4 LDC.64 R44, c[0x0][0x5c0] ;  /* 0x00017000ff2ccb82 */ /* 0x000e620000000a00 */
[----:B0-----:R-:W-:-:S04]  /*36ad0*/  @!P3 IADD3 R46, P5, P6, R24, UR8, R46 ;  /* 0x00000008182ebc10 */ /* 0x001fc8000febe02e */
[----:B------:R-:W-:Y:S02]  /*36ae0*/  @!P3 IADD3.X R47, R30, UR7, R47, P5, P6 ;  /* 0x000000071e2fbc10 */ /* 0x000fe4000afec42f */
[----:B------:R-:W-:-:S04]  /*36af0*/  ISETP.LT.OR P3, PT, R29, 0x81, !P0 ;  /* 0x000000811d00780c */ /* 0x000fc80004761670 */
[----:B------:R-:W-:-:S09]  /*36b00*/  P2R R129, PR, RZ, 0x8 ;  /* 0x00000008ff817803 */ /* 0x000fd20000000000 */
[----:B------:R-:W0:Y:S02]  /*36b10*/  @!P3 LDC.64 R42, c[0x0][0x5c0] ;  /* 0x00017000ff2abb82 */ /* 0x000e240000000a00 */
[----:B0-----:R-:W-:-:S04]  /*36b20*/  @!P3 IADD3 R42, P5, P6, R24, UR6, R42 ;  /* 0x00000006182abc10 */ /* 0x001fc8000febe02a */
[----:B------:R-:W-:Y:S02]  /*36b30*/  @!P3 IADD3.X R43, R30, UR5, R43, P5, P6 ;  /* 0x000000051e2bbc10 */ /* 0x000fe4000afec42b */
[----:B-1----:R-:W-:Y:S02]  /*36b40*/  @!P4 IADD3 R44, P5, P6, R24, UR8, R44 ;  /* 0x00000008182ccc10 */ /* 0x002fe4000febe02c */
[----:B------:R-:W-:Y:S02]  /*36b50*/  ISETP.NE.AND P3, PT, R6, RZ, PT ;  /* 0x000000ff0600720c */ /* 0x000fe40003f65270 */
        /* <DEDUP_REMOVED lines=69> */
[----:B------:R-:W-:Y:S02]  /*36fb0*/  ISETP.LT.OR P4, PT, R29, 0x9a, !P1 ;  /* 0x0000009a1d00780c */ /* 0x000fe40004f81670 */
[----:B-1----:R-:W-:Y:S02]  /*36fc0*/  @!P6 IADD3 R8, P0, P5, R24, UR10, R8 ;  /* 0x0000000a1808ec10 */ /* 0x002fe4000fd1e008 */
[----:B------:R-:W-:Y:S02]  /*36fd0*/  P2R R97, PR, RZ, 0x10 ;  /* 0x00000010ff617803 */ /* 0x000fe40000000000 */
[----:B------:R-:W-:-:S07]  /*36fe0*/  @!P6 IADD3.X R9, R30, UR9, R9, P0, P5 ;  /* 0x000000091e09ec10 */ /* 0x000fce00087ea409 */
[----:B------:R-:W0:Y:S02]  /*36ff0*/  @!P4 LDC.64 R6, c[0x0][0x5c0] ;  /* 0x00017000ff06cb82 */ /* 0x000e240000000a00 */
[----:B0-----:R-:W-:-:S04]  /*37000*/  @!P4 IADD3 R6, P0, P1, R24, UR10, R6 ;  /* 0x0000000a1806cc10 */ /* 0x001fc8000f91e006 */
[----:B------:R-:W-:Y:S02]  /*37010*/  @!P4 IADD3.X R7, R30, UR9, R7, P0, P1 ;  /* 0x000000091e07cc10 */ /* 0x000fe400087e2407 */
[----:B------:R-:W-:-:S04]  /*37020*/  ISETP.LT.OR P4, PT, R29, 0x81, !P2 ;  /* 0x000000811d00780c */ /* 0x000fc80005781670 */
[----:B------:R-:W-:-:S09]  /*37030*/  P2R R131, PR, RZ, 0x10 ;  /* 0x00000010ff837803 */ /* 0x000fd20000000000 */
[----:B------:R-:W-:-:S04]  /*37040*/  @!P4 IADD3 R93, P0, P1, R93, UR6, R24 ;  /* 0x000000065d5dcc10 */ /* 0x000fc8000f91e018 */
        /* <DEDUP_REMOVED lines=21> */
[C---:B------:R-:W-:Y:S02]  /*371a0*/  ISETP.LT.OR P4, PT, R29.reuse, 0x99, !P2 ;  /* 0x000000991d00780c */ /* 0x040fe40005781670 */
[----:B------:R-:W-:Y:S02]  /*371b0*/  ISETP.LT.OR P2, PT, R29, 0x9a, !P2 ;  /* 0x0000009a1d00780c */ /* 0x000fe40005741670 */
[----:B------:R-:W-:Y:S02]  /*371c0*/  P2R R118, PR, RZ, 0x10 ;  /* 0x00000010ff767803 */ /* 0x000fe40000000000 */
[----:B------:R-:W-:-:S07]  /*371d0*/  P2R R115, PR, RZ, 0x4 ;  /* 0x00000004ff737803 */ /* 0x000fce0000000000 */
[----:B------:R-:W-:-:S04]  /*371e0*/  @!P4 IADD3 R81, P0, P1, R81, UR6, R24 ;  /* 0x000000065151cc10 */ /* 0x000fc8000f91e018 */
[----:B------:R-:W-:Y:S02]  /*371f0*/  @!P4 IADD3.X R80, R61, UR5, R30, P0, P1 ;  /* 0x000000053d50cc10 */ /* 0x000fe400087e241e */
[----:B------:R-:W-:Y:S02]  /*37200*/  @!P2 IADD3 R79, P0, P1, R79, UR6, R24 ;  /* 0x000000064f4fac10 */ /* 0x000fe4000f91e018 */
[----:B------:R-:W-:Y:S02]  /*37210*/  ISETP.LT.OR P4, PT, R29, 0x8a, !P3 ;  /* 0x0000008a1d00780c */ /* 0x000fe40005f81670 */
[----:B------:R-:W-:Y:S02]  /*37220*/  @!P2 IADD3.X R78, R61, UR5, R30, P0, P1 ;  /* 0x000000053d4eac10 */ /* 0x000fe400087e241e */
[----:B------:R-:W-:Y:S02]  /*37230*/  ISETP.LT.OR P2, PT, R29, 0x81, !P3 ;  /* 0x000000811d00780c */ /* 0x000fe40005f41670 */
[----:B------:R-:W-:-:S02]  /*37240*/  P2R R105, PR, RZ, 0x10 ;  /* 0x00000010ff697803 */ /* 0x000fc40000000000 */
        /* <DEDUP_REMOVED lines=11> */
[----:B------:R-:W-:Y:S02]  /*37300*/  ISETP.LT.OR P2, PT, R29, 0x91, !P3 ;  /* 0x000000911d00780c */ /* 0x000fe40005f41670 */
[----:B------:R-:W-:Y:S02]  /*37310*/  @!P4 IADD3 R71, P0, P1, R71, UR10, R24 ;  /* 0x0000000a4747cc10 */ /* 0x000fe4000f91e018 */
[----:B------:R-:W-:Y:S02]  /*37320*/  P2R R103, PR, RZ, 0x4 ;  /* 0x00000004ff677803 */ /* 0x000fe40000000000 */
[----:B------:R-:W-:Y:S02]  /*37330*/  @!P4 IADD3.X R70, R61, UR9, R30, P0, P1 ;  /* 0x000000093d46cc10 */ /* 0x000fe400087e241e */
[----:B------:R-:W-:-:S05]  /*37340*/  LOP3.LUT P4, RZ, R0, 0x10000, RZ, 0xc0, !PT ;  /* 0x0001000000ff7812 */ /* 0x000fca000788c0ff */
[----:B------:R-:W-:-:S04]  /*37350*/  @!P2 IADD3 R69, P0, P1, R69, UR10, R24 ;  /* 0x0000000a4545ac10 */ /* 0x000fc8000f91e018 */
[----:B------:R-:W-:Y:S02]  /*37360*/  @!P2 IADD3.X R68, R61, UR9, R30, P0, P1 ;  /* 0x000000093d44ac10 */ /* 0x000fe400087e241e */
[----:B------:R-:W-:Y:S02]  /*37370*/  ISETP.LT.OR P1, PT, R29, 0x92, !P3 ;  /* 0x000000921d00780c */ /* 0x000fe40005f21670 */
[----:B------:R-:W-:Y:S01]  /*37380*/  ISETP.NE.AND P2, PT, R62, RZ, PT ;  /* 0x000000ff3e00720c */ /* 0x000fe20003f45270 */
[----:B--2---:R-:W-:Y:S01]  /*37390*/  FMUL R62, R63, UR43 ;  /* 0x0000002b3f3e7c20 */ /* 0x004fe20008400000 */
[----:B------:R-:W-:-:S09]  /*373a0*/  P2R R106, PR, RZ, 0x2 ;  /* 0x00000002ff6a7803 */ /* 0x000fd20000000000 */
[----:B------:R-:W-:-:S04]  /*373b0*/  @!P1 IADD3 R67, P0, P5, R67, UR10, R24 ;  /* 0x0000000a43439c10 */ /* 0x000fc8000fd1e018 */
[----:B------:R-:W-:Y:S02]  /*373c0*/  @!P1 IADD3.X R66, R61, UR9, R30, P0, P5 ;  /* 0x000000093d429c10 */ /* 0x000fe400087ea41e */
[C---:B------:R-:W-:Y:S02]  /*373d0*/  ISETP.LT.OR P0, PT, R29.reuse, 0x99, !P3 ;  /* 0x000000991d00780c */ /* 0x040fe40005f01670 */
[----:B------:R-:W-:Y:S02]  /*373e0*/  ISETP.LT.OR P3, PT, R29, 0x9a, !P3 ;  /* 0x0000009a1d00780c */ /* 0x000fe40005f61670 */
[----:B------:R-:W-:Y:S01]  /*373f0*/  ISETP.NE.AND P1, PT, R31, RZ, PT ;  /* 0x000000ff1f00720c */ /* 0x000fe20003f25270 */
[----:B------:R-:W-:Y:S01]  /*37400*/  IMAD.U32 R31, RZ, RZ, UR7 ;  /* 0x00000007ff1f7e24 */ /* 0x000fe2000f8e00ff */
[----:B------:R-:W-:Y:S02]  /*37410*/  P2R R108, PR, RZ, 0x1 ;  /* 0x00000001ff6c7803 */ /* 0x000fe40000000000 */
[----:B------:R-:W-:-:S05]  /*37420*/  P2R R109, PR, RZ, 0x8 ;  /* 0x00000008ff6d7803 */ /* 0x000fca0000000000 */
[----:B------:R-:W-:-:S04]  /*37430*/  @!P0 IADD3 R65, P5, P6, R65, UR10, R24 ;  /* 0x0000000a41418c10 */ /* 0x000fc8000febe018 */
[----:B------:R-:W-:Y:S01]  /*37440*/  @!P0 IADD3.X R64, R31, UR9, R30, P5, P6 ;  /* 0x000000091f408c10 */ /* 0x000fe2000afec41e */
[----:B------:R-:W-:Y:S01]  /*37450*/  IMAD.U32 R31, RZ, RZ, UR8 ;  /* 0x00000008ff1f7e24 */ /* 0x000fe2000f8e00ff */
[----:B------:R-:W-:-:S04]  /*37460*/  ISETP.NE.AND P0, PT, R28, RZ, PT ;  /* 0x000000ff1c00720c */ /* 0x000fc80003f05270 */
[----:B------:R-:W-:-:S04]  /*37470*/  @!P3 IADD3 R31, P5, P6, R31, UR10, R24 ;  /* 0x0000000a1f1fbc10 */ /* 0x000fc8000febe018 */
[----:B------:R-:W-:Y:S02]  /*37480*/  @!P3 IADD3.X R28, R61, UR9, R30, P5, P6 ;  /* 0x000000093d1cbc10 */ /* 0x000fe4000afec41e */
[----:B------:R-:W-:Y:S02]  /*37490*/  ISETP.LT.OR P5, PT, R29, 0x81, !P4 ;  /* 0x000000811d00780c */ /* 0x000fe400067a1670 */
[----:B------:R-:W-:-:S11]  /*374a0*/  ISETP.NE.AND P3, PT, R60, RZ, PT ;  /* 0x000000ff3c00720c */ /* 0x000fd60003f65270 */
[----:B------:R-:W0:Y:S01]  /*374b0*/  @!P5 LDC.64 R60, c[0x0][0x5c0] ;  /* 0x00017000ff3cdb82 */ /* 0x000e220000000a00 */
[----:B------:R-:W-:Y:S02]  /*374c0*/  F2FP.SATFINITE.E4M3.F32.PACK_AB_MERGE_C R123, RZ, R62, RZ ;  /* 0x0000003eff7b723e */ /* 0x000fe400048070ff */
[----:B0-----:R-:W-:-:S05]  /*374d0*/  @!P5 IADD3 R60, P6, R24, R60, RZ ;  /* 0x0000003c183cd210 */ /* 0x001fca0007fde0ff */
[----:B------:R-:W-:-:S05]  /*374e0*/  @!P5 IMAD.X R61, R30, 0x1, R61, P6 ;  /* 0x000000011e3dd824 */ /* 0x000fca00030e063d */
[----:B------:R5:W-:Y:S01]  /*374f0*/  @!P5 STG.E.U8 desc[UR46][R60.64+0x80], R123 ;  /* 0x0000807b3c00d986 */ /* 0x000be2000c10112e */
[----:B------:R-:W-:-:S13]  /*37500*/  ISETP.LT.OR P5, PT, R29, 0x82, !P4 ;  /* 0x000000821d00780c */ /* 0x000fda00067a1670 */
[----:B------:R-:W0:Y:S01]  /*37510*/  @!P5 LDC.64 R62, c[0x0][0x5c0] ;  /* 0x00017000ff3edb82 */ /* 0x000e220000000a00 */
[----:B---3--:R-:W-:Y:S01]  /*37520*/  FMUL R94, R94, UR43 ;  /* 0x0000002b5e5e7c20 */ /* 0x008fe20008400000 */
[----:B-----5:R-:W-:Y:S02]  /*37530*/  FMUL R60, R137, UR43 ;  /* 0x0000002b893c7c20 */ /* 0x020fe40008400000 */
[----:B------:R-:W2:Y:S02]  /*37540*/  LDL.LU R137, [R1+0x588] ;  /* 0x0005880001897983 */ /* 0x000ea40000300800 */
[----:B------:R-:W-:Y:S02]  /*37550*/  F2FP.SATFINITE.E4M3.F32.PACK_AB_MERGE_C R125, RZ, R94, RZ ;  /* 0x0000005eff7d723e */ /* 0x000fe400048070ff */
[----:B0-----:R-:W-:-:S05]  /*37560*/  @!P5 IADD3 R62, P6, R24, R62, RZ ;  /* 0x0000003e183ed210 */ /* 0x001fca0007fde0ff */
[----:B------:R-:W-:-:S05]  /*37570*/  @!P5 IMAD.X R63, R30, 0x1, R63, P6 ;  /* 0x000000011e3fd824 */ /* 0x000fca00030e063f */
[----:B------:R4:W-:Y:S02]  /*37580*/  @!P5 STG.E.U8 desc[UR46][R62.64+0x81], R125 ;  /* 0x0000817d3e00d986 */ /* 0x0009e4000c10112e */
[----:B----4-:R-:W-:Y:S02]  /*37590*/  FMUL R62, R135, UR43 ;  /* 0x0000002b873e7c20 */ /* 0x010fe40008400000 */
[----:B------:R-:W3:Y:S01]  /*375a0*/  LDL.LU R135, [R1+0x58c] ;  /* 0x00058c0001877983 */ /* 0x000ee20000300800 */
[----:B------:R-:W-:Y:S02]  /*375b0*/  ISETP.LT.OR P5, PT, R29, 0x89, !P4 ;  /* 0x000000891d00780c */ /* 0x000fe400067a1670 */
[----:B------:R-:W-:-:S11]  /*375c0*/  F2FP.SATFINITE.E4M3.F32.PACK_AB_MERGE_C R123, RZ, R60, RZ ;  /* 0x0000003cff7b723e */ /* 0x000fd600048070ff */
[----:B------:R-:W0:Y:S01]  /*375d0*/  @!P5 LDC.64 R60, c[0x0][0x5c0] ;  /* 0x00017000ff3cdb82 */ /* 0x000e220000000a00 */
[----:B------:R-:W-:Y:S01]  /*375e0*/  FMUL R94, R127, UR43 ;  /* 0x0000002b7f5e7c20 */ /* 0x000fe20008400000 */
[----:B------:R-:W-:-:S04]  /*375f0*/  F2FP.SATFINITE.E4M3.F32.PACK_AB_MERGE_C R63, RZ, R62, RZ ;  /* 0x0000003eff3f723e */ /* 0x000fc800048070ff */
[----:B------:R-:W-:-:S05]  /*37600*/  F2FP.SATFINITE.E4M3.F32.PACK_AB_MERGE_C R127, RZ, R94, RZ ;  /* 0x0000005eff7f723e */ /* 0x000fca00048070ff */
[----:B------:R1:W-:Y:S04]  /*37610*/  @!P0 STG.E.U8 desc[UR46][R56.64+0x80], R127 ;  /* 0x0000807f38008986 */ /* 0x0003e8000c10112e */
[----:B------:R4:W-:Y:S01]  /*37620*/  @!P1 STG.E.U8 desc[UR46][R58.64+0x81], R123 ;  /* 0x0000817b3a009986 */ /* 0x0009e2000c10112e */
[----:B0-----:R-:W-:-:S05]  /*37630*/  @!P5 IADD3 R60, P6, R24, R60, RZ ;  /* 0x0000003c183cd210 */ /* 0x001fca0007fde0ff */
[----:B------:R-:W-:-:S05]  /*37640*/  @!P5 IMAD.X R61, R30, 0x1, R61, P6 ;  /* 0x000000011e3dd824 */ /* 0x000fca00030e063d */
[----:B------:R0:W-:Y:S01]  /*37650*/  @!P5 STG.E.U8 desc[UR46][R60.64+0x88], R63 ;  /* 0x0000883f3c00d986 */ /* 0x0001e2000c10112e */
[----:B------:R-:W-:-:S13]  /*37660*/  ISETP.LT.OR P5, PT, R29, 0x8a, !P4 ;  /* 0x0000008a1d00780c */ /* 0x000fda00067a1670 */
[----:B-1----:R-:W1:Y:S01]  /*37670*/  @!P5 LDC.64 R56, c[0x0][0x5c0] ;  /* 0x00017000ff38db82 */ /* 0x002e620000000a00 */
[----:B----4-:R-:W-:Y:S02]  /*37680*/  FMUL R58, R136, UR43 ;  /* 0x0000002b883a7c20 */ /* 0x010fe40008400000 */
[----:B------:R-:W4:Y:S03]  /*37690*/  LDL.LU R136, [R1+0x590] ;  /* 0x0005900001887983 */ /* 0x000f260000300800 */
[----:B------:R-:W-:Y:S01]  /*376a0*/  F2FP.SATFINITE.E4M3.F32.PACK_AB_MERGE_C R123, RZ, R58, RZ ;  /* 0x0000003aff7b723e */ /* 0x000fe200048070ff */
[----:B------:R-:W-:-:S05]  /*376b0*/  FMUL R58, R140, UR43 ;  /* 0x0000002b8c3a7c20 */ /* 0x000fca0008400000 */
[----:B------:R-:W-:Y:S01]  /*376c0*/  F2FP.SATFINITE.E4M3.F32.PACK_AB_MERGE_C R125, RZ, R58, RZ ;  /* 0x0000003aff7d723e */ /* 0x000fe200048070ff */
[----:B------:R-:W-:Y:S02]  /*376d0*/  FMUL R58, R138, UR43 ;  /* 0x0000002b8a3a7c20 */ /* 0x000fe40008400000 */
[----:B------:R-:W5:Y:S01]  /*376e0*/  LDL.LU R138, [R1+0x594] ;  /* 0x00059400018a7983 */ /* 0x000f620000300800 */
[----:B-1----:R-:W-:-:S03]  /*376f0*/  @!P5 IADD3 R56, P6, R24, R56, RZ ;  /* 0x000000381838d210 */ /* 0x002fc60007fde0ff */
[----:B------:R-:W5:Y:S01]  /*37700*/  LDL.LU R140, [R1+0x598] ;  /* 0x00059800018c7983 */ /* 0x000f620000300800 */
[----:B0-----:R-:W-:Y:S01]  /*37710*/  F2FP.SATFINITE.E4M3.F32.PACK_AB_MERGE_C R61, RZ, R58, RZ ;  /* 0x0000003aff3d723e */ /* 0x001fe200048070ff */
[----:B------:R-:W-:-:S05]  /*37720*/  @!P5 IMAD.X R57, R30, 0x1, R57, P6 ;  /* 0x000000011e39d824 */ /* 0x000fca00030e0639 */
[----:B------:R-:W-:Y:S04]  /*37730*/  @!P5 STG.E.U8 desc[UR46][R56.64+0x89], R123 ;  /* 0x0000897b3800d986 */ /* 0x000fe8000c10112e */
[----:B------:R-:W-:Y:S04]  /*37740*/  @!P3 STG.E.U8 desc[UR46][R54.64+0x88], R125 ;  /* 0x0000887d3600b986 */ /* 0x000fe8000c10112e */
[----:B------:R2:W-:Y:S02]  /*37750*/  @!P2 STG.E.U8 desc[UR46][R52.64+0x89], R61 ;  /* 0x0000893d3400a986 */ /* 0x0005e4000c10112e */
[----:B--2---:R-:W-:-:S05]  /*37760*/  FMUL R52, R137, UR43 ;  /* 0x0000002b89347c20 */ /* 0x004fca0008400000 */
[----:B------:R-:W-:Y:S01]  /*37770*/  F2FP.SATFINITE.E4M3.F32.PACK_AB_MERGE_C R61, RZ, R52, RZ ;  /* 0x00000034ff3d723e */ /* 0x000fe200048070ff */
[----:B---3--:R-:W-:Y:S02]  /*37780*/  FMUL R52, R135, UR43 ;  /* 0x0000002b87347c20 */ /* 0x008fe40008400000 */
[----:B------:R-:W2:Y:S01]  /*37790*/  LDL.LU R135, [R1+0x59c] ;  /* 0x00059c0001877983 */ /* 0x000ea20000300800 */
[----:B------:R-:W-:-:S13]  /*377a0*/  ISETP.LT.OR P5, PT, R29, 0x91, !P4 ;  /* 0x000000911d00780c */ /* 0x000fda00067a1670 */
[----:B------:R-:W0:Y:S01]  /*377b0*/  @!P5 LDC.64 R58, c[0x0][0x5c0] ;  /* 0x00017000ff3adb82 */ /* 0x000e220000000a00 */
[----:B------:R-:W-:Y:S02]  /*377c0*/  FMUL R56, R139, UR43 ;  /* 0x0000002b8b387c20 */ /* 0x000fe40008400000 */
[----:B------:R-:W3:Y:S03]  /*377d0*/  LDL.LU R139, [R1+0x5a0] ;  /* 0x0005a000018b7983 */ /* 0x000ee60000300800 */
[----:B------:R-:W-:Y:S01]  /*377e0*/  F2FP.SATFINITE.E4M3.F32.PACK_AB_MERGE_C R57, RZ, R56, RZ ;  /* 0x00000038ff39723e */ /* 0x000fe200048070ff */
[----:B------:R-:W3:Y:S01]  /*377f0*/  LDL.LU R137, [R1+0x5a4] ;  /* 0x0005a40001897983 */ /* 0x000ee20000300800 */
[----:B0-----:R-:W-:-:S05]  /*37800*/  @!P5 IADD3 R58, P6, R24, R58, RZ ;  /* 0x0000003a183ad210 */ /* 0x001fca0007fde0ff */
[----:B------:R-:W-:-:S05]  /*37810*/  @!P5 IMAD.X R59, R30, 0x1, R59, P6 ;  /* 0x000000011e3bd824 */ /* 0x000fca00030e063b */
[----:B------:R0:W-:Y:S01]  /*37820*/  @!P5 STG.E.U8 desc[UR46][R58.64+0x90], R57 ;  /* 0x000090393a00d986 */ /* 0x0001e2000c10112e */
[----:B------:R-:W-:-:S13]  /*37830*/  ISETP.LT.OR P5, PT, R29, 0x92, !P4 ;  /* 0x000000921d00780c */ /* 0x000fda00067a1670 */
[----:B------:R-:W1:Y:S01]  /*37840*/  @!P5 LDC.64 R54, c[0x0][0x5c0] ;  /* 0x00017000ff36db82 */ /* 0x000e620000000a00 */
[----:B------:R-:W-:Y:S02]  /*37850*/  ISETP.NE.AND P0, PT, R133, RZ, PT ;  /* 0x000000ff8500720c */ /* 0x000fe40003f05270 */
[----:B------:R-:W-:Y:S02]  /*37860*/  ISETP.NE.AND P1, PT, R134, RZ, PT ;  /* 0x000000ff8600720c */ /* 0x000fe40003f25270 */
[----:B------:R-:W-:Y:S01]  /*37870*/  F2FP.SATFINITE.E4M3.F32.PACK_AB_MERGE_C R63, RZ, R52, RZ ;  /* 0x00000034ff3f723e */ /* 0x000fe200048070ff */
[----:B----4-:R-:W-:Y:S02]  /*37880*/  FMUL R52, R136, UR43 ;  /* 0x0000002b88347c20 */ /* 0x010fe40008400000 */
[----:B------:R-:W4:Y:S03]  /*37890*/  LDL.LU R136, [R1+0x5a8] ;  /* 0x0005a80001887983 */ /* 0x000f260000300800 */
[----:B0-----:R-:W-:-:S02]  /*378a0*/  F2FP.SATFINITE.E4M3.F32.PACK_AB_MERGE_C R57, RZ, R52, RZ ;  /* 0x00000034ff39723e */ /* 0x001fc400048070ff */
[----:B-1----:R-:W-:-:S05]  /*378b0*/  @!P5 IADD3 R54, P6, R24, R54, RZ ;  /* 0x000000361836d210 */ /* 0x002fca0007fde0ff */
[----:B------:R-:W-:-:S05]  /*378c0*/  @!P5 IMAD.X R55, R30, 0x1, R55, P6 ;  /* 0x000000011e37d824 */ /* 0x000fca00030e0637 */
[----:B------:R5:W-:Y:S04]  /*378d0*/  @!P5 STG.E.U8 desc[UR46][R54.64+0x91], R61 ;  /* 0x0000913d3600d986 */ /* 0x000be8000c10112e */
[----:B------:R-:W-:Y:S04]  /*378e0*/  @!P0 STG.E.U8 desc[UR46][R50.64+0x90], R63 ;  /* 0x0000903f32008986 */ /* 0x000fe8000c10112e */
[----:B------:R0:W-:Y:S01]  /*378f0*/  @!P1 STG.E.U8 desc[UR46][R48.64+0x91], R57 ;  /* 0x0000913930009986 */ /* 0x0001e2000c10112e */
[----:B-----5:R-:W-:-:S03]  /*37900*/  FMUL R54, R138, UR43 ;  /* 0x0000002b8a367c20 */ /* 0x020fc60008400000 */
[----:B------:R-:W5:Y:S01]  /*37910*/  LDL.LU R138, [R1+0x5ac] ;  /* 0x0005ac00018a7983 */ /* 0x000f620000300800 */
[----:B0-----:R-:W-:-:S05]  /*37920*/  FMUL R48, R140, UR43 ;  /* 0x0000002b8c307c20 */ /* 0x001fca0008400000 */
[----:B------:R-:W-:Y:S01]  /*37930*/  F2FP.SATFINITE.E4M3.F32.PACK_AB_MERGE_C R49, RZ, R48, RZ ;  /* 0x00000030ff31723e */ /* 0x000fe200048070ff */
[----:B--2---:R-:W-:Y:S02]  /*37940*/  FMUL R48, R135, UR43 ;  /* 0x0000002b87307c20 */ /* 0x004fe40008400000 */
[----:B------:R-:W2:Y:S01]  /*37950*/  LDL.LU R135, [R1+0x5b0] ;  /* 0x0005b00001877983 */ /* 0x000ea20000300800 */
[----:B------:R-:W-:Y:S02]  /*37960*/  ISETP.LT.OR P5, PT, R29, 0x99, !P4 ;  /* 0x000000991d00780c */ /* 0x000fe400067a1670 */
[----:B------:R-:W-:Y:S01]  /*37970*/  F2FP.SATFINITE.E4M3.F32.PACK_AB_MERGE_C R55, RZ, R54, RZ ;  /* 0x00000036ff37723e */ /* 0x000fe200048070ff */
[----:B------:R-:W2:Y:S10]  /*37980*/  LDL.LU R140, [R1+0x5b4] ;  /* 0x0005b400018c7983 */ /* 0x000eb40000300800 */
[----:B------:R-:W0:Y:S01]  /*37990*/  @!P5 LDC.64 R52, c[0x0][0x5c0] ;  /* 0x00017000ff34db82 */ /* 0x000e220000000a00 */
[----:B------:R-:W-:Y:S01]  /*379a0*/  F2FP.SATFINITE.E4M3.F32.PACK_AB_MERGE_C R57, RZ, R48, RZ ;  /* 0x00000030ff39723e */ /* 0x000fe200048070ff */
[----:B---3--:R-:W-:Y:S01]  /*379b0*/  FMUL R48, R139, UR43 ;  /* 0x0000002b8b307c20 */ /* 0x008fe20008400000 */
[----:B0-----:R-:W-:-:S05]  /*379c0*/  @!P5 IADD3 R52, P6, R24, R52, RZ ;  /* 0x000000341834d210 */ /* 0x001fca0007fde0ff */
[----:B------:R-:W-:-:S05]  /*379d0*/  @!P5 IMAD.X R53, R30, 0x1, R53, P6 ;  /* 0x000000011e35d824 */ /* 0x000fca00030e0635 */
[----:B------:R0:W-:Y:S01]  /*379e0*/  @!P5 STG.E.U8 desc[UR46][R52.64+0x98], R55 ;  /* 0x000098373400d986 */ /* 0x0001e2000c10112e */
[----:B------:R-:W-:Y:S02]  /*379f0*/  ISETP.LT.OR P5, PT, R29, 0x9a, !P4 ;  /* 0x0000009a1d00780c */ /* 0x000fe400067a1670 */
[----:B0-----:R-:W-:-:S11]  /*37a00*/  F2FP.SATFINITE.E4M3.F32.PACK_AB_MERGE_C R53, RZ, R48, RZ ;  /* 0x00000030ff35723e */ /* 0x001fd600048070ff */
[----:B------:R-:W0:Y:S01]  /*37a10*/  @!P5 LDC.64 R50, c[0x0][0x5c0] ;  /* 0x00017000ff32db82 */ /* 0x000e220000000a00 */
[----:B------:R-:W-:Y:S02]  /*37a20*/  FMUL R48, R137, UR43 ;  /* 0x0000002b89307c20 */ /* 0x000fe40008400000 */
[----:B------:R-:W3:Y:S01]  /*37a30*/  LDL.LU R137, [R1+0x5b8] ;  /* 0x0005b80001897983 */ /* 0x000ee20000300800 */
[----:B------:R-:W-:Y:S02]  /*37a40*/  ISETP.NE.AND P2, PT, R132, RZ, PT ;  /* 0x000000ff8400720c */ /* 0x000fe40003f45270 */
[----:B------:R-:W-:Y:S02]  /*37a50*/  ISETP.NE.AND P3, PT, R129, RZ, PT ;  /* 0x000000ff8100720c */ /* 0x000fe40003f65270 */
[----:B------:R-:W-:Y:S01]  /*37a60*/  F2FP.SATFINITE.E4M3.F32.PACK_AB_MERGE_C R55, RZ, R48, RZ ;  /* 0x00000030ff37723e */ /* 0x000fe200048070ff */
[----:B----4-:R-:W-:Y:S02]  /*37a70*/  FMUL R48, R136, UR43 ;  /* 0x0000002b88307c20 */ /* 0x010fe40008400000 */
[----:B------:R-:W4:Y:S04]  /*37a80*/  LDL.LU R136, [R1+0x5bc] ;  /* 0x0005bc0001887983 */ /* 0x000f280000300800 */
[----:B------:R-:W4:Y:S01]  /*37a90*/  LDL.LU R139, [R1+0x5c0] ;  /* 0x0005c000018b7983 */ /* 0x000f220000300800 */
[----:B0-----:R-:W-:-:S05]  /*37aa0*/  @!P5 IADD3 R50, P6, R24, R50, RZ ;  /* 0x000000321832d210 */ /* 0x001fca0007fde0ff */
[----:B------:R-:W-:Y:S01]  /*37ab0*/  @!P5 IMAD.X R51, R30, 0x1, R51, P6 ;  /* 0x000000011e33d824 */ /* 0x000fe200030e0633 */
[----:B------:R-:W-:-:S04]  /*37ac0*/  ISETP.NE.AND P6, PT, R120, RZ, PT ;  /* 0x000000ff7800720c */ /* 0x000fc80003fc5270 */
[----:B------:R-:W-:Y:S04]  /*37ad0*/  @!P5 STG.E.U8 desc[UR46][R50.64+0x99], R49 ;  /* 0x000099313200d986 */ /* 0x000fe8000c10112e */
[----:B------:R5:W-:Y:S05]  /*37ae0*/  @!P2 STG.E.U8 desc[UR46][R46.64+0x98], R57 ;  /* 0x000098392e00a986 */ /* 0x000bea000c10112e */
[----:B------:R-:W-:Y:S01]  /*37af0*/  @!P6 STG.E.U8 desc[UR46][R44.64+0x99], R53 ;  /* 0x000099352c00e986 */ /* 0x000fe2000c10112e */
[----:B-----5:R-:W-:-:S03]  /*37b00*/  FMUL R46, R138, UR43 ;  /* 0x0000002b8a2e7c20 */ /* 0x020fc60008400000 */
[----:B------:R-:W5:Y:S04]  /*37b10*/  LDL.LU R138, [R1+0x5c4] ;  /* 0x0005c400018a7983 */ /* 0x000f680000300800 */
[----:B------:R2:W-:Y:S02]  /*37b20*/  @!P3 STG.E.U8 desc[UR46][R42.64+0x80], R55 ;  /* 0x000080372a00b986 */ /* 0x0005e4000c10112e */
[----:B--2---:R-:W-:Y:S02]  /*37b30*/  FMUL R42, R135, UR43 ;  /* 0x0000002b872a7c20 */ /* 0x004fe40008400000 */
[----:B------:R-:W2:Y:S01]  /*37b40*/  LDL.LU R135, [R1+0x5c8] ;  /* 0x0005c80001877983 */ /* 0x000ea20000300800 */
[----:B------:R-:W-:Y:S02]  /*37b50*/  ISETP.NE.AND P1, PT, R131, RZ, PT ;  /* 0x000000ff8300720c */ /* 0x000fe40003f25270 */
[----:B------:R-:W-:-:S04]  /*37b60*/  ISETP.NE.AND P4, PT, R124, RZ, PT ;  /* 0x000000ff7c00720c */ /* 0x000fc80003f85270 */
[----:B------:R-:W-:Y:S02]  /*37b70*/  P2R R52, PR, RZ, 0x10 ;  /* 0x00000010ff347803 */ /* 0x000fe40000000000 */
[----:B------:R-:W-:Y:S02]  /*37b80*/  ISETP.NE.AND P4, PT, R130, RZ, PT ;  /* 0x000000ff8200720c */ /* 0x000fe40003f85270 */
[----:B------:R-:W-:Y:S02]  /*37b90*/  ISETP.NE.AND P0, PT, R128, RZ, PT ;  /* 0x000000ff8000720c */ /* 0x000fe40003f05270 */
[----:B------:R-:W-:Y:S02]  /*37ba0*/  F2FP.SATFINITE.E4M3.F32.PACK_AB_MERGE_C R51, RZ, R48, RZ ;  /* 0x00000030ff33723e */ /* 0x000fe400048070ff */
[----:B------:R-:W0:Y:S08]  /*37bb0*/  @!P1 LDC.64 R48, c[0x0][0x5c0] ;  /* 0x00017000ff309b82 */ /* 0x000e300000000a00 */
[----:B------:R-:W1:Y:S01]  /*37bc0*/  @!P4 LDC.64 R44, c[0x0][0x5c0] ;  /* 0x00017000ff2ccb82 */ /* 0x000e620000000a00 */
[----:B------:R0:W-:Y:S02]  /*37bd0*/  @!P0 STG.E.U8 desc[UR46][R40.64+0x81], R51 ;  /* 0x0000813328008986 */ /* 0x0001e4000c10112e */
[----:B0-----:R-:W-:-:S05]  /*37be0*/  FMUL R40, R140, UR43 ;  /* 0x0000002b8c287c20 */ /* 0x001fca0008400000 */
[----:B------:R-:W-:Y:S02]  /*37bf0*/  F2FP.SATFINITE.E4M3.F32.PACK_AB_MERGE_C R51, RZ, R40, RZ ;  /* 0x00000028ff33723e */ /* 0x000fe400048070ff */
[----:B------:R-:W-:-:S05]  /*37c00*/  @!P1 IADD3 R48, P5, R93, R48, RZ ;  /* 0x000000305d309210 */ /* 0x000fca0007fbe0ff */
[----:B------:R-:W-:Y:S01]  /*37c10*/  @!P1 IMAD.X R49, R92, 0x1, R49, P5 ;  /* 0x000000015c319824 */ /* 0x000fe200028e0631 */
[----:B-1----:R-:W-:Y:S01]  /*37c20*/  @!P4 IADD3 R44, P5, R91, R44, RZ ;  /* 0x0000002c5b2cc210 */ /* 0x002fe20007fbe0ff */
[----:B---3--:R-:W-:Y:S02]  /*37c30*/  FMUL R40, R137, UR43 ;  /* 0x0000002b89287c20 */ /* 0x008fe40008400000 */
[----:B------:R-:W3:Y:S01]  /*37c40*/  LDL.LU R137, [R1+0x5cc] ;  /* 0x0005cc0001897983 */ /* 0x000ee20000300800 */
[----:B------:R-:W-:Y:S01]  /*37c50*/  F2FP.SATFINITE.E4M3.F32.PACK_AB_MERGE_C R47, RZ, R46, RZ ;  /* 0x0000002eff2f723e */ /* 0x000fe200048070ff */
[----:B------:R-:W-:Y:S01]  /*37c60*/  @!P4 IMAD.X R45, R90, 0x1, R45, P5 ;  /* 0x000000015a2dc824 */ /* 0x000fe200028e062d */
[----:B------:R-:W-:-:S03]  /*37c70*/  F2FP.SATFINITE.E4M3.F32.PACK_AB_MERGE_C R43, RZ, R42, RZ ;  /* 0x0000002aff2b723e */ /* 0x000fc600048070ff */
[----:B------:R0:W-:Y:S01]  /*37c80*/  @!P1 STG.E.U8 desc[UR46][R48.64+0x80], R47 ;  /* 0x0000802f30009986 */ /* 0x0001e2000c10112e */
[----:B------:R-:W-:-:S03]  /*37c90*/  ISETP.NE.AND P5, PT, R112, RZ, PT ;  /* 0x000000ff7000720c */ /* 0x000fc60003fa5270 */
[----:B------:R1:W-:Y:S01]  /*37ca0*/  @!P4 STG.E.U8 desc[UR46][R44.64+0x81], R43 ;  /* 0x0000812b2c00c986 */ /* 0x0003e2000c10112e */
[----:B------:R-:W-:Y:S01]  /*37cb0*/  ISETP.NE.AND P4, PT, R52, RZ, PT ;  /* 0x000000ff3400720c */ /* 0x000fe20003f85270 */
[----:B----4-:R-:W-:Y:S02]  /*37cc0*/  FMUL R42, R136, UR43 ;  /* 0x0000002b882a7c20 */ /* 0x010fe40008400000 */
[----:B------:R-:W4:Y:S01]  /*37cd0*/  LDL.LU R136, [R1+0x5d0] ;  /* 0x0005d00001887983 */ /* 0x000f220000300800 */
[----:B0-----:R-:W-:Y:S02]  /*37ce0*/  F2FP.SATFINITE.E4M3.F32.PACK_AB_MERGE_C R47, RZ, R40, RZ ;  /* 0x00000028ff2f723e */ /* 0x001fe400048070ff */
[----:B-1----:R-:W-:Y:S01]  /*37cf0*/  F2FP.SATFINITE.E4M3.F32.PACK_AB_MERGE_C R43, RZ, R42, RZ ;  /* 0x0000002aff2b723e */ /* 0x002fe200048070ff */
[----:B------:R-:W-:-:S06]  /*37d00*/  FMUL R42, R139, UR43 ;  /* 0x0000002b8b2a7c20 */ /* 0x000fcc0008400000 */
[----:B------:R-:W-:Y:S04]  /*37d10*/  @!P4 STG.E.U8 desc[UR46][R38.64+0x88], R51 ;  /* 0x000088332600c986 */ /* 0x000fe8000c10112e */
[----:B------:R5:W-:Y:S04]  /*37d20*/  @!P5 STG.E.U8 desc[UR46][R36.64+0x89], R47 ;  /* 0x0000892f2400d986 */ /* 0x000be8000c10112e */
[----:B------:R-:W4:Y:S01]  /*37d30*/  LDL.LU R139, [R1+0x5d4] ;  /* 0x0005d400018b7983 */ /* 0x000f220000300800 */
[----:B-----5:R-:W-:-:S03]  /*37d40*/  FMUL R36, R138, UR43 ;  /* 0x0000002b8a247c20 */ /* 0x020fc60008400000 */
[----:B------:R-:W5:Y:S02]  /*37d50*/  LDL.LU R138, [R1+0x5d8] ;  /* 0x0005d800018a7983 */ /* 0x000f640000300800 */
[----:B------:R-:W-:Y:S01]  /*37d60*/  F2FP.SATFINITE.E4M3.F32.PACK_AB_MERGE_C R47, RZ, R36, RZ ;  /* 0x00000024ff2f723e */ /* 0x000fe200048070ff */
[----:B--2---:R-:W-:Y:S02]  /*37d70*/  FMUL R36, R135, UR43 ;  /* 0x0000002b87247c20 */ /* 0x004fe40008400000 */
[----:B------:R-:W2:Y:S01]  /*37d80*/  LDL.LU R135, [R1+0x5dc] ;  /* 0x0005dc0001877983 */ /* 0x000ea20000300800 */
[----:B------:R-:W-:-:S13]  /*37d90*/  ISETP.NE.AND P2, PT, R126, RZ, PT ;  /* 0x000000ff7e00720c */ /* 0x000fda0003f45270 */
[----:B------:R-:W0:Y:S01]  /*37da0*/  @!P2 LDC.64 R40, c[0x0][0x5c0] ;  /* 0x00017000ff28ab82 */ /* 0x000e220000000a00 */
[----:B------:R-:W-:Y:S02]  /*37db0*/  ISETP.NE.AND P6, PT, R122, RZ, PT ;  /* 0x000000ff7a00720c */ /* 0x000fe40003fc5270 */
[----:B------:R-:W-:-:S11]  /*37dc0*/  ISETP.NE.AND P1, PT, R121, RZ, PT ;  /* 0x000000ff7900720c */ /* 0x000fd60003f25270 */
[----:B------:R-:W1:Y:S01]  /*37dd0*/  @!P6 LDC.64 R44, c[0x0][0x5c0] ;  /* 0x00017000ff2ceb82 */ /* 0x000e620000000a00 */
[----:B0-----:R-:W-:-:S05]  /*37de0*/  @!P2 IADD3 R40, P5, R89, R40, RZ ;  /* 0x000000285928a210 */ /* 0x001fca0007fbe0ff */
[----:B------:R-:W-:-:S05]  /*37df0*/  @!P2 IMAD.X R41, R88, 0x1, R41, P5 ;  /* 0x000000015829a824 */ /* 0x000fca00028e0629 */
[----:B------:R0:W-:Y:S02]  /*37e00*/  @!P2 STG.E.U8 desc[UR46][R40.64+0x88], R43 ;  /* 0x0000882b2800a986 */ /* 0x0001e4000c10112e */
[----:B0-----:R-:W-:Y:S02]  /*37e10*/  F2FP.SATFINITE.E4M3.F32.PACK_AB_MERGE_C R41, RZ, R36, RZ ;  /* 0x00000024ff29723e */ /* 0x001fe400048070ff */
[----:B------:R-:W0:Y:S01]  /*37e20*/  @!P1 LDC.64 R36, c[0x0][0x5c0] ;  /* 0x00017000ff249b82 */ /* 0x000e220000000a00 */
[----:B---3--:R-:W-:Y:S02]  /*37e30*/  FMUL R40, R137, UR43 ;  /* 0x0000002b89287c20 */ /* 0x008fe40008400000 */
[----:B------:R-:W3:Y:S01]  /*37e40*/  LDL.LU R137, [R1+0x5e0] ;  /* 0x0005e00001897983 */ /* 0x000ee20000300800 */
[----:B-1----:R-:W-:Y:S02]  /*37e50*/  @!P6 IADD3 R38, P5, R87, R44, RZ ;  /* 0x0000002c5726e210 */ /* 0x002fe40007fbe0ff */
[----:B------:R-:W-:Y:S01]  /*37e60*/  ISETP.NE.AND P3, PT, R117, RZ, PT ;  /* 0x000000ff7500720c */ /* 0x000fe20003f65270 */
[----:B------:R-:W3:Y:S01]  /*37e70*/  LDL.LU R140, [R1+0x5e4] ;  /* 0x0005e400018c7983 */ /* 0x000ee20000300800 */
[----:B------:R-:W-:Y:S01]  /*37e80*/  ISETP.NE.AND P0, PT, R116, RZ, PT ;  /* 0x000000ff7400720c */ /* 0x000fe20003f05270 */
[----:B------:R-:W-:Y:S01]  /*37e90*/  @!P6 IMAD.X R39, R86, 0x1, R45, P5 ;  /* 0x000000015627e824 */ /* 0x000fe200028e062d */
[----:B------:R-:W-:-:S05]  /*37ea0*/  F2FP.SATFINITE.E4M3.F32.PACK_AB_MERGE_C R45, RZ, R42, RZ ;  /* 0x0000002aff2d723e */ /* 0x000fca00048070ff */
[----:B------:R1:W-:Y:S01]  /*37eb0*/  @!P6 STG.E.U8 desc[UR46][R38.64+0x89], R45 ;  /* 0x0000892d2600e986 */ /* 0x0003e2000c10112e */
[----:B0-----:R-:W-:Y:S02]  /*37ec0*/  @!P1 IADD3 R36, P5, R85, R36, RZ ;  /* 0x0000002455249210 */ /* 0x001fe40007fbe0ff */
[----:B-1----:R-:W-:-:S03]  /*37ed0*/  F2FP.SATFINITE.E4M3.F32.PACK_AB_MERGE_C R39, RZ, R40, RZ ;  /* 0x00000028ff27723e */ /* 0x002fc600048070ff */
[----:B------:R-:W-:Y:S02]  /*37ee0*/  @!P1 IMAD.X R37, R84, 0x1, R37, P5 ;  /* 0x0000000154259824 */ /* 0x000fe400028e0625 */
[----:B----4-:R-:W-:Y:S01]  /*37ef0*/  FMUL R38, R136, UR43 ;  /* 0x0000002b88267c20 */ /* 0x010fe20008400000 */
[----:B------:R-:W-:Y:S04]  /*37f00*/  @!P3 STG.E.U8 desc[UR46][R34.64+0x90], R47 ;  /* 0x0000902f2200b986 */ /* 0x000fe8000c10112e */
[----:B------:R-:W4:Y:S04]  /*37f10*/  LDL.LU R136, [R1+0x5e8] ;  /* 0x0005e80001887983 */ /* 0x000f280000300800 */
[----:B------:R0:W-:Y:S04]  /*37f20*/  @!P0 STG.E.U8 desc[UR46][R32.64+0x91], R41 ;  /* 0x0000912920008986 */ /* 0x0001e8000c10112e */
[----:B------:R5:W-:Y:S01]  /*37f30*/  @!P1 STG.E.U8 desc[UR46][R36.64+0x90], R39 ;  /* 0x0000902724009986 */ /* 0x000be2000c10112e */
[----:B0-----:R-:W-:-:S03]  /*37f40*/  FMUL R32, R139, UR43 ;  /* 0x0000002b8b207c20 */ /* 0x001fc60008400000 */
[----:B------:R-:W4:Y:S01]  /*37f50*/  LDL.LU R139, [R1+0x5ec] ;  /* 0x0005ec00018b7983 */ /* 0x000f220000300800 */
[----:B-----5:R-:W-:-:S05]  /*37f60*/  FMUL R36, R138, UR43 ;  /* 0x0000002b8a247c20 */ /* 0x020fca0008400000 */
[----:B------:R-:W-:Y:S01]  /*37f70*/  F2FP.SATFINITE.E4M3.F32.PACK_AB_MERGE_C R37, RZ, R36, RZ ;  /* 0x00000024ff25723e */ /* 0x000fe200048070ff */
[----:B--2---:R-:W-:Y:S02]  /*37f80*/  FMUL R36, R135, UR43 ;  /* 0x0000002b87247c20 */ /* 0x004fe40008400000 */
[----:B------:R-:W2:Y:S01]  /*37f90*/  LDL.LU R135, [R1+0x5f0] ;  /* 0x0005f00001877983 */ /* 0x000ea20000300800 */
[----:B------:R-:W-:Y:S02]  /*37fa0*/  ISETP.NE.AND P4, PT, R119, RZ, PT ;  /* 0x000000ff7700720c */ /* 0x000fe40003f85270 */
[----:B------:R-:W-:Y:S01]  /*37fb0*/  ISETP.NE.AND P2, PT, R118, RZ, PT ;  /* 0x000000ff7600720c */ /* 0x000fe20003f45270 */
[----:B------:R-:W5:Y:S10]  /*37fc0*/  LDL.LU R138, [R1+0x5f4] ;  /* 0x0005f400018a7983 */ /* 0x000f740000300800 */
[----:B------:R-:W0:Y:S01]  /*37fd0*/  @!P4 LDC.64 R42, c[0x0][0x5c0] ;  /* 0x00017000ff2acb82 */ /* 0x000e220000000a00 */
[----:B------:R-:W-:-:S02]  /*37fe0*/  ISETP.NE.AND P3, PT, R115, RZ, PT ;  /* 0x000000ff7300720c */ /* 0x000fc40003f65270 */
[----:B------:R-:W-:-:S11]  /*37ff0*/  F2FP.SATFINITE.E4M3.F32.PACK_AB_MERGE_C R41, RZ, R38, RZ ;  /* 0x00000026ff29723e */ /* 0x000fd600048070ff */
[----:B------:R-:W1:Y:S01]  /*38000*/  @!P3 LDC.64 R38, c[0x0][0x5c0] ;  /* 0x00017000ff26bb82 */ /* 0x000e620000000a00 */
[----:B0-----:R-:W-:-:S05]  /*38010*/  @!P4 IADD3 R34, P5, R83, R42, RZ ;  /* 0x0000002a5322c210 */ /* 0x001fca0007fbe0ff */
[----:B------:R-:W-:Y:S01]  /*38020*/  @!P4 IMAD.X R35, R82, 0x1, R43, P5 ;  /* 0x000000015223c824 */ /* 0x000fe200028e062b */
[----:B------:R-:W-:Y:S02]  /*38030*/  F2FP.SATFINITE.E4M3.F32.PACK_AB_MERGE_C R43, RZ, R32, RZ ;  /* 0x00000020ff2b723e */ /* 0x000fe400048070ff */
[----:B------:R-:W0:Y:S02]  /*38040*/  @!P2 LDC.64 R32, c[0x0][0x5c0] ;  /* 0x00017000ff20ab82 */ /* 0x000e240000000a00 */
[----:B------:R3:W-:Y:S01]  /*38050*/  @!P4 STG.E.U8 desc[UR46][R34.64+0x91], R41 ;  /* 0x000091292200c986 */ /* 0x0007e2000c10112e */
[----:B------:R-:W-:Y:S01]  /*38060*/  ISETP.NE.AND P5, PT, R104, RZ, PT ;  /* 0x000000ff6800720c */ /* 0x000fe20003fa5270 */
[----:B---3--:R-:W-:Y:S02]  /*38070*/  FMUL R34, R137, UR43 ;  /* 0x0000002b89227c20 */ /* 0x008fe40008400000 */
[----:B------:R-:W3:Y:S01]  /*38080*/  LDL.LU R137, [R1+0x5f8] ;  /* 0x0005f80001897983 */ /* 0x000ee20000300800 */
[----:B------:R-:W-:-:S09]  /*38090*/  ISETP.NE.AND P6, PT, R110, RZ, PT ;  /* 0x000000ff6e00720c */ /* 0x000fd20003fc5270 */
[----:B------:R1:W-:Y:S01]  /*380a0*/  @!P5 STG.E.U8 desc[UR46][R26.64+0x98], R43 ;  /* 0x0000982b1a00d986 */ /* 0x0003e2000c10112e */
[----:B0-----:R-:W-:Y:S02]  /*380b0*/  @!P2 IADD3 R32, P5, R81, R32, RZ ;  /* 0x000000205120a210 */ /* 0x001fe40007fbe0ff */
[----:B------:R-:W-:-:S03]  /*380c0*/  F2FP.SATFINITE.E4M3.F32.PACK_AB_MERGE_C R35, RZ, R36, RZ ;  /* 0x00000024ff23723e */ /* 0x000fc600048070ff */
[----:B------:R-:W-:Y:S01]  /*380d0*/  @!P2 IMAD.X R33, R80, 0x1, R33, P5 ;  /* 0x000000015021a824 */ /* 0x000fe200028e0621 */
[----:B-1----:R-:W-:Y:S01]  /*380e0*/  @!P3 IADD3 R26, P5, R79, R38, RZ ;  /* 0x000000264f1ab210 */ /* 0x002fe20007fbe0ff */
[----:B------:R4:W-:Y:S04]  /*380f0*/  @!P6 STG.E.U8 desc[UR46][R22.64+0x99], R37 ;  /* 0x000099251600e986 */ /* 0x0009e8000c10112e */
[----:B------:R-:W-:Y:S01]  /*38100*/  @!P3 IMAD.X R27, R78, 0x1, R39, P5 ;  /* 0x000000014e1bb824 */ /* 0x000fe200028e0627 */
[----:B------:R-:W-:Y:S01]  /*38110*/  F2FP.SATFINITE.E4M3.F32.PACK_AB_MERGE_C R39, RZ, R34, RZ ;  /* 0x00000022ff27723e */ /* 0x000fe200048070ff */
[----:B------:R0:W-:Y:S01]  /*38120*/  @!P2 STG.E.U8 desc[UR46][R32.64+0x98], R35 ;  /* 0x000098232000a986 */ /* 0x0001e2000c10112e */
[----:B------:R-:W-:Y:S01]  /*38130*/  FMUL R34, R140, UR43 ;  /* 0x0000002b8c227c20 */ /* 0x000fe20008400000 */
[----:B----4-:R-:W-:-:S02]  /*38140*/  FMUL R22, R136, UR43 ;  /* 0x0000002b88167c20 */ /* 0x010fc40008400000 */
[----:B------:R-:W4:Y:S04]  /*38150*/  LDL.LU R136, [R1+0x5fc] ;  /* 0x0005fc0001887983 */ /* 0x000f280000300800 */
[----:B------:R-:W4:Y:S04]  /*38160*/  LDL.LU R140, [R1+0x600] ;  /* 0x00060000018c7983 */ /* 0x000f280000300800 */
[----:B------:R2:W-:Y:S01]  /*38170*/  @!P3 STG.E.U8 desc[UR46][R26.64+0x99], R39 ;  /* 0x000099271a00b986 */ /* 0x0005e2000c10112e */
[----:B0-----:R-:W-:-:S03]  /*38180*/  FMUL R32, R139, UR43 ;  /* 0x0000002b8b207c20 */ /* 0x001fc60008400000 */
[----:B------:R-:W4:Y:S01]  /*38190*/  LDL.LU R139, [R1+0x604] ;  /* 0x00060400018b7983 */ /* 0x000f220000300800 */
[----:B--2---:R-:W-:-:S03]  /*381a0*/  FMUL R26, R135, UR43 ;  /* 0x0000002b871a7c20 */ /* 0x004fc60008400000 */
[----:B------:R-:W2:Y:S01]  /*381b0*/  LDL.LU R135, [R1+0x608] ;  /* 0x0006080001877983 */ /* 0x000ea20000300800 */
[----:B------:R-:W-:Y:S02]  /*381c0*/  ISETP.NE.AND P1, PT, R114, RZ, PT ;  /* 0x000000ff7200720c */ /* 0x000fe40003f25270 */
[----:B------:R-:W-:Y:S02]  /*381d0*/  ISETP.NE.AND P4, PT, R113, RZ, PT ;  /* 0x000000ff7100720c */ /* 0x000fe40003f85270 */
[----:B------:R-:W-:Y:S02]  /*381e0*/  F2FP.SATFINITE.E4M3.F32.PACK_AB_MERGE_C R33, RZ, R22, RZ ;  /* 0x00000016ff21723e */ /* 0x000fe400048070ff */
[----:B------:R-:W-:-:S07]  /*381f0*/  F2FP.SATFINITE.E4M3.F32.PACK_AB_MERGE_C R37, RZ, R34, RZ ;  /* 0x00000022ff25723e */ /* 0x000fce00048070ff */
[----:B------:R-:W0:Y:S01]  /*38200*/  @!P1 LDC.64 R22, c[0x0][0x5c0] ;  /* 0x00017000ff169b82 */ /* 0x000e220000000a00 */
[----:B------:R-:W-:Y:S02]  /*38210*/  ISETP.NE.AND P0, PT, R107, RZ, PT ;  /* 0x000000ff6b00720c */ /* 0x000fe40003f05270 */
[----:B------:R-:W-:-:S05]  /*38220*/  ISETP.NE.AND P5, PT, R101, RZ, PT ;  /* 0x000000ff6500720c */ /* 0x000fca0003fa5270 */
[----:B------:R-:W1:Y:S06]  /*38230*/  @!P4 LDC.64 R34, c[0x0][0x5c0] ;  /* 0x00017000ff22cb82 */ /* 0x000e6c0000000a00 */
[----:B------:R1:W-:Y:S04]  /*38240*/  @!P0 STG.E.U8 desc[UR46][R20.64+0x80], R37 ;  /* 0x0000802514008986 */ /* 0x0003e8000c10112e */
[----:B------:R5:W-:Y:S01]  /*38250*/  @!P5 STG.E.U8 desc[UR46][R18.64+0x81], R33 ;  /* 0x000081211200d986 */ /* 0x000be2000c10112e */
[----:B0-----:R-:W-:-:S05]  /*38260*/  @!P1 IADD3 R22, P5, R77, R22, RZ ;  /* 0x000000164d169210 */ /* 0x001fca0007fbe0ff */
[----:B------:R-:W-:Y:S01]  /*38270*/  @!P1 IMAD.X R23, R76, 0x1, R23, P5 ;  /* 0x000000014c179824 */ /* 0x000fe200028e0617 */
[----:B-1----:R-:W-:Y:S02]  /*38280*/  @!P4 IADD3 R20, P5, R75, R34, RZ ;  /* 0x000000224b14c210 */ /* 0x002fe40007fbe0ff */
[----:B------:R-:W-:Y:S01]  /*38290*/  F2FP.SATFINITE.E4M3.F32.PACK_AB_MERGE_C R27, RZ, R32, RZ ;  /* 0x00000020ff1b723e */ /* 0x000fe200048070ff */
[----:B-----5:R-:W-:Y:S01]  /*382a0*/  FMUL R18, R138, UR43 ;  /* 0x0000002b8a127c20 */ /* 0x020fe20008400000 */
[----:B------:R-:W-:Y:S01]  /*382b0*/  ISETP.NE.AND P2, PT, R111, RZ, PT ;  /* 0x000000ff6f00720c */ /* 0x000fe20003f45270 */
[----:B------:R-:W-:Y:S01]  /*382c0*/  @!P4 IMAD.X R21, R74, 0x1, R35, P5 ;  /* 0x000000014a15c824 */ /* 0x000fe200028e0623 */
[----:B------:R-:W-:Y:S01]  /*382d0*/  F2FP.SATFINITE.E4M3.F32.PACK_AB_MERGE_C R33, RZ, R26, RZ ;  /* 0x0000001aff21723e */ /* 0x000fe200048070ff */
[----:B------:R0:W-:Y:S01]  /*382e0*/  @!P1 STG.E.U8 desc[UR46][R22.64+0x80], R27 ;  /* 0x0000801b16009986 */ /* 0x0001e2000c10112e */
[----:B------:R-:W-:-:S03]  /*382f0*/  F2FP.SATFINITE.E4M3.F32.PACK_AB_MERGE_C R35, RZ, R18, RZ ;  /* 0x00000012ff23723e */ /* 0x000fc600048070ff */
[----:B------:R-:W-:Y:S01]  /*38300*/  @!P4 STG.E.U8 desc[UR46][R20.64+0x81], R33 ;  /* 0x000081211400c986 */ /* 0x000fe2000c10112e */
[----:B------:R-:W-:-:S03]  /*38310*/  ISETP.NE.AND P4, PT, R105, RZ, PT ;  /* 0x000000ff6900720c */ /* 0x000fc60003f85270 */
[----:B------:R-:W5:Y:S01]  /*38320*/  LDL.LU R138, [R1+0x60c] ;  /* 0x00060c00018a7983 */ /* 0x000f620000300800 */
[----:B---3--:R-:W-:-:S03]  /*38330*/  FMUL R18, R137, UR43 ;  /* 0x0000002b89127c20 */ /* 0x008fc60008400000 */
[----:B------:R-:W3:Y:S02]  /*38340*/  LDL.LU R137, [R1+0x610] ;  /* 0x0006100001897983 */ /* 0x000ee40000300800 */
[----:B0-----:R-:W-:Y:S02]  /*38350*/  F2FP.SATFINITE.E4M3.F32.PACK_AB_MERGE_C R23, RZ, R18, RZ ;  /* 0x00000012ff17723e */ /* 0x001fe400048070ff */
[----:B------:R-:W0:Y:S01]  /*38360*/  @!P2 LDC.64 R18, c[0x0][0x5c0] ;  /* 0x00017000ff12ab82 */ /* 0x000e220000000a00 */
[----:B------:R-:W-:-:S07]  /*38370*/  ISETP.NE.AND P5, PT, R99, RZ, PT ;  /* 0x000000ff6300720c */ /* 0x000fce0003fa5270 */
[----:B------:R-:W1:Y:S01]  /*38380*/  @!P4 LDC.64 R26, c[0x0][0x5c0] ;  /* 0x00017000ff1acb82 */ /* 0x000e620000000a00 */
[----:B------:R-:W-:-:S05]  /*38390*/  ISETP.NE.AND P6, PT, R102, RZ, PT ;  /* 0x000000ff6600720c */ /* 0x000fca0003fc5270 */
[----:B------:R1:W-:Y:S01]  /*383a0*/  @!P5 STG.E.U8 desc[UR46][R16.64+0x88], R35 ;  /* 0x000088231000d986 */ /* 0x0003e2000c10112e */
[----:B0-----:R-:W-:Y:S01]  /*383b0*/  @!P2 IADD3 R18, P5, R73, R18, RZ ;  /* 0x000000124912a210 */ /* 0x001fe20007fbe0ff */
[----:B----4-:R-:W-:Y:S02]  /*383c0*/  FMUL R22, R136, UR43 ;  /* 0x0000002b88167c20 */ /* 0x010fe40008400000 */
[----:B------:R-:W4:Y:S02]  /*383d0*/  LDL.LU R136, [R1+0x614] ;  /* 0x0006140001887983 */ /* 0x000f240000300800 */
[----:B------:R-:W-:Y:S02]  /*383e0*/  @!P2 IMAD.X R19, R72, 0x1, R19, P5 ;  /* 0x000000014813a824 */ /* 0x000fe400028e0613 */
[----:B------:R0:W-:Y:S01]  /*383f0*/  @!P6 STG.E.U8 desc[UR46][R14.64+0x89], R23 ;  /* 0x000089170e00e986 */ /* 0x0001e2000c10112e */
[----:B-1----:R-:W-:-:S05]  /*38400*/  @!P4 IADD3 R16, P5, R71, R26, RZ ;  /* 0x0000001a4710c210 */ /* 0x002fca0007fbe0ff */
[----:B------:R-:W-:Y:S02]  /*38410*/  @!P4 IMAD.X R17, R70, 0x1, R27, P5 ;  /* 0x000000014611c824 */ /* 0x000fe400028e061b */
[----:B0-----:R-:W-:Y:S02]  /*38420*/  FMUL R14, R139, UR43 ;  /* 0x0000002b8b0e7c20 */ /* 0x001fe40008400000 */
[----:B------:R-:W4:Y:S03]  /*38430*/  LDL.LU R139, [R1+0x618] ;  /* 0x00061800018b7983 */ /* 0x000f260000300800 */
[----:B------:R-:W-:Y:S01]  /*38440*/  F2FP.SATFINITE.E4M3.F32.PACK_AB_MERGE_C R27, RZ, R14, RZ ;  /* 0x0000000eff1b723e */ /* 0x000fe200048070ff */
[----:B--2---:R-:W-:Y:S02]  /*38450*/  FMUL R14, R135, UR43 ;  /* 0x0000002b870e7c20 */ /* 0x004fe40008400000 */
[----:B------:R-:W2:Y:S01]  /*38460*/  LDL.LU R135, [R1+0x61c] ;  /* 0x00061c0001877983 */ /* 0x000ea20000300800 */
[----:B------:R-:W-:-:S05]  /*38470*/  F2FP.SATFINITE.E4M3.F32.PACK_AB_MERGE_C R21, RZ, R22, RZ ;  /* 0x00000016ff15723e */ /* 0x000fca00048070ff */
[----:B------:R0:W-:Y:S01]  /*38480*/  @!P2 STG.E.U8 desc[UR46][R18.64+0x88], R21 ;  /* 0x000088151200a986 */ /* 0x0001e2000c10112e */
[----:B------:R-:W-:Y:S02]  /*38490*/  ISETP.NE.AND P2, PT, R103, RZ, PT ;  /* 0x000000ff6700720c */ /* 0x000fe40003f45270 */
[----:B------:R-:W-:Y:S01]  /*384a0*/  ISETP.NE.AND P1, PT, R106, RZ, PT ;  /* 0x000000ff6a00720c */ /* 0x000fe20003f25270 */
[----:B------:R-:W-:Y:S01]  /*384b0*/  FMUL R20, R140, UR43 ;  /* 0x0000002b8c147c20 */ /* 0x000fe20008400000 */
[----:B0-----:R-:W-:-:S09]  /*384c0*/  F2FP.SATFINITE.E4M3.F32.PACK_AB_MERGE_C R19, RZ, R14, RZ ;  /* 0x0000000eff13723e */ /* 0x001fd200048070ff */
[----:B------:R-:W0:Y:S01]  /*384d0*/  @!P2 LDC.64 R14, c[0x0][0x5c0] ;  /* 0x00017000ff0eab82 */ /* 0x000e220000000a00 */
[----:B------:R-:W-:Y:S02]  /*384e0*/  ISETP.NE.AND P5, PT, R96, RZ, PT ;  /* 0x000000ff6000720c */ /* 0x000fe40003fa5270 */
[----:B------:R-:W-:-:S05]  /*384f0*/  F2FP.SATFINITE.E4M3.F32.PACK_AB_MERGE_C R23, RZ, R20, RZ ;  /* 0x00000014ff17723e */ /* 0x000fca00048070ff */
[----:B------:R-:W1:Y:S01]  /*38500*/  @!P1 LDC.64 R20, c[0x0][0x5c0] ;  /* 0x00017000ff149b82 */ /* 0x000e620000000a00 */
[----:B------:R3:W-:Y:S01]  /*38510*/  @!P4 STG.E.U8 desc[UR46][R16.64+0x89], R23 ;  /* 0x000089171000c986 */ /* 0x0007e2000c10112e */
[----:B------:R-:W-:-:S04]  /*38520*/  ISETP.NE.AND P4, PT, R98, RZ, PT ;  /* 0x000000ff6200720c */ /* 0x000fc80003f85270 */
[----:B------:R1:W-:Y:S01]  /*38530*/  @!P5 STG.E.U8 desc[UR46][R12.64+0x90], R27 ;  /* 0x0000901b0c00d986 */ /* 0x0003e2000c10112e */
[----:B-----5:R-:W-:-:S03]  /*38540*/  FMUL R18, R138, UR43 ;  /* 0x0000002b8a127c20 */ /* 0x020fc60008400000 */
[----:B------:R-:W5:Y:S01]  /*38550*/  LDL.LU R138, [R1+0x620] ;  /* 0x00062000018a7983 */ /* 0x000f620000300800 */
[----:B---3--:R-:W-:-:S03]  /*38560*/  FMUL R16, R137, UR43 ;  /* 0x0000002b89107c20 */ /* 0x008fc60008400000 */
[----:B------:R-:W3:Y:S01]  /*38570*/  LDL.LU R137, [R1+0x624] ;  /* 0x0006240001897983 */ /* 0x000ee20000300800 */
[----:B0-----:R-:W-:Y:S02]  /*38580*/  @!P2 IADD3 R14, P5, R69, R14, RZ ;  /* 0x0000000e450ea210 */ /* 0x001fe40007fbe0ff */
[----:B------:R-:W-:-:S03]  /*38590*/  F2FP.SATFINITE.E4M3.F32.PACK_AB_MERGE_C R17, RZ, R18, RZ ;  /* 0x00000012ff11723e */ /* 0x000fc600048070ff */
[----:B------:R-:W-:Y:S01]  /*385a0*/  @!P2 IMAD.X R15, R68, 0x1, R15, P5 ;  /* 0x00000001440fa824 */ /* 0x000fe200028e060f */
[----:B------:R0:W-:Y:S04]  /*385b0*/  @!P4 STG.E.U8 desc[UR46][R10.64+0x91], R19 ;  /* 0x000091130a00c986 */ /* 0x0001e8000c10112e */
[----:B------:R-:W-:Y:S01]  /*385c0*/  @!P2 STG.E.U8 desc[UR46][R14.64+0x90], R17 ;  /* 0x000090110e00a986 */ /* 0x000fe2000c10112e */
[----:B-1----:R-:W-:-:S05]  /*385d0*/  @!P1 IADD3 R12, P2, R67, R20, RZ ;  /* 0x00000014430c9210 */ /* 0x002fca0007f5e0ff */
[----:B------:R-:W-:Y:S01]  /*385e0*/  @!P1 IMAD.X R13, R66, 0x1, R21, P2 ;  /* 0x00000001420d9824 */ /* 0x000fe200010e0615 */
[----:B0-----:R-:W-:Y:S01]  /*385f0*/  F2FP.SATFINITE.E4M3.F32.PACK_AB_MERGE_C R19, RZ, R16, RZ ;  /* 0x00000010ff13723e */ /* 0x001fe200048070ff */
[----:B----4-:R-:W-:Y:S02]  /*38600*/  FMUL R10, R136, UR43 ;  /* 0x0000002b880a7c20 */ /* 0x010fe40008400000 */
[----:B------:R-:W4:Y:S04]  /*38610*/  LDL.LU R136, [R1+0x628] ;  /* 0x0006280001887983 */ /* 0x000f280000300800 */
[----:B------:R2:W-:Y:S01]  /*38620*/  @!P1 STG.E.U8 desc[UR46][R12.64+0x91], R19 ;  /* 0x000091130c009986 */ /* 0x0005e2000c10112e */
[----:B------:R-:W-:-:S13]  /*38630*/  ISETP.NE.AND P0, PT, R108, RZ, PT ;  /* 0x000000ff6c00720c */ /* 0x000fda0003f05270 */
[----:B------:R-:W0:Y:S01]  /*38640*/  @!P0 LDC.64 R22, c[0x0][0x5c0] ;  /* 0x00017000ff168b82 */ /* 0x000e220000000a00 */
[----:B--2---:R-:W-:Y:S02]  /*38650*/  FMUL R12, R135, UR43 ;  /* 0x0000002b870c7c20 */ /* 0x004fe40008400000 */
[----:B------:R-:W2:Y:S01]  /*38660*/  LDL.LU R135, [R1+0x62c] ;  /* 0x00062c0001877983 */ /* 0x000ea20000300800 */
[----:B------:R-:W-:Y:S02]  /*38670*/  F2FP.SATFINITE.E4M3.F32.PACK_AB_MERGE_C R21, RZ, R10, RZ ;  /* 0x0000000aff15723e */ /* 0x000fe400048070ff */
[----:B------:R-:W-:Y:S02]  /*38680*/  ISETP.NE.AND P3, PT, R109, RZ, PT ;  /* 0x000000ff6d00720c */ /* 0x000fe40003f65270 */
[----:B0-----:R-:W-:Y:S02]  /*38690*/  @!P0 IADD3 R10, P1, R65, R22, RZ ;  /* 0x00000016410a8210 */ /* 0x001fe40007f3e0ff */
[----:B------:R-:W-:-:S03]  /*386a0*/  ISETP.NE.AND P4, PT, R95, RZ, PT ;  /* 0x000000ff5f00720c */ /* 0x000fc60003f85270 */
[----:B------:R-:W-:Y:S01]  /*386b0*/  @!P0 IMAD.X R11, R64, 0x1, R23, P1 ;  /* 0x00000001400b8824 */ /* 0x000fe200008e0617 */
[----:B------:R-:W-:-:S05]  /*386c0*/  ISETP.LT.OR P1, PT, R29, 0x81, !P4 ;  /* 0x000000811d00780c */ /* 0x000fca0006721670 */
[----:B------:R-:W0:Y:S01]  /*386d0*/  @!P3 LDC.64 R22, c[0x0][0x5c0] ;  /* 0x00017000ff16bb82 */ /* 0x000e220000000a00 */
[----:B------:R-:W-:Y:S02]  /*386e0*/  ISETP.NE.AND P6, PT, R100, RZ, PT ;  /* 0x000000ff6400720c */ /* 0x000fe40003fc5270 */
[----:B------:R-:W-:Y:S01]  /*386f0*/  ISETP.NE.AND P5, PT, R97, RZ, PT ;  /* 0x000000ff6100720c */ /* 0x000fe20003fa5270 */
[----:B------:R-:W-:-:S04]  /*38700*/  FMUL R14, R139, UR43 ;  /* 0x0000002b8b0e7c20 */ /* 0x000fc80008400000 */
[----:B------:R-:W1:Y:S01]  /*38710*/  @!P1 LDC.64 R26, c[0x0][0x5c0] ;  /* 0x00017000ff1a9b82 */ /* 0x000e620000000a00 */
[----:B------:R-:W-:Y:S02]  /*38720*/  ISETP.LT.OR P2, PT, R29, 0x82, !P4 ;  /* 0x000000821d00780c */ /* 0x000fe40006741670 */
[----:B------:R-:W-:Y:S02]  /*38730*/  F2FP.SATFINITE.E4M3.F32.PACK_AB_MERGE_C R15, RZ, R14, RZ ;  /* 0x0000000eff0f723e */ /* 0x000fe400048070ff */
[----:B------:R-:W-:Y:S01]  /*38740*/  F2FP.SATFINITE.E4M3.F32.PACK_AB_MERGE_C R17, RZ, R12, RZ ;  /* 0x0000000cff11723e */ /* 0x000fe200048070ff */
[----:B------:R0:W-:Y:S04]  /*38750*/  @!P6 STG.E.U8 desc[UR46][R8.64+0x98], R21 ;  /* 0x000098150800e986 */ /* 0x0001e8000c10112e */
[----:B------:R0:W-:Y:S04]  /*38760*/  @!P5 STG.E.U8 desc[UR46][R6.64+0x99], R15 ;  /* 0x0000990f0600d986 */ /* 0x0001e8000c10112e */
[----:B------:R3:W-:Y:S01]  /*38770*/  @!P0 STG.E.U8 desc[UR46][R10.64+0x98], R17 ;  /* 0x000098110a008986 */ /* 0x0007e2000c10112e */
[----:B0-----:R-:W-:Y:S01]  /*38780*/  @!P3 IADD3 R8, P0, R31, R22, RZ ;  /* 0x000000161f08b210 */ /* 0x001fe20007f1e0ff */
[----:B------:R-:W-:-:S02]  /*38790*/  @!P1 IMAD.MOV.U32 R6, RZ, RZ, R24 ;  /* 0x000000ffff069224 */ /* 0x000fc400078e0018 */
[----:B------:R-:W-:Y:S02]  /*387a0*/  @!P1 IMAD.MOV.U32 R7, RZ, RZ, R30 ;  /* 0x000000ffff079224 */ /* 0x000fe400078e001e */
[----:B------:R-:W-:-:S04]  /*387b0*/  @!P1 IMAD.WIDE.U32 R12, R4, 0x180, R6 ;  /* 0x00000180040c9825 */ /* 0x000fc800078e0006 */
[----:B-----5:R-:W-:-:S05]  /*387c0*/  FMUL R14, R138, UR43 ;  /* 0x0000002b8a0e7c20 */ /* 0x020fca0008400000 */
[----:B------:R-:W-:Y:S02]  /*387d0*/  F2FP.SATFINITE.E4M3.F32.PACK_AB_MERGE_C R19, RZ, R14, RZ ;  /* 0x0000000eff13723e */ /* 0x000fe400048070ff */
[----:B------:R-:W0:Y:S01]  /*387e0*/  @!P2 LDC.64 R14, c[0x0][0x5c0] ;  /* 0x00017000ff0eab82 */ /* 0x000e220000000a00 */
[----:B------:R-:W-:Y:S01]  /*387f0*/  @!P3 IMAD.X R9, R28, 0x1, R23, P0 ;  /* 0x000000011c09b824 */ /* 0x000fe200000e0617 */
[----:B-1----:R-:W-:Y:S01]  /*38800*/  @!P1 IADD3 R12, P0, R12, R26, RZ ;  /* 0x0000001a0c0c9210 */ /* 0x002fe20007f1e0ff */
[----:B------:R-:W-:Y:S02]  /*38810*/  @!P1 IMAD R16, R5, 0x180, RZ ;  /* 0x0000018005109824 */ /* 0x000fe400078e02ff */
[----:B---3--:R-:W-:Y:S01]  /*38820*/  FMUL R6, R137, UR43 ;  /* 0x0000002b89067c20 */ /* 0x008fe20008400000 */
[----:B------:R1:W-:Y:S01]  /*38830*/  @!P3 STG.E.U8 desc[UR46][R8.64+0x99], R19 ;  /* 0x000099130800b986 */ /* 0x0003e2000c10112e */
[----:B------:R-:W-:Y:S02]  /*38840*/  ISETP.LT.OR P3, PT, R29, 0x89, !P4 ;  /* 0x000000891d00780c */ /* 0x000fe40006761670 */
[----:B------:R-:W-:-:S02]  /*38850*/  @!P1 IADD3.X R13, R27, R13, R16, P0, !PT ;  /* 0x0000000d1b0d9210 */ /* 0x000fc400007fe410 */
[----:B------:R-:W-:Y:S01]  /*38860*/  ISETP.LT.OR P0, PT, R29, 0x8a, !P4 ;  /* 0x0000008a1d00780c */ /* 0x000fe20006701670 */
[----:B------:R-:W-:Y:S01]  /*38870*/  @!P2 IMAD.MOV.U32 R7, RZ, RZ, R30 ;  /* 0x000000ffff07a224 */ /* 0x000fe200078e001e */
[----:B------:R-:W-:Y:S01]  /*38880*/  F2FP.SATFINITE.E4M3.F32.PACK_AB_MERGE_C R11, RZ, R6, RZ ;  /* 0x00000006ff0b723e */ /* 0x000fe200048070ff */
[----:B------:R-:W-:-:S04]  /*38890*/  @!P2 IMAD.MOV.U32 R6, RZ, RZ, R24 ;  /* 0x000000ffff06a224 */ /* 0x000fc800078e0018 */
[----:B------:R-:W-:Y:S01]  /*388a0*/  @!P2 IMAD.WIDE.U32 R6, R4, 0x180, R6 ;  /* 0x000001800406a825 */ /* 0x000fe200078e0006 */
[----:B------:R-:W-:Y:S01]  /*388b0*/  @!P1 STG.E.U8 desc[UR46][R12.64+0x80], R11 ;  /* 0x0000800b0c009986 */ /* 0x000fe2000c10112e */
[----:B------:R-:W3:Y:S02]  /*388c0*/  @!P3 LDC.64 R16, c[0x0][0x5c0] ;  /* 0x00017000ff10bb82 */ /* 0x000ee40000000a00 */
[----:B-1----:R-:W-:Y:S01]  /*388d0*/  @!P2 IMAD R8, R5, 0x180, RZ ;  /* 0x000001800508a824 */ /* 0x002fe200078e02ff */
[----:B------:R-:W-:Y:S02]  /*388e0*/  LOP3.LUT P6, RZ, R0, 0x40000, RZ, 0xc0, !PT ;  /* 0x0004000000ff7812 */ /* 0x000fe400078cc0ff */
[----:B0-----:R-:W-:-:S03]  /*388f0*/  @!P2 IADD3 R6, P1, R6, R14, RZ ;  /* 0x0000000e0606a210 */ /* 0x001fc60007f3e0ff */
[----:B------:R-:W0:Y:S01]  /*38900*/  @!P0 LDC.64 R20, c[0x0][0x5c0] ;  /* 0x00017000ff148b82 */ /* 0x000e220000000a00 */
[----:B------:R-:W-:Y:S01]  /*38910*/  @!P2 IADD3.X R7, R15, R7, R8, P1, !PT ;  /* 0x000000070f07a210 */ /* 0x000fe20000ffe408 */
[----:B----4-:R-:W-:Y:S01]  /*38920*/  FMUL R10, R136, UR43 ;  /* 0x0000002b880a7c20 */ /* 0x010fe20008400000 */
[----:B------:R-:W-:-:S04]  /*38930*/  ISETP.LT.OR P1, PT, R29, 0x81, !P6 ;  /* 0x000000811d00780c */ /* 0x000fc80007721670 */
[----:B------:R-:W-:Y:S01]  /*38940*/  F2FP.SATFINITE.E4M3.F32.PACK_AB_MERGE_C R15, RZ, R10, RZ ;  /* 0x0000000aff0f723e */ /* 0x000fe200048070ff */
[----:B------:R-:W-:Y:S04]  /*38950*/  BSSY B1, `(.L_x_101) ;  /* 0x0000013000017945 */ /* 0x000fe80003800000 */
[----:B------:R1:W-:Y:S02]  /*38960*/  @!P2 STG.E.U8 desc[UR46][R6.64+0x81], R15 ;  /* 0x0000810f0600a986 */ /* 0x0003e4000c10112e */
[----:B-1----:R-:W-:Y:S02]  /*38970*/  @!P3 IMAD.MOV.U32 R6, RZ, RZ, R24 ;  /* 0x000000ffff06b224 */ /* 0x002fe400078e0018 */
[----:B------:R-:W-:Y:S02]  /*38980*/  @!P3 IMAD.MOV.U32 R7, RZ, RZ, R30 ;  /* 0x000000ffff07b224 */ /* 0x000fe400078e001e */
[----:B------:R-:W-:-:S04]  /*38990*/  @!P3 IMAD.WIDE.U32 R8, R4, 0x180, R6 ;  /* 0x000001800408b825 */ /* 0x000fc800078e0006 */
[----:B--2---:R-:W-:-:S05]  /*389a0*/  FMUL R10, R135, UR43 ;  /* 0x0000002b870a7c20 */ /* 0x004fca0008400000 */
[----:B------:R-:W-:Y:S01]  /*389b0*/  F2FP.SATFINITE.E4M3.F32.PACK_AB_MERGE_C R11, RZ, R10, RZ ;  /* 0x0000000aff0b723e */ /* 0x000fe200048070ff */
[----:B0--3--:R-:W-:Y:S06]  /*389c0*/  @P1 BRA `(.L_x_102) ;  /* 0x00000000002c1947 */ /* 0x009fec0003800000 */
        /* <DEDUP_REMOVED lines=11> */
.L_x_102:
[----:B------:R-:W-:Y:S05]  /*38a80*/  BSYNC B1 ;  /* 0x0000000000017941 */ /* 0x000fea0003800000 */
.L_x_101:
[----:B0-----:R-:W2:Y:S01]  /*38a90*/  LDL.LU R6, [R1+0x630] ;  /* 0x0006300001067983 */ /* 0x001ea20000300800 */
[----:B------:R-:W-:Y:S01]  /*38aa0*/  ISETP.LT.OR P1, PT, R29, 0x82, !P6 ;  /* 0x000000821d00780c */ /* 0x000fe20007721670 */
[----:B------:R-:W-:Y:S01]  /*38ab0*/  @!P3 IMAD R7, R5, 0x180, RZ ;  /* 0x000001800507b824 */ /* 0x000fe200078e02ff */
[----:B------:R-:W-:Y:S01]  /*38ac0*/  @!P3 IADD3 R8, P2, R8, R16, RZ ;  /* 0x000000100808b210 */ /* 0x000fe20007f5e0ff */
[----:B------:R-:W-:Y:S03]  /*38ad0*/  BSSY B1, `(.L_x_103) ;  /* 0x0000010000017945 */ /* 0x000fe60003800000 */
[----:B------:R-:W-:Y:S01]  /*38ae0*/  @!P3 IADD3.X R9, R17, R9, R7, P2, !PT ;  /* 0x000000091109b210 */ /* 0x000fe200017fe407 */
[----:B--2---:R-:W-:-:S05]  /*38af0*/  FMUL R6, R6, UR43 ;  /* 0x0000002b06067c20 */ /* 0x004fca0008400000 */
        /* <DEDUP_REMOVED lines=13> */
.L_x_104:
[----:B------:R-:W-:Y:S05]  /*38bd0*/  BSYNC B1 ;  /* 0x0000000000017941 */ /* 0x000fea0003800000 */
.L_x_103:
[----:B0-----:R-:W2:Y:S04]  /*38be0*/  LDL.LU R6, [R1+0x634] ;  /* 0x0006340001067983 */ /* 0x001ea80000300800 */
[----:B------:R-:W3:Y:S04]  /*38bf0*/  LDL.LU R10, [R1+0x638] ;  /* 0x00063800010a7983 */ /* 0x000ee80000300800 */
[----:B------:R-:W4:Y:S01]  /*38c00*/  LDL.LU R14, [R1+0x63c] ;  /* 0x00063c00010e7983 */ /* 0x000f220000300800 */
[----:B------:R-:W-:Y:S01]  /*38c10*/  @!P0 IMAD.MOV.U32 R7, RZ, RZ, R30 ;  /* 0x000000ffff078224 */ /* 0x000fe200078e001e */
[----:B------:R-:W-:Y:S01]  /*38c20*/  ISETP.LT.OR P2, PT, R29, 0x91, !P4 ;  /* 0x000000911d00780c */ /* 0x000fe20006741670 */
[----:B------:R-:W-:Y:S01]  /*38c30*/  @!P0 IMAD R12, R5, 0x180, RZ ;  /* 0x00000180050c8824 */ /* 0x000fe200078e02ff */
[----:B------:R-:W-:Y:S01]  /*38c40*/  ISETP.LT.OR P1, PT, R29, 0x92, !P4 ;  /* 0x000000921d00780c */ /* 0x000fe20006721670 */
[----:B------:R-:W-:Y:S10]  /*38c50*/  BSSY B1, `(.L_x_105) ;  /* 0x000001c000017945 */ /* 0x000ff40003800000 */
[----:B------:R-:W0:Y:S08]  /*38c60*/  @!P2 LDC.64 R16, c[0x0][0x5c0] ;  /* 0x00017000ff10ab82 */ /* 0x000e300000000a00 */
[----:B------:R-:W1:Y:S01]  /*38c70*/  @!P1 LDC.64 R18, c[0x0][0x5c0] ;  /* 0x00017000ff129b82 */ /* 0x000e620000000a00 */
[----:B--2---:R-:W-:Y:S01]  /*38c80*/  FMUL R6, R6, UR43 ;  /* 0x0000002b06067c20 */ /* 0x004fe20008400000 */
[----:B---3--:R-:W-:-:S04]  /*38c90*/  FMUL R10, R10, UR43 ;  /* 0x0000002b0a0a7c20 */ /* 0x008fc80008400000 */
[----:B------:R-:W-:Y:S01]  /*38ca0*/  F2FP.SATFINITE.E4M3.F32.PACK_AB_MERGE_C R11, RZ, R6, RZ ;  /* 0x00000006ff0b723e */ /* 0x000fe200048070ff */
[----:B------:R-:W-:Y:S01]  /*38cb0*/  @!P0 IMAD.MOV.U32 R6, RZ, RZ, R24 ;  /* 0x000000ffff068224 */ /* 0x000fe200078e0018 */
[----:B------:R-:W-:-:S03]  /*38cc0*/  F2FP.SATFINITE.E4M3.F32.PACK_AB_MERGE_C R13, RZ, R10, RZ ;  /* 0x0000000aff0d723e */ /* 0x000fc600048070ff */
[----:B------:R-:W-:Y:S01]  /*38cd0*/  @!P0 IMAD.WIDE.U32 R6, R4, 0x180, R6 ;  /* 0x0000018004068825 */ /* 0x000fe200078e0006 */
[----:B------:R2:W-:Y:S03]  /*38ce0*/  @!P3 STG.E.U8 desc[UR46][R8.64+0x88], R11 ;  /* 0x0000880b0800b986 */ /* 0x0005e6000c10112e */
[----:B----4-:R-:W-:Y:S01]  /*38cf0*/  FMUL R10, R14, UR43 ;  /* 0x0000002b0e0a7c20 */ /* 0x010fe20008400000 */
[----:B------:R-:W-:-:S04]  /*38d00*/  @!P0 IADD3 R6, P3, R6, R20, RZ ;  /* 0x0000001406068210 */ /* 0x000fc80007f7e0ff */
[----:B------:R-:W-:Y:S02]  /*38d10*/  F2FP.SATFINITE.E4M3.F32.PACK_AB_MERGE_C R15, RZ, R10, RZ ;  /* 0x0000000aff0f723e */ /* 0x000fe400048070ff */
[----:B------:R-:W-:Y:S02]  /*38d20*/  @!P0 IADD3.X R7, R21, R7, R12, P3, !PT ;  /* 0x0000000715078210 */ /* 0x000fe40001ffe40c */
[----:B------:R-:W-:-:S03]  /*38d30*/  ISETP.LT.OR P3, PT, R29, 0x89, !P6 ;  /* 0x000000891d00780c */ /* 0x000fc60007761670 */
[----:B------:R2:W-:Y:S10]  /*38d40*/  @!P0 STG.E.U8 desc[UR46][R6.64+0x89], R13 ;  /* 0x0000890d06008986 */ /* 0x0005f4000c10112e */
[----:B01----:R-:W-:Y:S05]  /*38d50*/  @P3 BRA `(.L_x_106) ;  /* 0x00000000002c3947 */ /* 0x003fea0003800000 */
[----:B--2---:R-:W-:Y:S01]  /*38d60*/  IMAD.MOV.U32 R6, RZ, RZ, R24 ;  /* 0x000000ffff067224 */ /* 0x004fe200078e0018 */
        /* <DEDUP_REMOVED lines=10> */
.L_x_106:
[----:B------:R-:W-:Y:S05]  /*38e10*/  BSYNC B1 ;  /* 0x0000000000017941 */ /* 0x000fea0003800000 */
.L_x_105:
[----:B0-2---:R-:W2:Y:S01]  /*38e20*/  LDL.LU R6, [R1+0x640] ;  /* 0x0006400001067983 */ /* 0x005ea20000300800 */
[----:B------:R-:W-:Y:S01]  /*38e30*/  ISETP.LT.OR P0, PT, R29, 0x8a, !P6 ;  /* 0x0000008a1d00780c */ /* 0x000fe20007701670 */
[----:B------:R-:W-:Y:S01]  /*38e40*/  BSSY B1, `(.L_x_107) ;  /* 0x000000f000017945 */ /* 0x000fe20003800000 */
[----:B--2---:R-:W-:-:S05]  /*38e50*/  FMUL R6, R6, UR43 ;  /* 0x0000002b06067c20 */ /* 0x004fca0008400000 */
[----:B------:R-:W-:-:S06]  /*38e60*/  F2FP.SATFINITE.E4M3.F32.PACK_AB_MERGE_C R9, RZ, R6, RZ ;  /* 0x00000006ff09723e */ /* 0x000fcc00048070ff */
[----:B------:R-:W-:Y:S05]  /*38e70*/  @P0 BRA `(.L_x_108) ;  /* 0x00000000002c0947 */ /* 0x000fea0003800000 */
        /* <DEDUP_REMOVED lines=11> */
.L_x_108:
[----:B------:R-:W-:Y:S05]  /*38f30*/  BSYNC B1 ;  /* 0x0000000000017941 */ /* 0x000fea0003800000 */
.L_x_107:
[----:B------:R-:W2:Y:S04]  /*38f40*/  LDL.LU R8, [R1+0x644] ;  /* 0x0006440001087983 */ /* 0x000ea80000300800 */
[----:B------:R-:W3:Y:S04]  /*38f50*/  LDL.LU R12, [R1+0x648] ;  /* 0x00064800010c7983 */ /* 0x000ee80000300800 */
[----:B------:R-:W4:Y:S01]  /*38f60*/  LDL.LU R14, [R1+0x64c] ;  /* 0x00064c00010e7983 */ /* 0x000f220000300800 */
[----:B0-----:R-:W-:Y:S01]  /*38f70*/  @!P2 IMAD.MOV.U32 R6, RZ, RZ, R24 ;  /* 0x000000ffff06a224 */ /* 0x001fe200078e0018 */
[C---:B------:R-:W-:Y:S01]  /*38f80*/  ISETP.LT.OR P0, PT, R29.reuse, 0x99, !P4 ;  /* 0x000000991d00780c */ /* 0x040fe20006701670 */
[----:B------:R-:W-:Y:S01]  /*38f90*/  @!P2 IMAD.MOV.U32 R7, RZ, RZ, R30 ;  /* 0x000000ffff07a224 */ /* 0x000fe200078e001e */
[----:B------:R-:W-:Y:S01]  /*38fa0*/  ISETP.LT.OR P4, PT, R29, 0x9a, !P4 ;  /* 0x0000009a1d00780c */ /* 0x000fe20006781670 */
[----:B------:R-:W-:Y:S01]  /*38fb0*/  @!P2 IMAD R11, R5, 0x180, RZ ;  /* 0x00000180050ba824 */ /* 0x000fe200078e02ff */
[----:B------:R-:W-:Y:S01]  /*38fc0*/  BSSY B1, `(.L_x_109) ;  /* 0x0000021000017945 */ /* 0x000fe20003800000 */
[----:B------:R-:W-:-:S04]  /*38fd0*/  @!P2 IMAD.WIDE.U32 R6, R4, 0x180, R6 ;  /* 0x000001800406a825 */ /* 0x000fc800078e0006 */
[----:B------:R-:W-:Y:S01]  /*38fe0*/  @!P1 IMAD.MOV.U32 R9, RZ, RZ, R30 ;  /* 0x000000ffff099224 */ /* 0x000fe200078e001e */
[----:B------:R-:W-:-:S03]  /*38ff0*/  @!P2 IADD3 R6, P3, R6, R16, RZ ;  /* 0x000000100606a210 */ /* 0x000fc60007f7e0ff */
[----:B------:R-:W0:Y:S01]  /*39000*/  @!P0 LDC.64 R20, c[0x0][0x5c0] ;  /* 0x00017000ff148b82 */ /* 0x000e220000000a00 */
[----:B------:R-:W-:-:S07]  /*39010*/  @!P2 IADD3.X R7, R17, R7, R11, P3, !PT ;  /* 0x000000071107a210 */ /* 0x000fce0001ffe40b */
[----:B------:R-:W1:Y:S01]  /*39020*/  @!P4 LDC.64 R22, c[0x0][0x5c0] ;  /* 0x00017000ff16cb82 */ /* 0x000e620000000a00 */
[----:B--2---:R-:W-:Y:S01]  /*39030*/  FMUL R10, R8, UR43 ;  /* 0x0000002b080a7c20 */ /* 0x004fe20008400000 */
[----:B------:R-:W-:-:S04]  /*39040*/  @!P1 IMAD.MOV.U32 R8, RZ, RZ, R24 ;  /* 0x000000ffff089224 */ /* 0x000fc800078e0018 */
[----:B------:R-:W-:Y:S01]  /*39050*/  @!P1 IMAD.WIDE.U32 R8, R4, 0x180, R8 ;  /* 0x0000018004089825 */ /* 0x000fe200078e0008 */
[----:B------:R-:W-:-:S03]  /*39060*/  F2FP.SATFINITE.E4M3.F32.PACK_AB_MERGE_C R11, RZ, R10, RZ ;  /* 0x0000000aff0b723e */ /* 0x000fc600048070ff */
[----:B---3--:R-:W-:Y:S01]  /*39070*/  FMUL R10, R12, UR43 ;  /* 0x0000002b0c0a7c20 */ /* 0x008fe20008400000 */
[----:B------:R-:W-:Y:S01]  /*39080*/  @!P1 IMAD R12, R5, 0x180, RZ ;  /* 0x00000180050c9824 */ /* 0x000fe200078e02ff */
[----:B------:R-:W-:Y:S01]  /*39090*/  @!P1 IADD3 R8, P3, R8, R18, RZ ;  /* 0x0000001208089210 */ /* 0x000fe20007f7e0ff */
[----:B------:R2:W-:Y:S02]  /*390a0*/  @!P2 STG.E.U8 desc[UR46][R6.64+0x90], R11 ;  /* 0x0000900b0600a986 */ /* 0x0005e4000c10112e */
[----:B------:R-:W-:Y:S01]  /*390b0*/  F2FP.SATFINITE.E4M3.F32.PACK_AB_MERGE_C R13, RZ, R10, RZ ;  /* 0x0000000aff0d723e */ /* 0x000fe200048070ff */
[----:B----4-:R-:W-:Y:S01]  /*390c0*/  FMUL R10, R14, UR43 ;  /* 0x0000002b0e0a7c20 */ /* 0x010fe20008400000 */
[----:B------:R-:W-:Y:S02]  /*390d0*/  @!P1 IADD3.X R9, R19, R9, R12, P3, !PT ;  /* 0x0000000913099210 */ /* 0x000fe40001ffe40c */
[----:B------:R-:W-:Y:S02]  /*390e0*/  ISETP.LT.OR P2, PT, R29, 0x91, !P6 ;  /* 0x000000911d00780c */ /* 0x000fe40007741670 */
[----:B------:R-:W-:Y:S01]  /*390f0*/  F2FP.SATFINITE.E4M3.F32.PACK_AB_MERGE_C R15, RZ, R10, RZ ;  /* 0x0000000aff0f723e */ /* 0x000fe200048070ff */
        /* <DEDUP_REMOVED lines=13> */
.L_x_110:
[----:B------:R-:W-:Y:S05]  /*391d0*/  BSYNC B1 ;  /* 0x0000000000017941 */ /* 0x000fea0003800000 */
.L_x_109:
[----:B0-2---:R-:W2:Y:S04]  /*391e0*/  LDL.LU R6, [R1+0x654] ;  /* 0x0006540001067983 */ /* 0x005ea80000300800 */
[----:B------:R-:W3:Y:S04]  /*391f0*/  LDL.LU R13, [R1+0x658] ;  /* 0x00065800010d7983 */ /* 0x000ee80000300800 */
[----:B------:R-:W4:Y:S01]  /*39200*/  LDL.LU R15, [R1+0x650] ;  /* 0x00065000010f7983 */ /* 0x000f220000300800 */
[----:B------:R-:W-:Y:S01]  /*39210*/  @!P0 IMAD.MOV.U32 R7, RZ, RZ, R30 ;  /* 0x000000ffff078224 */ /* 0x000fe200078e001e */
[----:B------:R-:W-:Y:S01]  /*39220*/  ISETP.LT.OR P1, PT, R29, 0x92, !P6 ;  /* 0x000000921d00780c */ /* 0x000fe20007721670 */
[----:B------:R-:W-:Y:S01]  /*39230*/  @!P4 IMAD.MOV.U32 R8, RZ, RZ, R24 ;  /* 0x000000ffff08c224 */ /* 0x000fe200078e0018 */
[----:B------:R-:W-:Y:S01]  /*39240*/  BSSY B1, `(.L_x_111) ;  /* 0x000001d000017945 */ /* 0x000fe20003800000 */
[----:B------:R-:W-:-:S02]  /*39250*/  @!P4 IMAD.MOV.U32 R9, RZ, RZ, R30 ;  /* 0x000000ffff09c224 */ /* 0x000fc400078e001e */
[----:B------:R-:W-:Y:S02]  /*39260*/  @!P4 IMAD R14, R5, 0x180, RZ ;  /* 0x00000180050ec824 */ /* 0x000fe400078e02ff */
[----:B------:R-:W-:-:S04]  /*39270*/  @!P4 IMAD.WIDE.U32 R10, R4, 0x180, R8 ;  /* 0x00000180040ac825 */ /* 0x000fc800078e0008 */
[----:B------:R-:W-:Y:S01]  /*39280*/  @!P0 IMAD R9, R5, 0x180, RZ ;  /* 0x0000018005098824 */ /* 0x000fe200078e02ff */
[----:B------:R-:W-:-:S04]  /*39290*/  @!P4 IADD3 R10, P3, R10, R22, RZ ;  /* 0x000000160a0ac210 */ /* 0x000fc80007f7e0ff */
[----:B------:R-:W-:Y:S01]  /*392a0*/  @!P4 IADD3.X R11, R23, R11, R14, P3, !PT ;  /* 0x0000000b170bc210 */ /* 0x000fe20001ffe40e */
[----:B--2---:R-:W-:Y:S01]  /*392b0*/  FMUL R12, R6, UR43 ;  /* 0x0000002b060c7c20 */ /* 0x004fe20008400000 */
[----:B------:R-:W-:Y:S02]  /*392c0*/  @!P0 IMAD.MOV.U32 R6, RZ, RZ, R24 ;  /* 0x000000ffff068224 */ /* 0x000fe400078e0018 */
[----:B---3--:R-:W-:Y:S02]  /*392d0*/  FMUL R13, R13, UR43 ;  /* 0x0000002b0d0d7c20 */ /* 0x008fe40008400000 */
[----:B------:R-:W-:-:S03]  /*392e0*/  @!P0 IMAD.WIDE.U32 R6, R4, 0x180, R6 ;  /* 0x0000018004068825 */ /* 0x000fc600078e0006 */
[----:B------:R-:W-:Y:S02]  /*392f0*/  F2FP.SATFINITE.E4M3.F32.PACK_AB_MERGE_C R17, RZ, R13, RZ ;  /* 0x0000000dff11723e */ /* 0x000fe400048070ff */
[----:B------:R-:W-:Y:S01]  /*39300*/  @!P0 IADD3 R8, P2, R6, R20, RZ ;  /* 0x0000001406088210 */ /* 0x000fe20007f5e0ff */
[----:B----4-:R-:W-:Y:S01]  /*39310*/  FMUL R6, R15, UR43 ;  /* 0x0000002b0f067c20 */ /* 0x010fe20008400000 */
[----:B------:R-:W-:Y:S02]  /*39320*/  F2FP.SATFINITE.E4M3.F32.PACK_AB_MERGE_C R15, RZ, R12, RZ ;  /* 0x0000000cff0f723e */ /* 0x000fe400048070ff */
[----:B------:R-:W-:Y:S02]  /*39330*/  @!P0 IADD3.X R9, R21, R7, R9, P2, !PT ;  /* 0x0000000715098210 */ /* 0x000fe400017fe409 */
        /* <DEDUP_REMOVED lines=13> */
.L_x_112:
[----:B------:R-:W-:Y:S05]  /*39410*/  BSYNC B1 ;  /* 0x0000000000017941 */ /* 0x000fea0003800000 */
.L_x_111:
[----:B0-----:R-:W2:Y:S04]  /*39420*/  LDL.LU R6, [R1+0x65c] ;  /* 0x00065c0001067983 */ /* 0x001ea80000300800 */
[----:B------:R-:W3:Y:S01]  /*39430*/  LDL.LU R7, [R1+0x660] ;  /* 0x0006600001077983 */ /* 0x000ee20000300800 */
[C---:B------:R-:W-:Y:S01]  /*39440*/  ISETP.LT.OR P1, PT, R29.reuse, 0x99, !P6 ;  /* 0x000000991d00780c */ /* 0x040fe20007721670 */
[----:B------:R-:W-:Y:S02]  /*39450*/  BSSY B1, `(.L_x_113) ;  /* 0x0000013000017945 */ /* 0x000fe40003800000 */
[----:B------:R0:W-:Y:S01]  /*39460*/  @!P0 STG.E.U8 desc[UR46][R8.64+0x98], R15 ;  /* 0x0000980f08008986 */ /* 0x0001e2000c10112e */
[----:B------:R-:W-:-:S03]  /*39470*/  ISETP.LT.OR P0, PT, R29, 0x9a, !P6 ;  /* 0x0000009a1d00780c */ /* 0x000fc60007701670 */
[----:B------:R0:W-:Y:S01]  /*39480*/  @!P4 STG.E.U8 desc[UR46][R10.64+0x99], R17 ;  /* 0x000099110a00c986 */ /* 0x0001e2000c10112e */
[----:B--2---:R-:W-:Y:S01]  /*39490*/  FMUL R6, R6, UR43 ;  /* 0x0000002b06067c20 */ /* 0x004fe20008400000 */
[----:B---3--:R-:W-:-:S04]  /*394a0*/  FMUL R12, R7, UR43 ;  /* 0x0000002b070c7c20 */ /* 0x008fc80008400000 */
        /* <DEDUP_REMOVED lines=13> */
.L_x_114:
[----:B------:R-:W-:Y:S05]  /*39580*/  BSYNC B1 ;  /* 0x0000000000017941 */ /* 0x000fea0003800000 */
.L_x_113:
[----:B0-----:R-:W-:Y:S01]  /*39590*/  F2FP.SATFINITE.E4M3.F32.PACK_AB_MERGE_C R7, RZ, R12, RZ ;  /* 0x0000000cff07723e */ /* 0x001fe200048070ff */
[----:B------:R-:W-:Y:S06]  /*395a0*/  @P0 BRA `(.L_x_36) ;  /* 0x0000000000280947 */ /* 0x000fec0003800000 */
[----:B------:R-:W-:Y:S01]  /*395b0*/  IMAD.MOV.U32 R25, RZ, RZ, R30 ;  /* 0x000000ffff197224 */ /* 0x000fe200078e001e */
[----:B------:R-:W-:Y:S01]  /*395c0*/  ULDC.64 UR12, c[0x0][0x5c0] ;  /* 0x00017000000c7ab9 */ /* 0x000fe20000000a00 */
        /* <DEDUP_REMOVED lines=8> */
.L_x_36:
[----:B------:R-:W-:Y:S05]  /*39650*/  BSYNC B0 ;  /* 0x0000000000007941 */ /* 0x000fea0003800000 */
.L_x_32:
[----:B-1----:R-:W4:Y:S04]  /*39660*/  LDL.LU R5, [R1+0x66c] ;  /* 0x00066c0001057983 */ /* 0x002f280000300800 */
[----:B------:R-:W4:Y:S01]  /*39670*/  LDL.LU R4, [R1+0x670] ;  /* 0x0006700001047983 */ /* 0x000f220000300800 */
[----:B------:R-:W-:Y:S01]  /*39680*/  ULDC UR12, c[0x0][0xc] ;  /* 0x00000300000c7ab9 */ /* 0x000fe20000000800 */
[----:B------:R-:W-:Y:S01]  /*39690*/  ULDC UR13, c[0x0][0x10] ;  /* 0x00000400000d7ab9 */ /* 0x000fe20000000800 */
[----:B--2---:R-:W4:Y:S01]  /*396a0*/  LDC R7, c[0x0][0x14] ;  /* 0x00000500ff077b82 */ /* 0x004f220000000800 */
[----:B------:R-:W-:Y:S01]  /*396b0*/  UIMAD.WIDE.U32 UR12, UR12, UR13, URZ ;  /* 0x0000000d0c0c72a5 */ /* 0x000fe2000f8e003f */
[----:B------:R-:W-:-:S05]  /*396c0*/  UMOV UR44, 0xffffffff ;  /* 0xffffffff002c7882 */ /* 0x000fca0000000000 */
[----:B----4-:R-:W-:-:S04]  /*396d0*/  IMAD.WIDE.U32 R4, R7, UR12, R4 ;  /* 0x0000000c07047c25 */ /* 0x010fc8000f8e0004 */
[----:B------:R-:W-:Y:S01]  /*396e0*/  IMAD R7, R7, UR13, RZ ;  /* 0x0000000d07077c24 */ /* 0x000fe2000f8e02ff */
[----:B------:R-:W-:Y:S01]  /*396f0*/  ULDC.64 UR12, c[0x0][0x650] ;  /* 0x00019400000c7ab9 */ /* 0x000fe20000000a00 */
[----:B------:R-:W-:Y:S01]  /*39700*/  IMAD.MOV.U32 R21, RZ, RZ, R4 ;  /* 0x000000ffff157224 */ /* 0x000fe200078e0004 */
[----:B------:R-:W-:Y:S01]  /*39710*/  ISETP.GE.U32.AND P0, PT, R4, UR12, PT ;  /* 0x0000000c04007c0c */ /* 0x000fe2000bf06070 */
[----:B------:R-:W-:Y:S01]  /*39720*/  IMAD.IADD R23, R5, 0x1, R7 ;  /* 0x0000000105177824 */ /* 0x000fe200078e0207 */
[----:B------:R-:W-:Y:S01]  /*39730*/  PRMT R5, RZ, 0x7610, R5 ;  /* 0x00007610ff057816 */ /* 0x000fe20000000005 */
[----:B------:R-:W-:-:S03]  /*39740*/  IMAD.MOV.U32 R4, RZ, RZ, -0x1 ;  /* 0xffffffffff047424 */ /* 0x000fc600078e00ff */
[----:B------:R1:W-:Y:S01]  /*39750*/  STL [R1+0x66c], R23 ;  /* 0x00066c1701007387 */ /* 0x0003e20000100800 */
[----:B------:R-:W-:-:S03]  /*39760*/  ISETP.GE.U32.AND.EX P0, PT, R23, UR13, PT, P0 ;  /* 0x0000000d17007c0c */ /* 0x000fc6000bf06100 */
[----:B------:R1:W-:Y:S04]  /*39770*/  STL [R1+0x670], R21 ;  /* 0x0006701501007387 */ /* 0x0003e80000100800 */
[----:B------:R1:W-:Y:S06]  /*39780*/  STL [R1+0x668], R4 ;  /* 0x0006680401007387 */ /* 0x0003ec0000100800 */
[----:B------:R-:W-:Y:S05]  /*39790*/  @P0 BRA `(.L_x_115) ;  /* 0x0000000400780947 */ /* 0x000fea0003800000 */
[----:B------:R-:W1:Y:S01]  /*397a0*/  S2R R16, SR_CTAID.X ;  /* 0x0000000000107919 */ /* 0x000e620000002500 */
[----:B------:R-:W2:Y:S01]  /*397b0*/  LDC.64 R10, c[0x0][0x628] ;  /* 0x00018a00ff0a7b82 */ /* 0x000ea20000000a00 */
[----:B------:R-:W-:Y:S01]  /*397c0*/  ULDC UR11, c[0x0][0x150] ;  /* 0x00005400000b7ab9 */ /* 0x000fe20000000800 */
[----:B------:R-:W-:Y:S01]  /*397d0*/  IMAD.MOV.U32 R8, RZ, RZ, R21 ;  /* 0x000000ffff087224 */ /* 0x000fe200078e0015 */
[----:B0-----:R-:W0:Y:S01]  /*397e0*/  S2R R18, SR_CTAID.Y ;  /* 0x0000000000127919 */ /* 0x001e220000002600 */
[----:B------:R-:W-:-:S04]  /*397f0*/  IMAD.MOV.U32 R9, RZ, RZ, R23 ;  /* 0x000000ffff097224 */ /* 0x000fc800078e0017 */
[----:B------:R-:W4:Y:S08]  /*39800*/  LDC R19, c[0x0][0x144] ;  /* 0x00005100ff137b82 */ /* 0x000f300000000800 */
[----:B------:R-:W0:Y:S08]  /*39810*/  LDC R12, c[0x0][0x630] ;  /* 0x00018c00ff0c7b82 */ /* 0x000e300000000800 */
[----:B------:R-:W0:Y:S01]  /*39820*/  LDC.64 R14, c[0x0][0x620] ;  /* 0x00018800ff0e7b82 */ /* 0x000e220000000a00 */
[----:B--2---:R-:W-:-:S04]  /*39830*/  ISETP.NE.U32.AND P0, PT, R10, RZ, PT ;  /* 0x000000ff0a00720c */ /* 0x004fc80003f05070 */
[----:B------:R-:W-:Y:S02]  /*39840*/  ISETP.NE.AND.EX P0, PT, R11, RZ, PT, P0 ;  /* 0x000000ff0b00720c */ /* 0x000fe40003f05300 */
[----:B-1----:R-:W-:-:S05]  /*39850*/  I2FP.F32.U32 R4, R16 ;  /* 0x0000001000047245 */ /* 0x002fca0000201000 */
[----:B------:R-:W-:-:S04]  /*39860*/  FMUL R4, R4, UR11 ;  /* 0x0000000b04047c20 */ /* 0x000fc80008400000 */
[----:B------:R1:W2:Y:S02]  /*39870*/  F2I.U32.TRUNC.NTZ R17, R4 ;  /* 0x0000000400117305 */ /* 0x0002a4000020f000 */
[----:B----4-:R-:W-:Y:S05]  /*39880*/  @!P0 BRA `(.L_x_116) ;  /* 0x0000000000288947 */ /* 0x010fea0003800000 */
[----:B-1----:R-:W1:Y:S02]  /*39890*/  LDC R4, c[0x0][0x634] ;  /* 0x00018d00ff047b82 */ /* 0x002e640000000800 */
[----:B-1----:R-:W-:-:S05]  /*398a0*/  IADD3 R9, P0, R21, R4, RZ ;  /* 0x0000000415097210 */ /* 0x002fca0007f1e0ff */
[----:B------:R-:W-:-:S04]  /*398b0*/  IMAD.X R13, RZ, RZ, R23, P0 ;  /* 0x000000ffff0d7224 */ /* 0x000fc800000e0617 */
[----:B------:R-:W-:-:S04]  /*398c0*/  IMAD.WIDE.U32 R4, R13, R10, RZ ;  /* 0x0000000a0d047225 */ /* 0x000fc800078e00ff */
[----:B-----5:R-:W-:-:S04]  /*398d0*/  IMAD.WIDE.U32 R6, P0, R9, R11, R4 ;  /* 0x0000000b09067225 */ /* 0x020fc80007800004 */
[----:B------:R-:W-:-:S04]  /*398e0*/  IMAD.WIDE.U32 R4, R9, R10, RZ ;  /* 0x0000000a09047225 */ /* 0x000fc800078e00ff */
[----:B------:R-:W-:Y:S01]  /*398f0*/  IMAD.X R9, RZ, RZ, RZ, P0 ;  /* 0x000000ffff097224 */ /* 0x000fe200000e06ff */
[----:B------:R-:W-:Y:S01]  /*39900*/  IADD3 RZ, P0, R5, R6, RZ ;  /* 0x0000000605ff7210 */ /* 0x000fe20007f1e0ff */
[----:B------:R-:W-:-:S04]  /*39910*/  IMAD.MOV.U32 R8, RZ, RZ, R7 ;  /* 0x000000ffff087224 */ /* 0x000fc800078e0007 */
[----:B------:R-:W-:-:S08]  /*39920*/  IMAD.WIDE.U32.X R8, R13, R11, R8, P0 ;  /* 0x0000000b0d087225 */ /* 0x000fd000000e0408 */
.L_x_116:
[-CC-:B0-----:R-:W-:Y:S01]  /*39930*/  SHF.R.U64 R27, R8, R12.reuse, R9.reuse ;  /* 0x0000000c081b7219 */ /* 0x181fe20000001209 */
[----:B------:R-:W0:Y:S01]  /*39940*/  LDC.64 R24, c[0x0][0x640] ;  /* 0x00019000ff187b82 */ /* 0x000e220000000a00 */
[----:B-1----:R-:W-:Y:S01]  /*39950*/  SHF.R.U32.HI R4, RZ, R12, R9 ;  /* 0x0000000cff047219 */ /* 0x002fe20000011609 */
[----:B--2---:R-:W-:Y:S01]  /*39960*/  IMAD.MOV R17, RZ, RZ, -R17 ;  /* 0x000000ffff117224 */ /* 0x004fe200078e0a11 */
[----:B------:R-:W-:Y:S01]  /*39970*/  IADD3 R7, P0, RZ, -R27, RZ ;  /* 0x8000001bff077210 */ /* 0x000fe20007f1e0ff */
[----:B------:R-:W-:Y:S01]  /*39980*/  ULDC UR11, c[0x0][0x154] ;  /* 0x00005500000b7ab9 */ /* 0x000fe20000000800 */
[----:B------:R-:W-:Y:S02]  /*39990*/  IMAD.MOV.U32 R9, RZ, RZ, 0x1 ;  /* 0x00000001ff097424 */ /* 0x000fe400078e00ff */
[----:B------:R-:W-:Y:S01]  /*399a0*/  IMAD R17, R19, R17, R16 ;  /* 0x0000001113117224 */ /* 0x000fe200078e0210 */
[----:B------:R-:W1:Y:S01]  /*399b0*/  LDC R8, c[0x0][0x618] ;  /* 0x00018600ff087b82 */ /* 0x000e620000000800 */
[----:B------:R-:W-:-:S02]  /*399c0*/  IMAD.X R5, RZ, RZ, ~R4, P0 ;  /* 0x000000ffff057224 */ /* 0x000fc400000e0e04 */
[----:B------:R-:W-:Y:S02]  /*399d0*/  IMAD.MOV.U32 R4, RZ, RZ, R21 ;  /* 0x000000ffff047224 */ /* 0x000fe400078e0015 */
[-C--:B-----5:R-:W-:Y:S02]  /*399e0*/  IMAD R6, R5, R14.reuse, RZ ;  /* 0x0000000e05067224 */ /* 0x0a0fe400078e02ff */
[----:B------:R-:W-:Y:S01]  /*399f0*/  IMAD.MOV.U32 R5, RZ, RZ, R23 ;  /* 0x000000ffff057224 */ /* 0x000fe200078e0017 */
[----:B------:R-:W2:Y:S01]  /*39a00*/  LDC R20, c[0x0][0x608] ;  /* 0x00018200ff147b82 */ /* 0x000ea20000000800 */
[----:B------:R-:W-:-:S04]  /*39a10*/  IMAD.WIDE.U32 R4, R7, R14, R4 ;  /* 0x0000000e07047225 */ /* 0x000fc800078e0004 */
[----:B------:R-:W-:-:S03]  /*39a20*/  IMAD R7, R7, R15, R6 ;  /* 0x0000000f07077224 */ /* 0x000fc600078e0206 */
[----:B------:R-:W4:Y:S01]  /*39a30*/  LDC R22, c[0x0][0x658] ;  /* 0x00019600ff167b82 */ /* 0x000f220000000800 */
[----:B------:R-:W-:Y:S01]  /*39a40*/  I2FP.F32.U32 R6, R18 ;  /* 0x0000001200067245 */ /* 0x000fe20000201000 */
[----:B------:R-:W-:Y:S01]  /*39a50*/  IMAD.IADD R5, R5, 0x1, R7 ;  /* 0x0000000105057824 */ /* 0x000fe200078e0207 */
[----:B0-----:R-:W-:Y:S01]  /*39a60*/  ISETP.NE.U32.AND P0, PT, R24, RZ, PT ;  /* 0x000000ff1800720c */ /* 0x001fe20003f05070 */
[----:B------:R-:W-:Y:S02]  /*39a70*/  IMAD.MOV.U32 R7, RZ, RZ, -0x1 ;  /* 0xffffffffff077424 */ /* 0x000fe400078e00ff */
[----:B------:R-:W-:Y:S02]  /*39a80*/  FMUL R6, R6, UR11 ;  /* 0x0000000b06067c20 */ /* 0x000fe40008400000 */
[----:B------:R-:W0:Y:S01]  /*39a90*/  LDC R15, c[0x0][0x148] ;  /* 0x00005200ff0f7b82 */ /* 0x000e220000000800 */
[----:B-1----:R-:W-:Y:S01]  /*39aa0*/  SHF.R.U64 R12, R4, R8, R5 ;  /* 0x00000008040c7219 */ /* 0x002fe20000001205 */
[----:B------:R1:W0:Y:S01]  /*39ab0*/  F2I.U32.TRUNC.NTZ R13, R6 ;  /* 0x00000006000d7305 */ /* 0x000222000020f000 */
[----:B------:R-:W-:-:S02]  /*39ac0*/  ISETP.NE.AND.EX P0, PT, R25, RZ, PT, P0 ;  /* 0x000000ff1900720c */ /* 0x000fc40003f05300 */
[----:B------:R-:W-:-:S03]  /*39ad0*/  SHF.R.U32.HI R5, RZ, R8, R5 ;  /* 0x00000008ff057219 */ /* 0x000fc60000011605 */
[----:B------:R-:W0:Y:S01]  /*39ae0*/  LDC R16, c[0x0][0x600] ;  /* 0x00018000ff107b82 */ /* 0x000e220000000800 */
[-CC-:B--2---:R-:W-:Y:S02]  /*39af0*/  SHF.R.U64 R10, R12, R20.reuse, R5.reuse ;  /* 0x000000140c0a7219 */ /* 0x184fe40000001205 */
[----:B------:R-:W-:-:S05]  /*39b00*/  SHF.R.U32.HI R5, RZ, R20, R5 ;  /* 0x00000014ff057219 */ /* 0x000fca0000011605 */
[----:B------:R-:W2:Y:S01]  /*39b10*/  LDC R21, c[0x0][0x648] ;  /* 0x00019200ff157b82 */ /* 0x000ea20000000800 */
[-CC-:B----4-:R-:W-:Y:S02]  /*39b20*/  SHF.R.U64 R14, R10, R22.reuse, R5.reuse ;  /* 0x000000160a0e7219 */ /* 0x190fe40000001205 */
[-C--:B------:R-:W-:Y:S02]  /*39b30*/  SHF.L.U32 R7, R7, R22.reuse, RZ ;  /* 0x0000001607077219 */ /* 0x080fe400000006ff */
[-C--:B------:R-:W-:Y:S01]  /*39b40*/  SHF.R.U32.HI R5, RZ, R22.reuse, R5 ;  /* 0x00000016ff057219 */ /* 0x080fe20000011605 */
[----:B------:R-:W-:Y:S01]  /*39b50*/  IMAD.MOV.U32 R4, RZ, RZ, R14 ;  /* 0x000000ffff047224 */ /* 0x000fe200078e000e */
[----:B------:R-:W-:Y:S01]  /*39b60*/  SHF.L.U32 R222, R9, R22, RZ ;  /* 0x0000001609de7219 */ /* 0x000fe200000006ff */
[----:B------:R-:W4:Y:S01]  /*39b70*/  LDC R23, c[0x0][0x638] ;  /* 0x00018e00ff177b82 */ /* 0x000f220000000800 */
[----:B------:R-:W-:-:S07]  /*39b80*/  LOP3.LUT R19, RZ, R7, RZ, 0x33, !PT ;  /* 0x00000007ff137212 */ /* 0x000fce00078e33ff */
[----:B------:R-:W0:Y:S01]  /*39b90*/  LDC R26, c[0x0][0x610] ;  /* 0x00018400ff1a7b82 */ /* 0x000e220000000800 */
[----:B-1----:R-:W-:Y:S05]  /*39ba0*/  @!P0 BRA `(.L_x_117) ;  /* 0x0000000000288947 */ /* 0x002fea0003800000 */
[----:B------:R-:W1:Y:S02]  /*39bb0*/  LDC R9, c[0x0][0x64c] ;  /* 0x00019300ff097b82 */ /* 0x000e640000000800 */
[----:B-1----:R-:W-:-:S05]  /*39bc0*/  IADD3 R9, P0, R14, R9, RZ ;  /* 0x000000090e097210 */ /* 0x002fca0007f1e0ff */
        /* <DEDUP_REMOVED lines=8> */
.L_x_117:
[----:B------:R-:W1:Y:S01]  /*39c50*/  LDC R6, c[0x0][0x65c] ;  /* 0x00019700ff067b82 */ /* 0x000e620000000800 */
[----:B--2---:R-:W-:Y:S01]  /*39c60*/  SHF.R.U64 R4, R4, R21, R5 ;  /* 0x0000001504047219 */ /* 0x004fe20000001205 */
[----:B0-----:R-:W-:Y:S01]  /*39c70*/  VIADD R7, R16, 0xffffffff ;  /* 0xffffffff10077836 */ /* 0x001fe20000000000 */
[----:B------:R-:W-:Y:S01]  /*39c80*/  LOP3.LUT R9, R10, R19, RZ, 0xc0, !PT ;  /* 0x000000130a097212 */ /* 0x000fe200078ec0ff */
[----:B------:R-:W-:Y:S01]  /*39c90*/  IMAD.MOV R13, RZ, RZ, -R13 ;  /* 0x000000ffff0d7224 */ /* 0x000fe200078e0a0d */
[----:B------:R-:W-:Y:S01]  /*39ca0*/  R2UR UR44, R27 ;  /* 0x000000001b2c72ca */ /* 0x000fe200000e0000 */
[----:B------:R-:W-:Y:S01]  /*39cb0*/  IMAD.MOV R5, RZ, RZ, -R4 ;  /* 0x000000ffff057224 */ /* 0x000fe200078e0a04 */
[----:B------:R-:W-:Y:S01]  /*39cc0*/  LOP3.LUT R7, R12, R7, RZ, 0xc0, !PT ;  /* 0x000000070c077212 */ /* 0x000fe200078ec0ff */
[----:B------:R-:W-:Y:S02]  /*39cd0*/  IMAD R222, R222, R4, R9 ;  /* 0x00000004dede7224 */ /* 0x000fe400078e0209 */
[----:B----4-:R-:W-:-:S04]  /*39ce0*/  IMAD R4, R5, R23, R14 ;  /* 0x0000001705047224 */ /* 0x010fc800078e020e */
[----:B------:R-:W-:Y:S02]  /*39cf0*/  IMAD R5, R4, R16, R7 ;  /* 0x0000001004057224 */ /* 0x000fe400078e0207 */
[----:B------:R-:W-:Y:S01]  /*39d00*/  IMAD.MOV.U32 R4, RZ, RZ, 0x1 ;  /* 0x00000001ff047424 */ /* 0x000fe200078e00ff */
[----:B-1----:R-:W-:-:S13]  /*39d10*/  ISETP.NE.AND P0, PT, R6, 0x1, PT ;  /* 0x000000010600780c */ /* 0x002fda0003f05270 */
[----:B------:R-:W-:-:S04]  /*39d20*/  @P0 IMAD R17, R15, R13, R18 ;  /* 0x0000000d0f110224 */ /* 0x000fc800078e0212 */
[----:B------:R-:W-:-:S05]  /*39d30*/  IMAD R222, R222, R26, R17 ;  /* 0x0000001adede7224 */ /* 0x000fca00078e0211 */
[----:B------:R-:W-:Y:S02]  /*39d40*/  SEL R6, R5, R222, !P0 ;  /* 0x000000de05067207 */ /* 0x000fe40004000000 */
[----:B------:R-:W-:Y:S02]  /*39d50*/  SEL R222, R222, R5, !P0 ;  /* 0x00000005dede7207 */ /* 0x000fe40004000000 */
[----:B------:R-:W-:Y:S01]  /*39d60*/  PRMT R5, R4, 0x7610, R5 ;  /* 0x0000761004057816 */ /* 0x000fe20000000005 */
[----:B------:R2:W-:Y:S06]  /*39d70*/  STL [R1+0x668], R6 ;  /* 0x0006680601007387 */ /* 0x0005ec0000100800 */
.L_x_115:
[----:B------:R4:W-:Y:S01]  /*39d80*/  STL [R1+0x664], R222 ;  /* 0x000664de01007387 */ /* 0x0009e20000100800 */
[----:B------:R-:W-:Y:S01]  /*39d90*/  LOP3.LUT P0, RZ, R5, 0xff, RZ, 0xc0, !PT ;  /* 0x000000ff05ff7812 */ /* 0x000fe2000780c0ff */
[----:B------:R-:W-:-:S04]  /*39da0*/  UIMAD.WIDE.U32 UR12, UR38, -0x33333333, URZ ;  /* 0xcccccccd260c78a5 */ /* 0x000fc8000f8e003f */
[----:B------:R-:W-:-:S04]  /*39db0*/  USHF.R.U32.HI UR12, URZ, 0x3, UR13 ;  /* 0x000000033f0c7899 */ /* 0x000fc8000801160d */
[----:B------:R-:W-:-:S04]  /*39dc0*/  UIMAD UR38, UR12, -0xa, UR38 ;  /* 0xfffffff60c2678a4 */ /* 0x000fc8000f8e0226 */
[----:B----4-:R-:W-:Y:S08]  /*39dd0*/  @P0 BRA `(.L_x_118) ;  /* 0xfffffc7000f40947 */ /* 0x010ff0000383ffff */
[----:B------:R-:W-:Y:S05]  /*39de0*/  EXIT ;  /* 0x000000000000794d */ /* 0x000fea0003800000 */
.L_x_4:
[----:B------:R-:W2:Y:S01]  /*39df0*/  LDL R17, [R1+0x670] ;  /* 0x0006700001117983 */ /* 0x000ea20000100800 */
[----:B------:R-:W-:-:S03]  /*39e00*/  ULDC.64 UR6, c[0x0][0x650] ;  /* 0x0001940000067ab9 */ /* 0x000fc60000000a00 */
[----:B------:R-:W3:Y:S01]  /*39e10*/  LDL R18, [R1+0x66c] ;  /* 0x00066c0001127983 */ /* 0x000ee20000100800 */
[----:B------:R-:W-:Y:S01]  /*39e20*/  PRMT R6, RZ, 0x7610, R6 ;  /* 0x00007610ff067816 */ /* 0x000fe20000000006 */
[----:B------:R-:W-:Y:S02]  /*39e30*/  IMAD.MOV.U32 R3, RZ, RZ, -0x1 ;  /* 0xffffffffff037424 */ /* 0x000fe400078e00ff */
[----:B------:R-:W-:Y:S02]  /*39e40*/  IMAD.MOV.U32 R2, RZ, RZ, -0x1 ;  /* 0xffffffffff027424 */ /* 0x000fe400078e00ff */
[----:B------:R-:W-:Y:S01]  /*39e50*/  IMAD.MOV.U32 R10, RZ, RZ, -0x1 ;  /* 0xffffffffff0a7424 */ /* 0x000fe200078e00ff */
[----:B--2---:R-:W-:-:S04]  /*39e60*/  ISETP.GE.U32.AND P0, PT, R17, UR6, PT ;  /* 0x0000000611007c0c */ /* 0x004fc8000bf06070 */
[----:B---3--:R-:W-:-:S13]  /*39e70*/  ISETP.GE.U32.AND.EX P0, PT, R18, UR7, PT, P0 ;  /* 0x0000000712007c0c */ /* 0x008fda000bf06100 */
[----:B------:R-:W-:Y:S05]  /*39e80*/  @P0 BRA `(.L_x_119) ;  /* 0x0000000400640947 */ /* 0x000fea0003800000 */
        /* <DEDUP_REMOVED lines=18> */
.L_x_120:
[--C-:B------:R-:W-:Y:S01]  /*39fb0*/  SHF.R.U64 R10, R8, R12, R9.reuse ;  /* 0x0000000c080a7219 */ /* 0x100fe20000001209 */
[----:B------:R-:W-:Y:S01]  /*39fc0*/  IMAD.MOV.U32 R3, RZ, RZ, R18 ;  /* 0x000000ffff037224 */ /* 0x000fe200078e0012 */
[----:B------:R-:W-:Y:S01]  /*39fd0*/  I2FP.F32.U32 R6, R4 ;  /* 0x0000000400067245 */ /* 0x000fe20000201000 */
[----:B------:R-:W0:Y:S01]  /*39fe0*/  LDC R16, c[0x0][0x618] ;  /* 0x00018600ff107b82 */ /* 0x000e220000000800 */
[----:B------:R-:W-:Y:S01]  /*39ff0*/  SHF.R.U32.HI R2, RZ, R12, R9 ;  /* 0x0000000cff027219 */ /* 0x000fe20000011609 */
[----:B------:R-:W-:Y:S01]  /*3a000*/  ULDC UR6, c[0x0][0x150] ;  /* 0x0000540000067ab9 */ /* 0x000fe20000000800 */
[----:B------:R-:W-:Y:S01]  /*3a010*/  IADD3 R5, P0, RZ, -R10, RZ ;  /* 0x8000000aff057210 */ /* 0x000fe20007f1e0ff */
[----:B------:R-:W-:Y:S01]  /*3a020*/  FMUL R9, R6, UR6 ;  /* 0x0000000606097c20 */ /* 0x000fe20008400000 */
[----:B------:R-:W-:-:S03]  /*3a030*/  ULDC UR6, c[0x0][0x154] ;  /* 0x0000550000067ab9 */ /* 0x000fc60000000800 */
[----:B------:R-:W1:Y:S01]  /*3a040*/  LDC.64 R18, c[0x0][0x640] ;  /* 0x00019000ff127b82 */ /* 0x000e620000000a00 */
[----:B------:R-:W-:Y:S01]  /*3a050*/  IMAD.X R7, RZ, RZ, ~R2, P0 ;  /* 0x000000ffff077224 */ /* 0x000fe200000e0e02 */
[----:B------:R-:W2:Y:S01]  /*3a060*/  F2I.U32.TRUNC.NTZ R9, R9 ;  /* 0x0000000900097305 */ /* 0x000ea2000020f000 */
[----:B------:R-:W-:Y:S02]  /*3a070*/  IMAD.MOV.U32 R2, RZ, RZ, R17 ;  /* 0x000000ffff027224 */ /* 0x000fe400078e0011 */
[-C--:B------:R-:W-:Y:S02]  /*3a080*/  IMAD R6, R7, R14.reuse, RZ ;  /* 0x0000000e07067224 */ /* 0x080fe400078e02ff */
[C---:B------:R-:W-:Y:S01]  /*3a090*/  IMAD.WIDE.U32 R2, R5.reuse, R14, R2 ;  /* 0x0000000e05027225 */ /* 0x040fe200078e0002 */
[----:B------:R-:W3:Y:S03]  /*3a0a0*/  LDC R11, c[0x0][0x144] ;  /* 0x00005100ff0b7b82 */ /* 0x000ee60000000800 */
[----:B------:R-:W-:-:S02]  /*3a0b0*/  IMAD R5, R5, R15, R6 ;  /* 0x0000000f05057224 */ /* 0x000fc400078e0206 */
[----:B------:R-:W-:Y:S02]  /*3a0c0*/  IMAD.MOV.U32 R6, RZ, RZ, -0x1 ;  /* 0xffffffffff067424 */ /* 0x000fe400078e00ff */
[----:B------:R-:W-:Y:S01]  /*3a0d0*/  IMAD.IADD R3, R3, 0x1, R5 ;  /* 0x0000000103037824 */ /* 0x000fe200078e0205 */
[----:B------:R-:W4:Y:S01]  /*3a0e0*/  LDC R12, c[0x0][0x608] ;  /* 0x00018200ff0c7b82 */ /* 0x000f220000000800 */
[----:B------:R-:W-:-:S03]  /*3a0f0*/  I2FP.F32.U32 R5, R0 ;  /* 0x0000000000057245 */ /* 0x000fc60000201000 */
[-C--:B0-----:R-:W-:Y:S01]  /*3a100*/  SHF.R.U64 R8, R2, R16.reuse, R3 ;  /* 0x0000001002087219 */ /* 0x081fe20000001203 */
[----:B--2---:R-:W-:Y:S01]  /*3a110*/  IMAD.MOV R2, RZ, RZ, -R9 ;  /* 0x000000ffff027224 */ /* 0x004fe200078e0a09 */
[----:B------:R-:W-:Y:S01]  /*3a120*/  SHF.R.U32.HI R3, RZ, R16, R3 ;  /* 0x00000010ff037219 */ /* 0x000fe20000011603 */
[----:B------:R-:W-:Y:S01]  /*3a130*/  FMUL R5, R5, UR6 ;  /* 0x0000000605057c20 */ /* 0x000fe20008400000 */
[----:B------:R-:W0:Y:S01]  /*3a140*/  LDC R7, c[0x0][0x658] ;  /* 0x00019600ff077b82 */ /* 0x000e220000000800 */
[----:B-1----:R-:W-:-:S04]  /*3a150*/  ISETP.NE.U32.AND P0, PT, R18, RZ, PT ;  /* 0x000000ff1200720c */ /* 0x002fc80003f05070 */
[----:B------:R-:W-:-:S03]  /*3a160*/  ISETP.NE.AND.EX P0, PT, R19, RZ, PT, P0 ;  /* 0x000000ff1300720c */ /* 0x000fc60003f05300 */
[----:B------:R-:W1:Y:S01]  /*3a170*/  LDC R15, c[0x0][0x148] ;  /* 0x00005200ff0f7b82 */ /* 0x000e620000000800 */
[----:B---3--:R-:W-:Y:S02]  /*3a180*/  IMAD R16, R11, R2, R4 ;  /* 0x000000020b107224 */ /* 0x008fe400078e0204 */
[----:B------:R-:W-:-:S05]  /*3a190*/  IMAD.MOV.U32 R4, RZ, RZ, 0x1 ;  /* 0x00000001ff047424 */ /* 0x000fca00078e00ff */
[----:B------:R-:W2:Y:S01]  /*3a1a0*/  LDC R14, c[0x0][0x600] ;  /* 0x00018000ff0e7b82 */ /* 0x000ea20000000800 */
[-CC-:B----4-:R-:W-:Y:S02]  /*3a1b0*/  SHF.R.U64 R11, R8, R12.reuse, R3.reuse ;  /* 0x0000000c080b7219 */ /* 0x190fe40000001203 */
[----:B------:R-:W-:Y:S02]  /*3a1c0*/  SHF.R.U32.HI R2, RZ, R12, R3 ;  /* 0x0000000cff027219 */ /* 0x000fe40000011603 */
[----:B------:R3:W4:Y:S03]  /*3a1d0*/  F2I.U32.TRUNC.NTZ R12, R5 ;  /* 0x00000005000c7305 */ /* 0x000726000020f000 */
[----:B------:R-:W1:Y:S01]  /*3a1e0*/  LDC R17, c[0x0][0x648] ;  /* 0x00019200ff117b82 */ /* 0x000e620000000800 */
[-C--:B0-----:R-:W-:Y:S02]  /*3a1f0*/  SHF.R.U64 R13, R11, R7.reuse, R2 ;  /* 0x000000070b0d7219 */ /* 0x081fe40000001202 */
[----:B------:R-:W-:-:S02]  /*3a200*/  SHF.L.U32 R6, R6, R7, RZ ;  /* 0x0000000706067219 */ /* 0x000fc400000006ff */
[-C--:B------:R-:W-:Y:S01]  /*3a210*/  SHF.R.U32.HI R3, RZ, R7.reuse, R2 ;  /* 0x00000007ff037219 */ /* 0x080fe20000011602 */
[----:B------:R-:W-:Y:S01]  /*3a220*/  IMAD.MOV.U32 R2, RZ, RZ, R13 ;  /* 0x000000ffff027224 */ /* 0x000fe200078e000d */
[----:B------:R-:W-:Y:S01]  /*3a230*/  SHF.L.U32 R21, R4, R7, RZ ;  /* 0x0000000704157219 */ /* 0x000fe200000006ff */
[----:B------:R-:W0:Y:S01]  /*3a240*/  LDC R20, c[0x0][0x638] ;  /* 0x00018e00ff147b82 */ /* 0x000e220000000800 */
[----:B------:R-:W-:-:S07]  /*3a250*/  LOP3.LUT R22, RZ, R6, RZ, 0x33, !PT ;  /* 0x00000006ff167212 */ /* 0x000fce00078e33ff */
        /* <DEDUP_REMOVED lines=12> */
.L_x_121:
[----:B------:R-:W3:Y:S01]  /*3a320*/  LDC R4, c[0x0][0x65c] ;  /* 0x00019700ff047b82 */ /* 0x000ee20000000800 */
[----:B-1----:R-:W-:Y:S01]  /*3a330*/  SHF.R.U64 R3, R2, R17, R3 ;  /* 0x0000001102037219 */ /* 0x002fe20000001203 */
[----:B--2---:R-:W-:Y:S01]  /*3a340*/  VIADD R5, R14, 0xffffffff ;  /* 0xffffffff0e057836 */ /* 0x004fe20000000000 */
[----:B------:R-:W-:Y:S01]  /*3a350*/  LOP3.LUT R2, R11, R22, RZ, 0xc0, !PT ;  /* 0x000000160b027212 */ /* 0x000fe200078ec0ff */
[----:B------:R-:W-:Y:S02]  /*3a360*/  IMAD.MOV R12, RZ, RZ, -R12 ;  /* 0x000000ffff0c7224 */ /* 0x000fe400078e0a0c */
[----:B------:R-:W-:Y:S01]  /*3a370*/  IMAD.MOV.U32 R6, RZ, RZ, 0x1 ;  /* 0x00000001ff067424 */ /* 0x000fe200078e00ff */
[----:B------:R-:W-:Y:S02]  /*3a380*/  LOP3.LUT R5, R8, R5, RZ, 0xc0, !PT ;  /* 0x0000000508057212 */ /* 0x000fe400078ec0ff */
[----:B---3--:R-:W-:Y:S01]  /*3a390*/  ISETP.NE.AND P0, PT, R4, 0x1, PT ;  /* 0x000000010400780c */ /* 0x008fe20003f05270 */
[----:B------:R-:W-:-:S02]  /*3a3a0*/  IMAD.MOV R4, RZ, RZ, -R3 ;  /* 0x000000ffff047224 */ /* 0x000fc400078e0a03 */
[----:B------:R-:W-:-:S10]  /*3a3b0*/  IMAD R3, R21, R3, R2 ;  /* 0x0000000315037224 */ /* 0x000fd400078e0202 */
[----:B------:R-:W-:Y:S02]  /*3a3c0*/  @P0 IMAD R16, R15, R12, R0 ;  /* 0x0000000c0f100224 */ /* 0x000fe400078e0200 */
[----:B0-----:R-:W-:Y:S02]  /*3a3d0*/  IMAD R0, R4, R20, R13 ;  /* 0x0000001404007224 */ /* 0x001fe400078e020d */
[----:B------:R-:W-:Y:S02]  /*3a3e0*/  IMAD R3, R3, R23, R16 ;  /* 0x0000001703037224 */ /* 0x000fe400078e0210 */
[----:B------:R-:W-:-:S05]  /*3a3f0*/  IMAD R0, R0, R14, R5 ;  /* 0x0000000e00007224 */ /* 0x000fca00078e0205 */
[----:B------:R-:W-:Y:S02]  /*3a400*/  SEL R2, R0, R3, !P0 ;  /* 0x0000000300027207 */ /* 0x000fe40004000000 */
[----:B------:R-:W-:-:S07]  /*3a410*/  SEL R3, R3, R0, !P0 ;  /* 0x0000000003037207 */ /* 0x000fce0004000000 */
.L_x_119:
[----:B------:R-:W-:-:S08]  /*3a420*/  NOP ;  /* 0x0000000000007918 */ /* 0x000fd00000000000 */
[----:B------:R-:W0:-:S00]  /*3a430*/  USETMAXREG.DEALLOC.CTAPOOL 0x18 ;  /* 0x00000018000079c8 */ /* 0x000e0000080e0500 */
[----:B------:R-:W-:-:S13]  /*3a440*/  ISETP.NE.AND P0, PT, RZ, UR5, PT ;  /* 0x00000005ff007c0c */ /* 0x000fda000bf05270 */
[----:B------:R-:W-:Y:S05]  /*3a450*/  @P0 EXIT ;  /* 0x000000000000094d */ /* 0x000fea0003800000 */
[----:B0-----:R-:W-:Y:S01]  /*3a460*/  LOP3.LUT P0, RZ, R6, 0xff, RZ, 0xc0, !PT ;  /* 0x000000ff06ff7812 */ /* 0x001fe2000780c0ff */
[----:B------:R-:W-:Y:S02]  /*3a470*/  IMAD.MOV.U32 R6, RZ, RZ, 0x1 ;  /* 0x00000001ff067424 */ /* 0x000fe400078e00ff */
[----:B------:R-:W-:-:S10]  /*3a480*/  IMAD.MOV.U32 R7, RZ, RZ, RZ ;  /* 0x000000ffff077224 */ /* 0x000fd400078e00ff */
[----:B------:R-:W-:Y:S05]  /*3a490*/  @!P0 BRA `(.L_x_122) ;  /* 0x0000000c00548947 */ /* 0x000fea0003800000 */
[----:B------:R-:W0:Y:S01]  /*3a4a0*/  LDC R0, c[0x0][0x28c] ;  /* 0x0000a300ff007b82 */ /* 0x000e220000000800 */
[----:B------:R-:W1:Y:S01]  /*3a4b0*/  S2R R4, SR_TID.X ;  /* 0x0000000000047919 */ /* 0x000e620000002100 */
[----:B------:R-:W-:Y:S01]  /*3a4c0*/  ULDC UR8, c[0x0][0x658] ;  /* 0x0001960000087ab9 */ /* 0x000fe20000000800 */
[----:B------:R-:W-:Y:S01]  /*3a4d0*/  UMOV UR7, 0xffffffff ;  /* 0xffffffff00077882 */ /* 0x000fe20000000000 */
[----:B------:R-:W-:Y:S01]  /*3a4e0*/  ULDC UR6, c[0x0][0xc] ;  /* 0x0000030000067ab9 */ /* 0x000fe20000000800 */
[----:B------:R-:W-:Y:S01]  /*3a4f0*/  USHF.L.U32 UR9, UR7, UR8, URZ ;  /* 0x0000000807097299 */ /* 0x000fe2000800063f */
[----:B------:R-:W-:Y:S01]  /*3a500*/  BSSY B0, `(.L_x_122) ;  /* 0x00000ce000007945 */ /* 0x000fe20003800000 */
[----:B------:R-:W-:Y:S01]  /*3a510*/  UMOV UR10, 0x1 ;  /* 0x00000001000a7882 */ /* 0x000fe20000000000 */
[----:B------:R-:W-:Y:S01]  /*3a520*/  ULDC UR7, c[0x0][0x10] ;  /* 0x0000040000077ab9 */ /* 0x000fe20000000800 */
[----:B------:R-:W-:Y:S01]  /*3a530*/  USHF.L.U32 UR19, UR10, UR8, URZ ;  /* 0x000000080a137299 */ /* 0x000fe2000800063f */
[----:B------:R-:W-:Y:S01]  /*3a540*/  IMAD.MOV.U32 R9, RZ, RZ, 0x1 ;  /* 0x00000001ff097424 */ /* 0x000fe200078e00ff */
[----:B------:R-:W-:Y:S01]  /*3a550*/  UIMAD.WIDE.U32 UR6, UR6, UR7, URZ ;  /* 0x00000007060672a5 */ /* 0x000fe2000f8e003f */
[----:B------:R-:W-:Y:S01]  /*3a560*/  IMAD.MOV.U32 R6, RZ, RZ, 0x1 ;  /* 0x00000001ff067424 */ /* 0x000fe200078e00ff */
[----:B------:R-:W-:Y:S01]  /*3a570*/  ULDC UR8, c[0x0][0x14] ;  /* 0x0000050000087ab9 */ /* 0x000fe20000000800 */
[----:B------:R-:W-:Y:S01]  /*3a580*/  IMAD.MOV.U32 R7, RZ, RZ, RZ ;  /* 0x000000ffff077224 */ /* 0x000fe200078e00ff */
[----:B------:R-:W-:-:S02]  /*3a590*/  UIMAD.WIDE.U32 UR22, UR6, UR8, URZ ;  /* 0x00000008061672a5 */ /* 0x000fc4000f8e003f */
[----:B------:R-:W-:Y:S01]  /*3a5a0*/  UIMAD UR13, UR7, UR8, URZ ;  /* 0x00000008070d72a4 */ /* 0x000fe2000f8e023f */
[----:B------:R-:W-:Y:S01]  /*3a5b0*/  ULDC UR5, c[0x0][0x600] ;  /* 0x0001800000057ab9 */ /* 0x000fe20000000800 */
[----:B------:R-:W-:Y:S02]  /*3a5c0*/  ULOP3.LUT UR21, UR4, 0x2, URZ, 0xfc, !UPT ;  /* 0x0000000204157892 */ /* 0x000fe4000f8efc3f */
[----:B------:R-:W-:Y:S01]  /*3a5d0*/  UIADD3 UR5, UR5, -0x1, URZ ;  /* 0xffffffff05057890 */ /* 0x000fe2000fffe03f */
[----:B0-----:R-:W-:Y:S01]  /*3a5e0*/  VIADD R0, R0, 0x1f ;  /* 0x0000001f00007836 */ /* 0x001fe20000000000 */
[----:B------:R-:W-:Y:S02]  /*3a5f0*/  ULOP3.LUT UR18, URZ, UR9, URZ, 0x33, !UPT ;  /* 0x000000093f127292 */ /* 0x000fe4000f8e333f */
[----:B------:R-:W-:Y:S02]  /*3a600*/  UIADD3 UR13, UR23, UR13, URZ ;  /* 0x0000000d170d7290 */ /* 0x000fe4000fffe03f */
[----:B------:R-:W-:Y:S01]  /*3a610*/  SHF.R.S32.HI R5, RZ, 0x1f, R0 ;  /* 0x0000001fff057819 */ /* 0x000fe20000011400 */
[----:B------:R-:W-:-:S03]  /*3a620*/  ULDC.64 UR24, c[0x0][0x198] ;  /* 0x0000660000187ab9 */ /* 0x000fc60000000a00 */
[----:B------:R-:W-:Y:S02]  /*3a630*/  LEA.HI R0, R5, R0, RZ, 0x5 ;  /* 0x0000000005007211 */ /* 0x000fe400078f28ff */
[C---:B-1----:R-:W-:Y:S02]  /*3a640*/  LOP3.LUT P2, RZ, R4.reuse, 0x7f, RZ, 0xc0, !PT ;  /* 0x0000007f04ff7812 */ /* 0x042fe4000784c0ff */
[----:B------:R-:W-:Y:S02]  /*3a650*/  SHF.R.S32.HI R0, RZ, 0x5, R0 ;  /* 0x00000005ff007819 */ /* 0x000fe40000011400 */
[----:B------:R-:W-:-:S03]  /*3a660*/  LOP3.LUT P0, RZ, R4, 0x1f, RZ, 0xc0, !PT ;  /* 0x0000001f04ff7812 */ /* 0x000fc6000780c0ff */
[----:B------:R-:W-:Y:S01]  /*3a670*/  VIADD R14, R0, 0x1 ;  /* 0x00000001000e7836 */ /* 0x000fe20000000000 */
[----:B------:R-:W-:-:S13]  /*3a680*/  PLOP3.LUT P0, PT, P0, P2, PT, 0x8a, 0x0 ;  /* 0x000000000000781c */ /* 0x000fda0000705172 */
.L_x_134:
[----:B------:R-:W-:-:S03]  /*3a690*/  UMOV UR6, 0xffffffff ;  /* 0xffffffff00067882 */ /* 0x000fc60000000000 */
[----:B------:R-:W-:Y:S05]  /*3a6a0*/  BRA.DIV UR6, `(.L_x_123) ;  /* 0x0000001206a47947 */ /* 0x000fea000b800000 */
[----:B------:R-:W-:-:S13]  /*3a6b0*/  ELECT P1, URZ, PT ;  /* 0x00000000003f782f */ /* 0x000fda0003820000 */
.L_x_151:
[----:B------:R-:W0:Y:S01]  /*3a6c0*/  LDC R4, c[0x0][0x28c] ;  /* 0x0000a300ff047b82 */ /* 0x000e220000000800 */
[----:B------:R-:W-:Y:S01]  /*3a6d0*/  BSSY B1, `(.L_x_124) ;  /* 0x0000038000017945 */ /* 0x000fe20003800000 */
[----:B0-----:R-:W-:-:S13]  /*3a6e0*/  ISETP.LT.OR P1, PT, R4, 0x1, !P1 ;  /* 0x000000010400780c */ /* 0x001fda0004f21670 */
[----:B------:R-:W-:Y:S05]  /*3a6f0*/  @P1 BRA `(.L_x_125) ;  /* 0x0000000000d41947 */ /* 0x000fea0003800000 */
[----:B------:R-:W-:Y:S02]  /*3a700*/  IMAD R2, R2, 0xa0, RZ ;  /* 0x000000a002027824 */ /* 0x000fe400078e02ff */
[----:B------:R-:W-:Y:S02]  /*3a710*/  IMAD.SHL.U32 R3, R3, 0x200, RZ ;  /* 0x0000020003037824 */ /* 0x000fe400078e00ff */
[----:B------:R-:W-:Y:S02]  /*3a720*/  IMAD.MOV.U32 R13, RZ, RZ, RZ ;  /* 0x000000ffff0d7224 */ /* 0x000fe400078e00ff */
[----:B------:R-:W-:Y:S02]  /*3a730*/  IMAD.MOV.U32 R4, RZ, RZ, R14 ;  /* 0x000000ffff047224 */ /* 0x000fe400078e000e */
[----:B------:R-:W-:Y:S02]  /*3a740*/  IMAD.MOV.U32 R5, RZ, RZ, R6 ;  /* 0x000000ffff057224 */ /* 0x000fe400078e0006 */
[----:B------:R-:W-:-:S07]  /*3a750*/  IMAD.MOV.U32 R8, RZ, RZ, R7 ;  /* 0x000000ffff087224 */ /* 0x000fce00078e0007 */
.L_x_129:
[----:B------:R-:W0:Y:S01]  /*3a760*/  S2R R12, SR_CgaCtaId ;  /* 0x00000000000c7919 */ /* 0x000e220000008800 */
[----:B------:R-:W-:-:S04]  /*3a770*/  MOV R11, 0x400 ;  /* 0x00000400000b7802 */ /* 0x000fc80000000f00 */
[----:B0-----:R-:W-:Y:S02]  /*3a780*/  LEA R15, R12, R11, 0x18 ;  /* 0x0000000b0c0f7211 */ /* 0x001fe400078ec0ff */
[----:B------:R-:W-:Y:S01]  /*3a790*/  SHF.L.U32 R11, R5, 0x1f, RZ ;  /* 0x0000001f050b7819 */ /* 0x000fe200000006ff */
[----:B------:R-:W0:Y:S02]  /*3a7a0*/  @!P2 LDC R12, c[0x0][0x500] ;  /* 0x00014000ff0cab82 */ /* 0x000e240000000800 */
[----:B------:R-:W-:-:S04]  /*3a7b0*/  IMAD R16, R8, 0x8, R15 ;  /* 0x0000000808107824 */ /* 0x000fc800078e020f */
[----:B------:R-:W1:Y:S02]  /*3a7c0*/  SYNCS.PHASECHK.TRANS64.TRYWAIT P1, [R16+URZ+0x50], R11 ;  /* 0x0000500b100075a7 */ /* 0x000e64000802017f */
[----:B-1----:R-:W-:Y:S05]  /*3a7d0*/  @!P1 BRA `(.L_x_126) ;  /* 0x0000001000789947 */ /* 0x002fea0003800000 */
.L_x_152:
[----:B------:R-:W-:Y:S01]  /*3a7e0*/  UPRMT UR6, UR21, 0x9910, URZ ;  /* 0x0000991015067896 */ /* 0x000fe2000800003f */
[----:B0-----:R0:W-:Y:S03]  /*3a7f0*/  @!P2 SYNCS.ARRIVE.TRANS64 RZ, [R16+URZ], R12 ;  /* 0x0000000c10ffa9a7 */ /* 0x0011e6000800003f */
[----:B------:R-:W-:-:S06]  /*3a800*/  UISETP.NE.AND UP0, UPT, UR6, 0x2, UPT ;  /* 0x000000020600788c */ /* 0x000fcc000bf05270 */
[----:B------:R-:W-:-:S13]  /*3a810*/  PLOP3.LUT P1, PT, PT, PT, UP0, 0x80, 0x0 ;  /* 0x000000000000781c */ /* 0x000fda0003f2f008 */
[----:B0-----:R-:W-:Y:S05]  /*3a820*/  @P1 BRA `(.L_x_127) ;  /* 0x0000000000041947 */ /* 0x001fea0003800000 */
[----:B------:R-:W-:Y:S01]  /*3a830*/  BPT.TRAP 0x1 ;  /* 0x000000040000795c */ /* 0x000fe20000300000 */
.L_x_127:
[----:B------:R-:W-:Y:S05]  /*3a840*/  @P0 BRA `(.L_x_128) ;  /* 0x0000000000040947 */ /* 0x000fea0003800000 */
[----:B------:R-:W-:Y:S01]  /*3a850*/  BPT.TRAP 0x1 ;  /* 0x000000040000795c */ /* 0x000fe20000300000 */
.L_x_128:
[--C-:B-1----:R-:W-:Y:S01]  /*3a860*/  IMAD R11, R8, 0x4000, R15.reuse ;  /* 0x00004000080b7824 */ /* 0x102fe200078e020f */
[----:B------:R-:W-:Y:S01]  /*3a870*/  R2UR UR9, R16 ;  /* 0x00000000100972ca */ /* 0x000fe200000e0000 */
[----:B------:R-:W-:Y:S01]  /*3a880*/  IMAD R15, R8, 0x1400, R15 ;  /* 0x00001400080f7824 */ /* 0x000fe200078e020f */
[----:B------:R-:W-:Y:S01]  /*3a890*/  UIADD3 UR6, UP0, UR24, 0xf0, URZ ;  /* 0x000000f018067890 */ /* 0x000fe2000ff1e03f */
[----:B------:R-:W-:Y:S01]  /*3a8a0*/  VIADD R4, R4, 0xffffffff ;  /* 0xffffffff04047836 */ /* 0x000fe20000000000 */
[----:B------:R-:W-:Y:S01]  /*3a8b0*/  R2UR UR7, R11 ;  /* 0x000000000b0772ca */ /* 0x000fe200000e0000 */
[----:B------:R-:W-:Y:S01]  /*3a8c0*/  UIADD3 UR26, UP1, UR24, 0x1f0, URZ ;  /* 0x000001f0181a7890 */ /* 0x000fe2000ff3e03f */
[----:B------:R-:W-:Y:S01]  /*3a8d0*/  R2UR UR8, R15 ;  /* 0x000000000f0872ca */ /* 0x000fe200000e0000 */
[----:B------:R-:W-:Y:S01]  /*3a8e0*/  VIADD R8, R8, 0x1 ;  /* 0x0000000108087836 */ /* 0x000fe20000000000 */
[----:B------:R-:W-:Y:S01]  /*3a8f0*/  R2UR UR11, R3 ;  /* 0x00000000030b72ca */ /* 0x000fe200000e0000 */
[----:B------:R-:W-:Y:S01]  /*3a900*/  UIADD3.X UR27, URZ, UR25, URZ, UP1, !UPT ;  /* 0x000000193f1b7290 */ /* 0x000fe20008ffe43f */
[C---:B------:R-:W-:Y:S01]  /*3a910*/  R2UR UR10, R13.reuse ;  /* 0x000000000d0a72ca */ /* 0x040fe200000e0000 */
[----:B------:R-:W-:Y:S01]  /*3a920*/  UMOV UR14, 0x0 ;  /* 0x00000000000e7882 */ /* 0x000fe20000000000 */
[----:B------:R-:W-:Y:S01]  /*3a930*/  R2UR UR12, R10 ;  /* 0x000000000a0c72ca */ /* 0x000fe200000e0000 */
[----:B------:R-:W-:Y:S01]  /*3a940*/  UMOV UR15, 0x10000000 ;  /* 0x10000000000f7882 */ /* 0x000fe20000000000 */
[----:B------:R-:W-:Y:S01]  /*3a950*/  R2UR UR20, R2 ;  /* 0x00000000021472ca */ /* 0x000fe200000e0000 */
[----:B------:R-:W-:Y:S01]  /*3a960*/  VIADD R13, R13, 0x20 ;  /* 0x000000200d0d7836 */ /* 0x000fe20000000000 */
[----:B------:R-:W-:Y:S01]  /*3a970*/  ISETP.GT.AND P3, PT, R4, 0x1, PT ;  /* 0x000000010400780c */ /* 0x000fe20003f64270 */
[----:B------:R-:W-:Y:S01]  /*3a980*/  UIADD3 UR16, UR7, 0x180, URZ ;  /* 0x0000018007107890 */ /* 0x000fe2000fffe03f */
[----:B------:R-:W-:Y:S01]  /*3a990*/  ISETP.NE.AND P1, PT, R8, 0xa, PT ;  /* 0x0000000a0800780c */ /* 0x000fe20003f25270 */
[----:B------:R-:W-:-:S02]  /*3a9a0*/  UIADD3.X UR7, URZ, UR25, URZ, UP0, !UPT ;  /* 0x000000193f077290 */ /* 0x000fc400087fe43f */
[----:B------:R-:W-:Y:S01]  /*3a9b0*/  UIADD3 UR17, UR8, 0x28180, URZ ;  /* 0x0002818008117890 */ /* 0x000fe2000fffe03f */
[----:B------:R-:W-:Y:S02]  /*3a9c0*/  SEL R12, RZ, 0x1, P1 ;  /* 0x00000001ff0c7807 */ /* 0x000fe40000800000 */
[----:B------:R-:W-:Y:S01]  /*3a9d0*/  UMOV UR8, UR16 ;  /* 0x0000001000087c82 */ /* 0x000fe20008000000 */
[----:B------:R-:W-:Y:S02]  /*3a9e0*/  SEL R8, R8, RZ, P1 ;  /* 0x000000ff08087207 */ /* 0x000fe40000800000 */
[----:B------:R-:W-:Y:S01]  /*3a9f0*/  LOP3.LUT R5, R5, R12, RZ, 0x3c, !PT ;  /* 0x0000000c05057212 */ /* 0x000fe200078e3cff */
[----:B------:R0:W-:Y:S02]  /*3aa00*/  UTMALDG.3D [UR8], [UR6], desc[UR14] ;  /* 0x00000e08060075b4 */ /* 0x0001e40008011000 */
[----:B0-----:R-:W-:Y:S01]  /*3aa10*/  UMOV UR8, UR17 ;  /* 0x0000001100087c82 */ /* 0x001fe20008000000 */
[----:B------:R-:W-:-:S02]  /*3aa20*/  UMOV UR11, UR20 ;  /* 0x00000014000b7c82 */ /* 0x000fc40008000000 */
[----:B------:R0:W-:Y:S02]  /*3aa30*/  UTMALDG.3D [UR8], [UR26], desc[UR14] ;  /* 0x00000e081a0075b4 */ /* 0x0001e40008011000 */
[----:B0-----:R-:W-:Y:S05]  /*3aa40*/  @P3 BRA `(.L_x_129) ;  /* 0xfffffffc00443947 */ /* 0x001fea000383ffff */
.L_x_125:
[----:B------:R-:W-:Y:S05]  /*3aa50*/  BSYNC B1 ;  /* 0x0000000000017941 */ /* 0x000fea0003800000 */
.L_x_124:
[----:B------:R-:W2:Y:S01]  /*3aa60*/  LDL.LU R16, [R1+0x66c] ;  /* 0x00066c0001107983 */ /* 0x000ea20000300800 */
[----:B------:R-:W-:Y:S01]  /*3aa70*/  LOP3.LUT P1, RZ, R9, 0xff, RZ, 0xc0, !PT ;  /* 0x000000ff09ff7812 */ /* 0x000fe2000782c0ff */
[C---:B------:R-:W-:Y:S01]  /*3aa80*/  IMAD.IADD R4, R0.reuse, 0x1, R7 ;  /* 0x0000000100047824 */ /* 0x040fe200078e0207 */
[----:B------:R-:W-:Y:S01]  /*3aa90*/  ULDC.64 UR6, c[0x0][0x650] ;  /* 0x0001940000067ab9 */ /* 0x000fe20000000a00 */
[----:B------:R-:W3:Y:S01]  /*3aaa0*/  LDL.LU R15, [R1+0x670] ;  /* 0x00067000010f7983 */ /* 0x000ee20000300800 */
[----:B------:R-:W-:Y:S01]  /*3aab0*/  ISETP.GE.U32.AND P3, PT, R0, 0xa, PT ;  /* 0x0000000a0000780c */ /* 0x000fe20003f66070 */
[----:B------:R-:W-:Y:S01]  /*3aac0*/  BSSY B1, `(.L_x_130) ;  /* 0x000006f000017945 */ /* 0x000fe20003800000 */
[----:B------:R-:W-:Y:S01]  /*3aad0*/  IMAD.MOV.U32 R10, RZ, RZ, -0x1 ;  /* 0xffffffffff0a7424 */ /* 0x000fe200078e00ff */
[----:B------:R-:W-:-:S06]  /*3aae0*/  PRMT R9, RZ, 0x7610, R9 ;  /* 0x00007610ff097816 */ /* 0x000fcc0000000009 */
[----:B------:R-:W0:Y:S01]  /*3aaf0*/  @P1 S2R R3, SR_CgaCtaId ;  /* 0x0000000000031919 */ /* 0x000e220000008800 */
[----:B------:R-:W-:-:S04]  /*3ab00*/  @P1 MOV R2, 0x400 ;  /* 0x0000040000021802 */ /* 0x000fc80000000f00 */
[----:B0-----:R-:W-:-:S04]  /*3ab10*/  @P1 LEA R2, R3, R2, 0x18 ;  /* 0x0000000203021211 */ /* 0x001fc800078ec0ff */
[----:B------:R0:W-:Y:S01]  /*3ab20*/  @P1 SYNCS.ARRIVE.TRANS64.A1T0 RZ, [R2+URZ+0xb8], RZ ;  /* 0x0000b8ff02ff19a7 */ /* 0x0001e2000810003f */
[----:B------:R-:W-:-:S04]  /*3ab30*/  ISETP.GT.U32.AND P1, PT, R4, 0x9, PT ;  /* 0x000000090400780c */ /* 0x000fc80003f24070 */
[----:B------:R-:W-:Y:S01]  /*3ab40*/  ISETP.LT.U32.AND P1, PT, R0, 0xa, P1 ;  /* 0x0000000a0000780c */ /* 0x000fe20000f21070 */
[----:B0-----:R-:W-:-:S04]  /*3ab50*/  IMAD.WIDE.U32 R2, R4, -0x33333333, RZ ;  /* 0xcccccccd04027825 */ /* 0x001fc800078e00ff */
[----:B------:R-:W-:Y:S01]  /*3ab60*/  IMAD.MOV.U32 R2, RZ, RZ, -0x1 ;  /* 0xffffffffff027424 */ /* 0x000fe200078e00ff */
[----:B------:R-:W-:Y:S02]  /*3ab70*/  SHF.R.U32.HI R5, RZ, 0x3, R3 ;  /* 0x00000003ff057819 */ /* 0x000fe40000011603 */
[----:B------:R-:W-:-:S03]  /*3ab80*/  SEL R3, RZ, 0x1, !P1 ;  /* 0x00000001ff037807 */ /* 0x000fc60004800000 */
[--C-:B------:R-:W-:Y:S01]  /*3ab90*/  IMAD R7, R5, -0xa, R4.reuse ;  /* 0xfffffff605077824 */ /* 0x100fe200078e0204 */
[----:B------:R-:W-:Y:S01]  /*3aba0*/  LOP3.LUT R6, R6, R3, RZ, 0x3c, !PT ;  /* 0x0000000306067212 */ /* 0x000fe200078e3cff */
[----:B------:R-:W-:Y:S01]  /*3abb0*/  IMAD.MOV.U32 R3, RZ, RZ, -0x1 ;  /* 0xffffffffff037424 */ /* 0x000fe200078e00ff */
[----:B------:R-:W-:Y:S02]  /*3abc0*/  PRMT R4, RZ, 0x7610, R4 ;  /* 0x00007610ff047816 */ /* 0x000fe40000000004 */
[----:B------:R-:W-:Y:S02]  /*3abd0*/  @P3 LOP3.LUT R6, R6, 0x1, R5, 0x78, !PT ;  /* 0x0000000106063812 */ /* 0x000fe400078e7805 */
[----:B---3--:R-:W-:-:S04]  /*3abe0*/  IADD3 R15, P1, R15, UR22, RZ ;  /* 0x000000160f0f7c10 */ /* 0x008fc8000ff3e0ff */
[----:B--2---:R-:W-:Y:S01]  /*3abf0*/  IADD3.X R16, R16, UR13, RZ, P1, !PT ;  /* 0x0000000d10107c10 */ /* 0x004fe20008ffe4ff */
[----:B------:R0:W-:Y:S01]  /*3ac00*/  STL [R1+0x670], R15 ;  /* 0x0006700f01007387 */ /* 0x0001e20000100800 */
[----:B------:R-:W-:-:S03]  /*3ac10*/  ISETP.GE.U32.AND P1, PT, R15, UR6, PT ;  /* 0x000000060f007c0c */ /* 0x000fc6000bf26070 */
[----:B------:R0:W-:Y:S01]  /*3ac20*/  STL [R1+0x66c], R16 ;  /* 0x00066c1001007387 */ /* 0x0001e20000100800 */
[----:B------:R-:W-:-:S13]  /*3ac30*/  ISETP.GE.U32.AND.EX P1, PT, R16, UR7, PT, P1 ;  /* 0x0000000710007c0c */ /* 0x000fda000bf26110 */
[----:B0-----:R-:W-:Y:S05]  /*3ac40*/  @P1 BRA `(.L_x_131) ;  /* 0x0000000400581947 */ /* 0x001fea0003800000 */
[----:B------:R-:W0:Y:S01]  /*3ac50*/  S2R R8, SR_CTAID.X ;  /* 0x0000000000087919 */ /* 0x000e220000002500 */
[----:B------:R-:W1:Y:S01]  /*3ac60*/  LDC R11, c[0x0][0x65c] ;  /* 0x00019700ff0b7b82 */ /* 0x000e620000000800 */
[----:B------:R-:W-:Y:S01]  /*3ac70*/  ULDC UR6, c[0x0][0x150] ;  /* 0x0000540000067ab9 */ /* 0x000fe20000000800 */
[----:B------:R-:W-:Y:S01]  /*3ac80*/  ULDC UR9, c[0x0][0x630] ;  /* 0x00018c0000097ab9 */ /* 0x000fe20000000800 */
[----:B------:R-:W2:Y:S05]  /*3ac90*/  S2R R5, SR_CTAID.Y ;  /* 0x0000000000057919 */ /* 0x000eaa0000002600 */
[----:B------:R-:W3:Y:S08]  /*3aca0*/  LDC R3, c[0x0][0x144] ;  /* 0x00005100ff037b82 */ /* 0x000ef00000000800 */
[----:B------:R-:W4:Y:S01]  /*3acb0*/  LDC R12, c[0x0][0x148] ;  /* 0x00005200ff0c7b82 */ /* 0x000f220000000800 */
[----:B-1----:R-:W-:-:S02]  /*3acc0*/  ISETP.NE.AND P4, PT, R11, 0x1, PT ;  /* 0x000000010b00780c */ /* 0x002fc40003f85270 */
[----:B0-----:R-:W-:Y:S02]  /*3acd0*/  I2FP.F32.U32 R2, R8 ;  /* 0x0000000800027245 */ /* 0x001fe40000201000 */
[----:B--2---:R-:W-:-:S03]  /*3ace0*/  I2FP.F32.U32 R4, R5 ;  /* 0x0000000500047245 */ /* 0x004fc60000201000 */
[----:B------:R-:W-:Y:S01]  /*3acf0*/  FMUL R2, R2, UR6 ;  /* 0x0000000602027c20 */ /* 0x000fe20008400000 */
[----:B------:R-:W-:Y:S02]  /*3ad00*/  ULDC UR6, c[0x0][0x154] ;  /* 0x0000550000067ab9 */ /* 0x000fe40000000800 */
[----:B------:R-:W-:Y:S01]  /*3ad10*/  FMUL R10, R4, UR6 ;  /* 0x00000006040a7c20 */ /* 0x000fe20008400000 */
[----:B------:R-:W-:Y:S02]  /*3ad20*/  ULDC.64 UR6, c[0x0][0x628] ;  /* 0x00018a0000067ab9 */ /* 0x000fe40000000a00 */
[----:B------:R-:W0:Y:S01]  /*3ad30*/  F2I.U32.TRUNC.NTZ R2, R2 ;  /* 0x0000000200027305 */ /* 0x000e22000020f000 */
[----:B------:R-:W-:-:S04]  /*3ad40*/  ISETP.NE.U32.AND P1, PT, RZ, UR6, PT ;  /* 0x00000006ff007c0c */ /* 0x000fc8000bf25070 */
[----:B------:R-:W-:-:S03]  /*3ad50*/  ISETP.NE.AND.EX P1, PT, RZ, UR7, PT, P1 ;  /* 0x00000007ff007c0c */ /* 0x000fc6000bf25310 */
[----:B------:R-:W1:Y:S01]  /*3ad60*/  F2I.U32.TRUNC.NTZ R10, R10 ;  /* 0x0000000a000a7305 */ /* 0x000e62000020f000 */
[----:B0-----:R-:W-:Y:S02]  /*3ad70*/  IMAD.MOV R4, RZ, RZ, -R2 ;  /* 0x000000ffff047224 */ /* 0x001fe400078e0a02 */
[----:B------:R-:W-:Y:S02]  /*3ad80*/  IMAD.MOV.U32 R2, RZ, RZ, R15 ;  /* 0x000000ffff027224 */ /* 0x000fe400078e000f */
[----:B---3--:R-:W-:Y:S02]  /*3ad90*/  IMAD R8, R3, R4, R8 ;  /* 0x0000000403087224 */ /* 0x008fe400078e0208 */
[----:B-1----:R-:W-:-:S04]  /*3ada0*/  IMAD.MOV R3, RZ, RZ, -R10 ;  /* 0x000000ffff037224 */ /* 0x002fc800078e0a0a */
[----:B----4-:R-:W-:Y:S02]  /*3adb0*/  @P4 IMAD R8, R12, R3, R5 ;  /* 0x000000030c084224 */ /* 0x010fe400078e0205 */
[----:B------:R-:W-:Y:S01]  /*3adc0*/  IMAD.MOV.U32 R3, RZ, RZ, R16 ;  /* 0x000000ffff037224 */ /* 0x000fe200078e0010 */
[----:B------:R-:W-:Y:S06]  /*3add0*/  @!P1 BRA `(.L_x_132) ;  /* 0x0000000000289947 */ /* 0x000fec0003800000 */
[----:B------:R-:W-:Y:S02]  /*3ade0*/  ULDC UR8, c[0x0][0x634] ;  /* 0x00018d0000087ab9 */ /* 0x000fe40000000800 */
[----:B------:R-:W-:-:S05]  /*3adf0*/  IADD3 R3, P1, R15, UR8, RZ ;  /* 0x000000080f037c10 */ /* 0x000fca000ff3e0ff */
[----:B------:R-:W-:-:S04]  /*3ae00*/  IMAD.X R11, RZ, RZ, R16, P1 ;  /* 0x000000ffff0b7224 */ /* 0x000fc800008e0610 */
[----:B------:R-:W-:-:S04]  /*3ae10*/  IMAD.WIDE.U32 R4, R11, UR6, RZ ;  /* 0x000000060b047c25 */ /* 0x000fc8000f8e00ff */
[----:B------:R-:W-:-:S04]  /*3ae20*/  IMAD.WIDE.U32 R4, P1, R3, UR7, R4 ;  /* 0x0000000703047c25 */ /* 0x000fc8000f820004 */
[----:B------:R-:W-:-:S04]  /*3ae30*/  IMAD.WIDE.U32 R2, R3, UR6, RZ ;  /* 0x0000000603027c25 */ /* 0x000fc8000f8e00ff */
[----:B------:R-:W-:Y:S01]  /*3ae40*/  IMAD.MOV.U32 R2, RZ, RZ, R5 ;  /* 0x000000ffff027224 */ /* 0x000fe200078e0005 */
[----:B------:R-:W-:Y:S01]  /*3ae50*/  IADD3 RZ, P3, R3, R4, RZ ;  /* 0x0000000403ff7210 */ /* 0x000fe20007f7e0ff */
[----:B------:R-:W-:-:S04]  /*3ae60*/  IMAD.X R3, RZ, RZ, RZ, P1 ;  /* 0x000000ffff037224 */ /* 0x000fc800008e06ff */
[----:B------:R-:W-:-:S08]  /*3ae70*/  IMAD.WIDE.U32.X R2, R11, UR7, R2, P3 ;  /* 0x000000070b027c25 */ /* 0x000fd000098e0402 */
.L_x_132:
[--C-:B------:R-:W-:Y:S01]  /*3ae80*/  SHF.R.U64 R10, R2, UR9, R3.reuse ;  /* 0x00000009020a7c19 */ /* 0x100fe20008001203 */
[----:B------:R-:W-:Y:S01]  /*3ae90*/  ULDC.64 UR6, c[0x0][0x620] ;  /* 0x0001880000067ab9 */ /* 0x000fe20000000a00 */
[----:B------:R-:W-:Y:S01]  /*3aea0*/  SHF.R.U32.HI R2, RZ, UR9, R3 ;  /* 0x00000009ff027c19 */ /* 0x000fe20008011603 */
[----:B------:R-:W-:Y:S01]  /*3aeb0*/  IMAD.MOV.U32 R3, RZ, RZ, R16 ;  /* 0x000000ffff037224 */ /* 0x000fe200078e0010 */
[----:B------:R-:W-:Y:S01]  /*3aec0*/  IADD3 R11, P1, RZ, -R10, RZ ;  /* 0x8000000aff0b7210 */ /* 0x000fe20007f3e0ff */
[----:B------:R-:W-:-:S04]  /*3aed0*/  ULDC.64 UR8, c[0x0][0x640] ;  /* 0x0001900000087ab9 */ /* 0x000fc80000000a00 */
[----:B------:R-:W-:Y:S01]  /*3aee0*/  IMAD.X R2, RZ, RZ, ~R2, P1 ;  /* 0x000000ffff027224 */ /* 0x000fe200008e0e02 */
[----:B------:R-:W-:-:S03]  /*3aef0*/  ISETP.NE.U32.AND P1, PT, RZ, UR8, PT ;  /* 0x00000008ff007c0c */ /* 0x000fc6000bf25070 */
[----:B------:R-:W-:Y:S01]  /*3af00*/  IMAD R2, R2, UR6, RZ ;  /* 0x0000000602027c24 */ /* 0x000fe2000f8e02ff */
[----:B------:R-:W-:-:S03]  /*3af10*/  ISETP.NE.AND.EX P1, PT, RZ, UR9, PT, P1 ;  /* 0x00000009ff007c0c */ /* 0x000fc6000bf25310 */
[----:B------:R-:W-:Y:S02]  /*3af20*/  IMAD R5, R11, UR7, R2 ;  /* 0x000000070b057c24 */ /* 0x000fe4000f8e0202 */
[----:B------:R-:W-:-:S04]  /*3af30*/  IMAD.MOV.U32 R2, RZ, RZ, R15 ;  /* 0x000000ffff027224 */ /* 0x000fc800078e000f */
[----:B------:R-:W-:Y:S01]  /*3af40*/  IMAD.WIDE.U32 R2, R11, UR6, R2 ;  /* 0x000000060b027c25 */ /* 0x000fe2000f8e0002 */
[----:B------:R-:W-:-:S03]  /*3af50*/  ULDC UR6, c[0x0][0x618] ;  /* 0x0001860000067ab9 */ /* 0x000fc60000000800 */
[----:B------:R-:W-:-:S05]  /*3af60*/  IMAD.IADD R3, R3, 0x1, R5 ;  /* 0x0000000103037824 */ /* 0x000fca00078e0205 */
[--C-:B------:R-:W-:Y:S02]  /*3af70*/  SHF.R.U64 R11, R2, UR6, R3.reuse ;  /* 0x00000006020b7c19 */ /* 0x100fe40008001203 */
[----:B------:R-:W-:Y:S01]  /*3af80*/  SHF.R.U32.HI R2, RZ, UR6, R3 ;  /* 0x00000006ff027c19 */ /* 0x000fe20008011603 */
[----:B------:R-:W-:-:S03]  /*3af90*/  ULDC UR6, c[0x0][0x608] ;  /* 0x0001820000067ab9 */ /* 0x000fc60000000800 */
[--C-:B------:R-:W-:Y:S02]  /*3afa0*/  SHF.R.U64 R12, R11, UR6, R2.reuse ;  /* 0x000000060b0c7c19 */ /* 0x100fe40008001202 */
[----:B------:R-:W-:Y:S01]  /*3afb0*/  SHF.R.U32.HI R3, RZ, UR6, R2 ;  /* 0x00000006ff037c19 */ /* 0x000fe20008011602 */
[----:B------:R-:W-:-:S03]  /*3afc0*/  ULDC UR6, c[0x0][0x658] ;  /* 0x0001960000067ab9 */ /* 0x000fc60000000800 */
[--C-:B------:R-:W-:Y:S02]  /*3afd0*/  SHF.R.U64 R13, R12, UR6, R3.reuse ;  /* 0x000000060c0d7c19 */ /* 0x100fe40008001203 */
[----:B------:R-:W-:-:S03]  /*3afe0*/  SHF.R.U32.HI R15, RZ, UR6, R3 ;  /* 0x00000006ff0f7c19 */ /* 0x000fc60008011603 */
[----:B------:R-:W-:Y:S02]  /*3aff0*/  IMAD.MOV.U32 R2, RZ, RZ, R13 ;  /* 0x000000ffff027224 */ /* 0x000fe400078e000d */
        /* <DEDUP_REMOVED lines=12> */
.L_x_133:
[----:B------:R-:W-:Y:S01]  /*3b0c0*/  ULDC UR6, c[0x0][0x648] ;  /* 0x0001920000067ab9 */ /* 0x000fe20000000800 */
[----:B------:R-:W-:Y:S01]  /*3b0d0*/  LOP3.LUT R12, R12, UR18, RZ, 0xc0, !PT ;  /* 0x000000120c0c7c12 */ /* 0x000fe2000f8ec0ff */
[----:B------:R-:W-:Y:S01]  /*3b0e0*/  IMAD.MOV.U32 R4, RZ, RZ, 0x1 ;  /* 0x00000001ff047424 */ /* 0x000fe200078e00ff */
[----:B------:R-:W-:Y:S01]  /*3b0f0*/  SHF.R.U64 R3, R2, UR6, R3 ;  /* 0x0000000602037c19 */ /* 0x000fe20008001203 */
[----:B------:R-:W-:-:S04]  /*3b100*/  ULDC UR6, c[0x0][0x638] ;  /* 0x00018e0000067ab9 */ /* 0x000fc80000000800 */
[----:B------:R-:W-:Y:S02]  /*3b110*/  IMAD.MOV R2, RZ, RZ, -R3 ;  /* 0x000000ffff027224 */ /* 0x000fe400078e0a03 */
[----:B------:R-:W-:Y:S02]  /*3b120*/  IMAD R5, R3, UR19, R12 ;  /* 0x0000001303057c24 */ /* 0x000fe4000f8e020c */
[----:B------:R-:W-:Y:S01]  /*3b130*/  IMAD R13, R2, UR6, R13 ;  /* 0x00000006020d7c24 */ /* 0x000fe2000f8e020d */
[----:B------:R-:W-:Y:S01]  /*3b140*/  ULDC UR6, c[0x0][0x610] ;  /* 0x0001840000067ab9 */ /* 0x000fe20000000800 */
[----:B------:R-:W-:Y:S01]  /*3b150*/  LOP3.LUT R2, R11, UR5, RZ, 0xc0, !PT ;  /* 0x000000050b027c12 */ /* 0x000fe2000f8ec0ff */
[----:B------:R-:W-:Y:S01]  /*3b160*/  IMAD R8, R5, UR6, R8 ;  /* 0x0000000605087c24 */ /* 0x000fe2000f8e0208 */
[----:B------:R-:W-:-:S03]  /*3b170*/  ULDC UR6, c[0x0][0x600] ;  /* 0x0001800000067ab9 */ /* 0x000fc60000000800 */
[----:B------:R-:W-:-:S05]  /*3b180*/  IMAD R13, R13, UR6, R2 ;  /* 0x000000060d0d7c24 */ /* 0x000fca000f8e0202 */
[----:B------:R-:W-:Y:S02]  /*3b190*/  SEL R2, R13, R8, !P4 ;  /* 0x000000080d027207 */ /* 0x000fe40006000000 */
[----:B------:R-:W-:-:S07]  /*3b1a0*/  SEL R3, R8, R13, !P4 ;  /* 0x0000000d08037207 */ /* 0x000fce0006000000 */
.L_x_131:
[----:B------:R-:W-:Y:S05]  /*3b1b0*/  BSYNC B1 ;  /* 0x0000000000017941 */ /* 0x000fea0003800000 */
.L_x_130:
[----:B------:R-:W-:-:S13]  /*3b1c0*/  LOP3.LUT P1, RZ, R4, 0xff, RZ, 0xc0, !PT ;  /* 0x000000ff04ff7812 */ /* 0x000fda000782c0ff */
[----:B------:R-:W-:Y:S05]  /*3b1d0*/  @P1 BRA `(.L_x_134) ;  /* 0xfffffff4002c1947 */ /* 0x000fea000383ffff */
[----:B------:R-:W-:Y:S05]  /*3b1e0*/  BSYNC B0 ;  /* 0x0000000000007941 */ /* 0x000fea0003800000 */
.L_x_122:
[----:B------:R-:W-:-:S03]  /*3b1f0*/  UMOV UR6, 0xffffffff ;  /* 0xffffffff00067882 */ /* 0x000fc60000000000 */
[----:B------:R-:W-:Y:S05]  /*3b200*/  BRA.DIV UR6, `(.L_x_135) ;  /* 0x0000000a06007947 */ /* 0x000fea000b800000 */
[----:B------:R-:W-:-:S13]  /*3b210*/  ELECT P0, URZ, PT ;  /* 0x00000000003f782f */ /* 0x000fda0003800000 */
.L_x_155:
[----:B------:R-:W-:Y:S04]  /*3b220*/  BSSY B0, `(.L_x_136) ;  /* 0x0000062000007945 */ /* 0x000fe80003800000 */
[----:B------:R-:W-:Y:S05]  /*3b230*/  @!P0 BRA `(.L_x_137) ;  /* 0x0000000400808947 */ /* 0x000fea0003800000 */
[----:B------:R-:W-:-:S04]  /*3b240*/  ULOP3.LUT UR6, UR4, 0x2, URZ, 0xfc, !UPT ;  /* 0x0000000204067892 */ /* 0x000fc8000f8efc3f */
[----:B------:R-:W-:-:S06]  /*3b250*/  UISETP.NE.AND UP0, UPT, UR6, 0x3, UPT ;  /* 0x000000030600788c */ /* 0x000fcc000bf05270 */
[----:B------:R-:W-:-:S13]  /*3b260*/  PLOP3.LUT P0, PT, PT, PT, UP0, 0x80, 0x0 ;  /* 0x000000000000781c */ /* 0x000fda0003f0f008 */
[----:B------:R-:W-:Y:S05]  /*3b270*/  @!P0 BRA `(.L_x_138) ;  /* 0x0000000000048947 */ /* 0x000fea0003800000 */
[----:B------:R-:W-:Y:S01]  /*3b280*/  BPT.TRAP 0x1 ;  /* 0x000000040000795c */ /* 0x000fe20000300000 */
.L_x_138:
[----:B------:R-:W0:Y:S01]  /*3b290*/  S2R R3, SR_CgaCtaId ;  /* 0x0000000000037919 */ /* 0x000e220000008800 */
[----:B------:R-:W-:Y:S02]  /*3b2a0*/  MOV R0, 0x400 ;  /* 0x0000040000007802 */ /* 0x000fe40000000f00 */
[----:B------:R-:W-:Y:S02]  /*3b2b0*/  SHF.L.U32 R2, R6, 0x1f, RZ ;  /* 0x0000001f06027819 */ /* 0x000fe400000006ff */
[----:B0-----:R-:W-:-:S05]  /*3b2c0*/  LEA R0, R3, R0, 0x18 ;  /* 0x0000000003007211 */ /* 0x001fca00078ec0ff */
[----:B------:R-:W-:-:S04]  /*3b2d0*/  VIADD R0, R0, 0x50 ;  /* 0x0000005000007836 */ /* 0x000fc80000000000 */
[----:B------:R-:W-:-:S04]  /*3b2e0*/  IMAD R3, R7, 0x8, R0 ;  /* 0x0000000807037824 */ /* 0x000fc800078e0200 */
[----:B------:R-:W0:Y:S02]  /*3b2f0*/  SYNCS.PHASECHK.TRANS64.TRYWAIT P0, [R3+URZ], R2 ;  /* 0x00000002030075a7 */ /* 0x000e24000800017f */
[----:B0-----:R-:W-:Y:S05]  /*3b300*/  @!P0 BRA `(.L_x_139) ;  /* 0x0000000400e48947 */ /* 0x001fea0003800000 */
.L_x_156:
[----:B------:R-:W-:-:S05]  /*3b310*/  VIADD R7, R7, 0x1 ;  /* 0x0000000107077836 */ /* 0x000fca0000000000 */
[----:B------:R-:W-:-:S04]  /*3b320*/  ISETP.NE.AND P0, PT, R7, 0xa, PT ;  /* 0x0000000a0700780c */ /* 0x000fc80003f05270 */
[----:B0-----:R-:W-:Y:S02]  /*3b330*/  SEL R3, RZ, 0x1, P0 ;  /* 0x00000001ff037807 */ /* 0x001fe40000000000 */
[----:B------:R-:W-:Y:S02]  /*3b340*/  SEL R7, R7, RZ, P0 ;  /* 0x000000ff07077207 */ /* 0x000fe40000000000 */
[----:B------:R-:W-:-:S03]  /*3b350*/  LOP3.LUT R6, R6, R3, RZ, 0x3c, !PT ;  /* 0x0000000306067212 */ /* 0x000fc600078e3cff */
[----:B------:R-:W-:Y:S01]  /*3b360*/  IMAD R3, R7, 0x8, R0 ;  /* 0x0000000807037824 */ /* 0x000fe200078e0200 */
[----:B------:R-:W-:-:S04]  /*3b370*/  SHF.L.U32 R2, R6, 0x1f, RZ ;  /* 0x0000001f06027819 */ /* 0x000fc800000006ff */
[----:B------:R-:W0:Y:S02]  /*3b380*/  SYNCS.PHASECHK.TRANS64.TRYWAIT P0, [R3+URZ], R2 ;  /* 0x00000002030075a7 */ /* 0x000e24000800017f */
[----:B0-----:R-:W-:Y:S05]  /*3b390*/  @!P0 BRA `(.L_x_140) ;  /* 0x0000000400d48947 */ /* 0x001fea0003800000 */
.L_x_157:
[----:B0-----:R-:W-:-:S05]  /*3b3a0*/  VIADD R2, R7, 0x1 ;  /* 0x0000000107027836 */ /* 0x001fca0000000000 */
[----:B------:R-:W-:-:S04]  /*3b3b0*/  ISETP.NE.AND P0, PT, R2, 0xa, PT ;  /* 0x0000000a0200780c */ /* 0x000fc80003f05270 */
[----:B------:R-:W-:Y:S02]  /*3b3c0*/  SEL R3, RZ, 0x1, P0 ;  /* 0x00000001ff037807 */ /* 0x000fe40000000000 */
[----:B------:R-:W-:Y:S02]  /*3b3d0*/  SEL R5, R2, RZ, P0 ;  /* 0x000000ff02057207 */ /* 0x000fe40000000000 */
[----:B------:R-:W-:-:S03]  /*3b3e0*/  LOP3.LUT R6, R6, R3, RZ, 0x3c, !PT ;  /* 0x0000000306067212 */ /* 0x000fc600078e3cff */
[----:B------:R-:W-:Y:S01]  /*3b3f0*/  IMAD R3, R5, 0x8, R0 ;  /* 0x0000000805037824 */ /* 0x000fe200078e0200 */
[----:B------:R-:W-:-:S04]  /*3b400*/  SHF.L.U32 R2, R6, 0x1f, RZ ;  /* 0x0000001f06027819 */ /* 0x000fc800000006ff */
[----:B------:R-:W0:Y:S02]  /*3b410*/  SYNCS.PHASECHK.TRANS64.TRYWAIT P0, [R3+URZ], R2 ;  /* 0x00000002030075a7 */ /* 0x000e24000800017f */
[----:B0-----:R-:W-:Y:S05]  /*3b420*/  @!P0 BRA `(.L_x_141) ;  /* 0x0000000400c48947 */ /* 0x001fea0003800000 */
.L_x_158:
        /* <DEDUP_REMOVED lines=9> */
.L_x_159:
        /* <DEDUP_REMOVED lines=9> */
.L_x_160:
        /* <DEDUP_REMOVED lines=9> */
.L_x_161:
        /* <DEDUP_REMOVED lines=9> */
.L_x_162:
        /* <DEDUP_REMOVED lines=9> */
.L_x_163:
        /* <DEDUP_REMOVED lines=9> */
.L_x_164:
[----:B0-----:R-:W-:-:S05]  /*3b790*/  VIADD R2, R5, 0x1 ;  /* 0x0000000105027836 */ /* 0x001fca0000000000 */
[----:B------:R-:W-:-:S04]  /*3b7a0*/  ISETP.NE.AND P0, PT, R2, 0xa, PT ;  /* 0x0000000a0200780c */ /* 0x000fc80003f05270 */
[----:B------:R-:W-:Y:S02]  /*3b7b0*/  SEL R4, RZ, 0x1, P0 ;  /* 0x00000001ff047807 */ /* 0x000fe40000000000 */
[----:B------:R-:W-:Y:S02]  /*3b7c0*/  SEL R3, R2, RZ, P0 ;  /* 0x000000ff02037207 */ /* 0x000fe40000000000 */
[----:B------:R-:W-:-:S03]  /*3b7d0*/  LOP3.LUT R4, R7, R4, RZ, 0x3c, !PT ;  /* 0x0000000407047212 */ /* 0x000fc600078e3cff */
[----:B------:R-:W-:Y:S01]  /*3b7e0*/  IMAD R3, R3, 0x8, R0 ;  /* 0x0000000803037824 */ /* 0x000fe200078e0200 */
[----:B------:R-:W-:-:S07]  /*3b7f0*/  SHF.L.U32 R0, R4, 0x1f, RZ ;  /* 0x0000001f04007819 */ /* 0x000fce00000006ff */
.L_x_148:
[----:B0-----:R0:W1:Y:S02]  /*3b800*/  SYNCS.PHASECHK.TRANS64.TRYWAIT P0, [R3+URZ], R0 ;  /* 0x00000000030075a7 */ /* 0x001064000800017f */
[----:B-1----:R-:W-:Y:S05]  /*3b810*/  @!P0 NANOSLEEP.SYNCS 0x989680 ;  /* 0x009896800000895d */ /* 0x002fea0003900000 */
[----:B------:R-:W1:Y:S02]  /*3b820*/  @!P0 SYNCS.PHASECHK.TRANS64 P0, [R3+URZ], R0 ;  /* 0x00000000030085a7 */ /* 0x000e64000800007f */
[----:B-1----:R-:W-:Y:S05]  /*3b830*/  @!P0 BRA `(.L_x_148) ;  /* 0xfffffffc00f08947 */ /* 0x002fea000383ffff */
.L_x_137:
[----:B------:R-:W-:Y:S05]  /*3b840*/  BSYNC B0 ;  /* 0x0000000000007941 */ /* 0x000fea0003800000 */
.L_x_136:
[----:B------:R-:W-:Y:S05]  /*3b850*/  EXIT ;  /* 0x000000000000794d */ /* 0x000fea0003800000 */
.L_x_18:
[----:B-1----:R-:W-:-:S04]  /*3b860*/  IMAD.U32 R5, RZ, RZ, UR12 ;  /* 0x0000000cff057e24 */ /* 0x002fc8000f8e00ff */
[----:B------:R1:W4:Y:S03]  /*3b870*/  SYNCS.PHASECHK.TRANS64.TRYWAIT P0, [R5+URZ], R4 ;  /* 0x00000004050075a7 */ /* 0x000326000800017f */
[----:B----4-:R-:W-:Y:S05]  /*3b880*/  @!P0 NANOSLEEP.SYNCS 0x989680 ;  /* 0x009896800000895d */ /* 0x010fea0003900000 */
[----:B------:R-:W4:Y:S02]  /*3b890*/  @!P0 SYNCS.PHASECHK.TRANS64 P0, [R5+URZ], R4 ;  /* 0x00000004050085a7 */ /* 0x000f24000800007f */
[----:B----4-:R-:W-:Y:S05]  /*3b8a0*/  @!P0 BRA `(.L_x_18) ;  /* 0xfffffffc00ec8947 */ /* 0x010fea000383ffff */
[----:B------:R-:W-:Y:S05]  /*3b8b0*/  BRA `(.L_x_17) ;  /* 0xfffffc7c00087947 */ /* 0x000fea000383ffff */
.L_x_24:
[----:B-----5:R4:W-:Y:S02]  /*3b8c0*/  STL [R1+0x678], R0 ;  /* 0x0006780001007387 */ /* 0x0209e40000100800 */
[----:B----4-:R-:W-:-:S04]  /*3b8d0*/  IMAD.U32 R0, RZ, RZ, UR13 ;  /* 0x0000000dff007e24 */ /* 0x010fc8000f8e00ff */
[----:B------:R4:W0:Y:S03]  /*3b8e0*/  SYNCS.PHASECHK.TRANS64.TRYWAIT P0, [R0+URZ], R6 ;  /* 0x00000006000075a7 */ /* 0x000826000800017f */
[----:B0-----:R-:W-:Y:S05]  /*3b8f0*/  @!P0 NANOSLEEP.SYNCS 0x989680 ;  /* 0x009896800000895d */ /* 0x001fea0003900000 */
[----:B------:R4:W0:Y:S02]  /*3b900*/  @!P0 SYNCS.PHASECHK.TRANS64 P0, [R0+URZ], R6 ;  /* 0x00000006000085a7 */ /* 0x000824000800007f */
[----:B----4-:R4:W5:Y:S02]  /*3b910*/  LDL.LU R0, [R1+0x678] ;  /* 0x0006780001007983 */ /* 0x0109640000300800 */
[----:B0---4-:R-:W-:Y:S05]  /*3b920*/  @!P0 BRA `(.L_x_24) ;  /* 0xfffffffc00e48947 */ /* 0x011fea000383ffff */
[----:B------:R-:W-:Y:S05]  /*3b930*/  BRA `(.L_x_23) ;  /* 0xfffffccc00e07947 */ /* 0x000fea000383ffff */
.L_x_123:
[----:B------:R-:W-:Y:S01]  /*3b940*/  BSSY B1, `(.L_x_149) ;  /* 0x0000006000017945 */ /* 0x000fe20003800000 */
[----:B------:R-:W-:-:S07]  /*3b950*/  IMAD.MOV.U32 R4, RZ, RZ, -0x1 ;  /* 0xffffffffff047424 */ /* 0x000fce00078e00ff */
[----:B------:R-:W-:Y:S05]  /*3b960*/  WARPSYNC.COLLECTIVE R4, `(.L_x_150) ;  /* 0x00000000040c7348 */ /* 0x000fea0003c00000 */
[----:B------:R-:W-:Y:S02]  /*3b970*/  ELECT P1, UR62, PT ;  /* 0x00000000003e782f */ /* 0x000fe40003820000 */
[----:B------:R-:W-:Y:S01]  /*3b980*/  MOV R4, UR62 ;  /* 0x0000003e00047c02 */ /* 0x000fe20008000f00 */
[----:B------:R-:W-:Y:S10]  /*3b990*/  ENDCOLLECTIVE ;  /* 0x000000000000791b */ /* 0x000ff40003800000 */
.L_x_150:
[----:B------:R-:W-:Y:S05]  /*3b9a0*/  BSYNC B1 ;  /* 0x0000000000017941 */ /* 0x000fea0003800000 */
.L_x_149:
[----:B------:R-:W-:Y:S05]  /*3b9b0*/  BRA `(.L_x_151) ;  /* 0xffffffec00407947 */ /* 0x000fea000383ffff */
.L_x_126:
[----:B-1----:R1:W2:Y:S02]  /*3b9c0*/  SYNCS.PHASECHK.TRANS64.TRYWAIT P1, [R16+URZ+0x50], R11 ;  /* 0x0000500b100075a7 */ /* 0x0022a4000802017f */
[----:B--2---:R-:W-:Y:S05]  /*3b9d0*/  @!P1 NANOSLEEP.SYNCS 0x989680 ;  /* 0x009896800000995d */ /* 0x004fea0003900000 */
[----:B------:R-:W2:Y:S02]  /*3b9e0*/  @!P1 SYNCS.PHASECHK.TRANS64 P1, [R16+URZ+0x50], R11 ;  /* 0x0000500b100095a7 */ /* 0x000ea4000802007f */
[----:B--2---:R-:W-:Y:S05]  /*3b9f0*/  @!P1 BRA `(.L_x_126) ;  /* 0xfffffffc00f09947 */ /* 0x004fea000383ffff */
[----:B------:R-:W-:Y:S05]  /*3ba00*/  BRA `(.L_x_152) ;  /* 0xffffffec00747947 */ /* 0x000fea000383ffff */
.L_x_135:
[----:B------:R-:W-:Y:S01]  /*3ba10*/  BSSY B0, `(.L_x_153) ;  /* 0x0000006000007945 */ /* 0x000fe20003800000 */
[----:B------:R-:W-:-:S07]  /*3ba20*/  IMAD.MOV.U32 R4, RZ, RZ, -0x1 ;  /* 0xffffffffff047424 */ /* 0x000fce00078e00ff */
[----:B------:R-:W-:Y:S05]  /*3ba30*/  WARPSYNC.COLLECTIVE R4, `(.L_x_154) ;  /* 0x00000000040c7348 */ /* 0x000fea0003c00000 */
[----:B------:R-:W-:Y:S02]  /*3ba40*/  ELECT P1, UR62, PT ;  /* 0x00000000003e782f */ /* 0x000fe40003820000 */
[----:B------:R-:W-:Y:S01]  /*3ba50*/  MOV R4, UR62 ;  /* 0x0000003e00047c02 */ /* 0x000fe20008000f00 */
[----:B------:R-:W-:Y:S10]  /*3ba60*/  ENDCOLLECTIVE ;  /* 0x000000000000791b */ /* 0x000ff40003800000 */
.L_x_154:
[----:B------:R-:W-:Y:S05]  /*3ba70*/  BSYNC B0 ;  /* 0x0000000000007941 */ /* 0x000fea0003800000 */
.L_x_153:
[----:B------:R-:W-:Y:S01]  /*3ba80*/  PLOP3.LUT P0, PT, P1, PT, PT, 0x80, 0x0 ;  /* 0x000000000000781c */ /* 0x000fe20000f0f070 */
[----:B------:R-:W-:-:S12]  /*3ba90*/  BRA `(.L_x_155) ;  /* 0xfffffff400e07947 */ /* 0x000fd8000383ffff */
.L_x_139:
[----:B0-----:R0:W1:Y:S02]  /*3baa0*/  SYNCS.PHASECHK.TRANS64.TRYWAIT P0, [R3+URZ], R2 ;  /* 0x00000002030075a7 */ /* 0x001064000800017f */
[----:B-1----:R-:W-:Y:S05]  /*3bab0*/  @!P0 NANOSLEEP.SYNCS 0x989680 ;  /* 0x009896800000895d */ /* 0x002fea0003900000 */
[----:B------:R-:W1:Y:S02]  /*3bac0*/  @!P0 SYNCS.PHASECHK.TRANS64 P0, [R3+URZ], R2 ;  /* 0x00000002030085a7 */ /* 0x000e64000800007f */
[----:B-1----:R-:W-:Y:S05]  /*3bad0*/  @!P0 BRA `(.L_x_139) ;  /* 0xfffffffc00f08947 */ /* 0x002fea000383ffff */
[----:B------:R-:W-:Y:S05]  /*3bae0*/  BRA `(.L_x_156) ;  /* 0xfffffff800087947 */ /* 0x000fea000383ffff */
.L_x_140:
[----:B0-----:R0:W1:Y:S02]  /*3baf0*/  SYNCS.PHASECHK.TRANS64.TRYWAIT P0, [R3+URZ], R2 ;  /* 0x00000002030075a7 */ /* 0x001064000800017f */
[----:B-1----:R-:W-:Y:S05]  /*3bb00*/  @!P0 NANOSLEEP.SYNCS 0x989680 ;  /* 0x009896800000895d */ /* 0x002fea0003900000 */
[----:B------:R-:W1:Y:S02]  /*3bb10*/  @!P0 SYNCS.PHASECHK.TRANS64 P0, [R3+URZ], R2 ;  /* 0x00000002030085a7 */ /* 0x000e64000800007f */
[----:B-1----:R-:W-:Y:S05]  /*3bb20*/  @!P0 BRA `(.L_x_140) ;  /* 0xfffffffc00f08947 */ /* 0x002fea000383ffff */
[----:B------:R-:W-:Y:S05]  /*3bb30*/  BRA `(.L_x_157) ;  /* 0xfffffff800187947 */ /* 0x000fea000383ffff */
.L_x_141:
[----:B0-----:R0:W1:Y:S02]  /*3bb40*/  SYNCS.PHASECHK.TRANS64.TRYWAIT P0, [R3+URZ], R2 ;  /* 0x00000002030075a7 */ /* 0x001064000800017f */
[----:B-1----:R-:W-:Y:S05]  /*3bb50*/  @!P0 NANOSLEEP.SYNCS 0x989680 ;  /* 0x009896800000895d */ /* 0x002fea0003900000 */
[----:B------:R-:W1:Y:S02]  /*3bb60*/  @!P0 SYNCS.PHASECHK.TRANS64 P0, [R3+URZ], R2 ;  /* 0x00000002030085a7 */ /* 0x000e64000800007f */
[----:B-1----:R-:W-:Y:S05]  /*3bb70*/  @!P0 BRA `(.L_x_141) ;  /* 0xfffffffc00f08947 */ /* 0x002fea000383ffff */
[----:B------:R-:W-:Y:S05]  /*3bb80*/  BRA `(.L_x_158) ;  /* 0xfffffff800287947 */ /* 0x000fea000383ffff */
.L_x_142:
[----:B0-----:R0:W1:Y:S02]  /*3bb90*/  SYNCS.PHASECHK.TRANS64.TRYWAIT P0, [R3+URZ], R2 ;  /* 0x00000002030075a7 */ /* 0x001064000800017f */
[----:B-1----:R-:W-:Y:S05]  /*3bba0*/  @!P0 NANOSLEEP.SYNCS 0x989680 ;  /* 0x009896800000895d */ /* 0x002fea0003900000 */
[----:B------:R-:W1:Y:S02]  /*3bbb0*/  @!P0 SYNCS.PHASECHK.TRANS64 P0, [R3+URZ], R2 ;  /* 0x00000002030085a7 */ /* 0x000e64000800007f */
[----:B-1----:R-:W-:Y:S05]  /*3bbc0*/  @!P0 BRA `(.L_x_142) ;  /* 0xfffffffc00f08947 */ /* 0x002fea000383ffff */
[----:B------:R-:W-:Y:S05]  /*3bbd0*/  BRA `(.L_x_159) ;  /* 0xfffffff800387947 */ /* 0x000fea000383ffff */
.L_x_143:
[----:B0-----:R0:W1:Y:S02]  /*3bbe0*/  SYNCS.PHASECHK.TRANS64.TRYWAIT P0, [R3+URZ], R2 ;  /* 0x00000002030075a7 */ /* 0x001064000800017f */
[----:B-1----:R-:W-:Y:S05]  /*3bbf0*/  @!P0 NANOSLEEP.SYNCS 0x989680 ;  /* 0x009896800000895d */ /* 0x002fea0003900000 */
[----:B------:R-:W1:Y:S02]  /*3bc00*/  @!P0 SYNCS.PHASECHK.TRANS64 P0, [R3+URZ], R2 ;  /* 0x00000002030085a7 */ /* 0x000e64000800007f */
[----:B-1----:R-:W-:Y:S05]  /*3bc10*/  @!P0 BRA `(.L_x_143) ;  /* 0xfffffffc00f08947 */ /* 0x002fea000383ffff */
[----:B------:R-:W-:Y:S05]  /*3bc20*/  BRA `(.L_x_160) ;  /* 0xfffffff800487947 */ /* 0x000fea000383ffff */
.L_x_144:
[----:B0-----:R0:W1:Y:S02]  /*3bc30*/  SYNCS.PHASECHK.TRANS64.TRYWAIT P0, [R3+URZ], R2 ;  /* 0x00000002030075a7 */ /* 0x001064000800017f */
[----:B-1----:R-:W-:Y:S05]  /*3bc40*/  @!P0 NANOSLEEP.SYNCS 0x989680 ;  /* 0x009896800000895d */ /* 0x002fea0003900000 */
[----:B------:R-:W1:Y:S02]  /*3bc50*/  @!P0 SYNCS.PHASECHK.TRANS64 P0, [R3+URZ], R2 ;  /* 0x00000002030085a7 */ /* 0x000e64000800007f */
[----:B-1----:R-:W-:Y:S05]  /*3bc60*/  @!P0 BRA `(.L_x_144) ;  /* 0xfffffffc00f08947 */ /* 0x002fea000383ffff */
[----:B------:R-:W-:Y:S05]  /*3bc70*/  BRA `(.L_x_161) ;  /* 0xfffffff800587947 */ /* 0x000fea000383ffff */
.L_x_145:
[----:B0-----:R0:W1:Y:S02]  /*3bc80*/  SYNCS.PHASECHK.TRANS64.TRYWAIT P0, [R3+URZ], R2 ;  /* 0x00000002030075a7 */ /* 0x001064000800017f */
[----:B-1----:R-:W-:Y:S05]  /*3bc90*/  @!P0 NANOSLEEP.SYNCS 0x989680 ;  /* 0x009896800000895d */ /* 0x002fea0003900000 */
[----:B------:R-:W1:Y:S02]  /*3bca0*/  @!P0 SYNCS.PHASECHK.TRANS64 P0, [R3+URZ], R2 ;  /* 0x00000002030085a7 */ /* 0x000e64000800007f */
[----:B-1----:R-:W-:Y:S05]  /*3bcb0*/  @!P0 BRA `(.L_x_145) ;  /* 0xfffffffc00f08947 */ /* 0x002fea000383ffff */
[----:B------:R-:W-:Y:S05]  /*3bcc0*/  BRA `(.L_x_162) ;  /* 0xfffffff800687947 */ /* 0x000fea000383ffff */
.L_x_146:
[----:B0-----:R0:W1:Y:S02]  /*3bcd0*/  SYNCS.PHASECHK.TRANS64.TRYWAIT P0, [R3+URZ], R2 ;  /* 0x00000002030075a7 */ /* 0x001064000800017f */
[----:B-1----:R-:W-:Y:S05]  /*3bce0*/  @!P0 NANOSLEEP.SYNCS 0x989680 ;  /* 0x009896800000895d */ /* 0x002fea0003900000 */
[----:B------:R-:W1:Y:S02]  /*3bcf0*/  @!P0 SYNCS.PHASECHK.TRANS64 P0, [R3+URZ], R2 ;  /* 0x00000002030085a7 */ /* 0x000e64000800007f */
[----:B-1----:R-:W-:Y:S05]  /*3bd00*/  @!P0 BRA `(.L_x_146) ;  /* 0xfffffffc00f08947 */ /* 0x002fea000383ffff */
[----:B------:R-:W-:Y:S05]  /*3bd10*/  BRA `(.L_x_163) ;  /* 0xfffffff800787947 */ /* 0x000fea000383ffff */
.L_x_147:
[----:B0-----:R0:W1:Y:S02]  /*3bd20*/  SYNCS.PHASECHK.TRANS64.TRYWAIT P0, [R3+URZ], R2 ;  /* 0x00000002030075a7 */ /* 0x001064000800017f */
[----:B-1----:R-:W-:Y:S05]  /*3bd30*/  @!P0 NANOSLEEP.SYNCS 0x989680 ;  /* 0x009896800000895d */ /* 0x002fea0003900000 */
[----:B------:R-:W1:Y:S02]  /*3bd40*/  @!P0 SYNCS.PHASECHK.TRANS64 P0, [R3+URZ], R2 ;  /* 0x00000002030085a7 */ /* 0x000e64000800007f */
[----:B-1----:R-:W-:Y:S05]  /*3bd50*/  @!P0 BRA `(.L_x_147) ;  /* 0xfffffffc00f08947 */ /* 0x002fea000383ffff */
[----:B------:R-:W-:Y:S05]  /*3bd60*/  BRA `(.L_x_164) ;  /* 0xfffffff800887947 */ /* 0x000fea000383ffff */
.L_x_165:
[----:B------:R-:W-:-:S00]  /*3bd70*/  BRA `(.L_x_165) ;  /* 0xfffffffc00fc7947 */ /* 0x000fc0000383ffff */
[----:B------:R-:W-:-:S00]  /*3bd80*/  NOP ;  /* 0x0000000000007918 */ /* 0x000fc00000000000 */
[----:B------:R-:W-:-:S00]  /*3bd90*/  NOP ;  /* 0x0000000000007918 */ /* 0x000fc00000000000 */
[----:B------:R-:W-:-:S00]  /*3bda0*/  NOP ;  /* 0x0000000000007918 */ /* 0x000fc00000000000 */
[----:B------:R-:W-:-:S00]  /*3bdb0*/  NOP ;  /* 0x0000000000007918 */ /* 0x000fc00000000000 */
[----:B------:R-:W-:-:S00]  /*3bdc0*/  NOP ;  /* 0x0000000000007918 */ /* 0x000fc00000000000 */
[----:B------:R-:W-:-:S00]  /*3bdd0*/  NOP ;  /* 0x0000000000007918 */ /* 0x000fc00000000000 */
[----:B------:R-:W-:-:S00]  /*3bde0*/  NOP ;  /* 0x0000000000007918 */ /* 0x000fc00000000000 */
[----:B------:R-:W-:-:S00]  /*3bdf0*/  NOP ;  /* 0x0000000000007918 */ /* 0x000fc00000000000 */
.L_x_166:


//--------------------- .nv.shared._ZN7cutlass13device_kernelINS_4gemm6kernel13GemmUniversalIN4cute5tupleIJiiiiEEENS1_10collective13CollectiveMmaINS1_37MainloopSm90TmaGmmaWarpSpecializedFP8ILi10ENS5_IJNS4_1CILi1EEESB_SB_EEENS1_35KernelTmaWarpSpecializedCooperativeEEENS5_IJNSA_ILi512EEENSA_ILi160EEENSA_ILi32EEEEEENS_12float_e4m3_tENS5_IJlSB_lEEESJ_SK_NS4_8TiledMMAINS4_8MMA_AtomIJNS4_4SM904GMMA30MMA_64x32x32_F32E4M3E4M3_SS_TNILNSO_7ScaleInE1ELSQ_1EEEEEENS4_6LayoutINS5_IJNSA_ILi2EEESB_SB_EEENS5_IJSB_NSA_ILi0EEESW_EEEEENS5_IJNS4_10UnderscoreESZ_SZ_EEEEENS4_13SM90_TMA_LOADENS4_14ComposedLayoutINS4_7SwizzleILi1ELi4ELi3EEENS4_18smem_ptr_flag_bitsILi8EEENST_INS5_IJNSA_ILi8EEESH_EEENS5_IJSH_SB_EEEEEEEvNS4_8identityES12_S1C_vS1D_EENS_8epilogue10collective6detail29Sm90TmaWarpSpecializedAdapterINS1G_15DefaultEpilogueISJ_SK_SK_NS1F_6thread17LinearCombinationISJ_Li1EffLNS1K_9ScaleType4KindE0ELNS_15FloatRoundStyleE2ESJ_EENS1_15EpilogueDefaultEEEEEvvEEEEvNT_6ParamsE --------------------------
	.section	.nv.shared._ZN7cutlass13device_kernelINS_4gemm6kernel13GemmUniversalIN4cute5tupleIJiiiiEEENS1_10collective13CollectiveMmaINS1_37MainloopSm90TmaGmmaWarpSpecializedFP8ILi10ENS5_IJNS4_1CILi1EEESB_SB_EEENS1_35KernelTmaWarpSpecializedCooperativeEEENS5_IJNSA_ILi512EEENSA_ILi160EEENSA_ILi32EEEEEENS_12float_e4m3_tENS5_IJlSB_lEEESJ_SK_NS4_8TiledMMAINS4_8MMA_AtomIJNS4_4SM904GMMA30MMA_64x32x32_F32E4M3E4M3_SS_TNILNSO_7ScaleInE1ELSQ_1EEEEEENS4_6LayoutINS5_IJNSA_ILi2EEESB_SB_EEENS5_IJSB_NSA_ILi0EEESW_EEEEENS5_IJNS4_10UnderscoreESZ_SZ_EEEEENS4_13SM90_TMA_LOADENS4_14ComposedLayoutINS4_7SwizzleILi1ELi4ELi3EEENS4_18smem_ptr_flag_bitsILi8EEENST_INS5_IJNSA_ILi8EEESH_EEENS5_IJSH_SB_EEEEEEEvNS4_8identityES12_S1C_vS1D_EENS_8epilogue10collective6detail29Sm90TmaWarpSpecializedAdapterINS1G_15DefaultEpilogueISJ_SK_SK_NS1F_6thread17LinearCombinationISJ_Li1EffLNS1K_9ScaleType4KindE0ELNS_15FloatRoundStyleE2ESJ_EENS1_15EpilogueDefaultEEEEEvvEEEEvNT_6ParamsE,"aw",@nobits
	.sectionflags	@""
	.align	16
	.zero		1024


//--------------------- .nv.shared.reserved.0     --------------------------
	.section	.nv.shared.reserved.0,"aw",@nobits
	.weak		__nv_reservedSMEM_offset_0_alias
	.size		__nv_reservedSMEM_offset_0_alias, 0, 0
	.other		__nv_reservedSMEM_offset_0_alias,@"STO_CUDA_RESERVED_SHARED STV_DEFAULT"
__nv_reservedSMEM_offset_0_alias:
	.zero		0


//--------------------- .nv.global                --------------------------
	.section	.nv.global,"aw",@nobits
.nv.global:
	.type		_ZN39_INTERNAL_830dff3e_4_k_cu_ede639cc_88324cute1_E,@object
	.size		_ZN39_INTERNAL_830dff3e_4_k_cu_ede639cc_88324cute1_E,(_ZN39_INTERNAL_830dff3e_4_k_cu_ede639cc_88324cuda3std3__45__cpo6cbeginE - _ZN39_INTERNAL_830dff3e_4_k_cu_ede639cc_88324cute1_E)
_ZN39_INTERNAL_830dff3e_4_k_cu_ede639cc_88324cute1_E:
	.zero		1
	.type		_ZN39_INTERNAL_830dff3e_4_k_cu_ede639cc_88324cuda3std3__45__cpo6cbeginE,@object
	.size		_ZN39_INTERNAL_830dff3e_4_k_cu_ede639cc_88324cuda3std3__45__cpo6cbeginE,(_ZN39_INTERNAL_830dff3e_4_k_cu_ede639cc_88324cuda3std3__48in_placeE - _ZN39_INTERNAL_830dff3e_4_k_cu_ede639cc_88324cuda3std3__45__cpo6cbeginE)
_ZN39_INTERNAL_830dff3e_4_k_cu_ede639cc_88324cuda3std3__45__cpo6cbeginE:
	.zero		1
	.type		_ZN39_INTERNAL_830dff3e_4_k_cu_ede639cc_88324cuda3std3__48in_placeE,@object
	.size		_ZN39_INTERNAL_830dff3e_4_k_cu_ede639cc_88324cuda3std3__48in_placeE,(_ZN39_INTERNAL_830dff3e_4_k_cu_ede639cc_88324cuda3std6ranges3__45__cpo9iter_moveE - _ZN39_INTERNAL_830dff3e_4_k_cu_ede639cc_88324cuda3std3__48in_placeE)
_ZN39_INTERNAL_830dff3e_4_k_cu_ede639cc_88324cuda3std3__48in_placeE:
	.zero		1
	.type		_ZN39_INTERNAL_830dff3e_4_k_cu_ede639cc_88324cuda3std6ranges3__45__cpo9iter_moveE,@object
	.size		_ZN39_INTERNAL_830dff3e_4_k_cu_ede639cc_88324cuda3std6ranges3__45__cpo9iter_moveE,(_ZN39_INTERNAL_830dff3e_4_k_cu_ede639cc_88324cuda3std3__45__cpo5beginE - _ZN39_INTERNAL_830dff3e_4_k_cu_ede639cc_88324cuda3std6ranges3__45__cpo9iter_moveE)
_ZN39_INTERNAL_830dff3e_4_k_cu_ede639cc_88324cuda3std6ranges3__45__cpo9iter_moveE:
	.zero		1
	.type		_ZN39_INTERNAL_830dff3e_4_k_cu_ede639cc_88324cuda3std3__45__cpo5beginE,@object
	.size		_ZN39_INTERNAL_830dff3e_4_k_cu_ede639cc_88324cuda3std3__45__cpo5beginE,(_ZN39_INTERNAL_830dff3e_4_k_cu_ede639cc_88324cuda3std3__441_GLOBAL__N__830dff3e_4_k_cu_ede639cc_88326ignoreE - _ZN39_INTERNAL_830dff3e_4_k_cu_ede639cc_88324cuda3std3__45__cpo5beginE)
_ZN39_INTERNAL_830dff3e_4_k_cu_ede639cc_88324cuda3std3__45__cpo5beginE:
	.zero		1
	.type		_ZN39_INTERNAL_830dff3e_4_k_cu_ede639cc_88324cuda3std3__441_GLOBAL__N__830dff3e_4_k_cu_ede639cc_88326ignoreE,@object
	.size		_ZN39_INTERNAL_830dff3e_4_k_cu_ede639cc_88324cuda3std3__441_GLOBAL__N__830dff3e_4_k_cu_ede639cc_88326ignoreE,(_ZN39_INTERNAL_830dff3e_4_k_cu_ede639cc_88324cute7productE - _ZN39_INTERNAL_830dff3e_4_k_cu_ede639cc_88324cuda3std3__441_GLOBAL__N__830dff3e_4_k_cu_ede639cc_88326ignoreE)
_ZN39_INTERNAL_830dff3e_4_k_cu_ede639cc_88324cuda3std3__441_GLOBAL__N__830dff3e_4_k_cu_ede639cc_88326ignoreE:
	.zero		1
	.type		_ZN39_INTERNAL_830dff3e_4_k_cu_ede639cc_88324cute7productE,@object
	.size		_ZN39_INTERNAL_830dff3e_4_k_cu_ede639cc_88324cute7productE,(_ZN39_INTERNAL_830dff3e_4_k_cu_ede639cc_88324cuda3std3__45__cpo3endE - _ZN39_INTERNAL_830dff3e_4_k_cu_ede639cc_88324cute7productE)
_ZN39_INTERNAL_830dff3e_4_k_cu_ede639cc_88324cute7productE:
	.zero		1
	.type		_ZN39_INTERNAL_830dff3e_4_k_cu_ede639cc_88324cuda3std3__45__cpo3endE,@object
	.size		_ZN39_INTERNAL_830dff3e_4_k_cu_ede639cc_88324cuda3std3__45__cpo3endE,(_ZN39_INTERNAL_830dff3e_4_k_cu_ede639cc_88324cuda3std3__419piecewise_constructE - _ZN39_INTERNAL_830dff3e_4_k_cu_ede639cc_88324cuda3std3__45__cpo3endE)
_ZN39_INTERNAL_830dff3e_4_k_cu_ede639cc_88324cuda3std3__45__cpo3endE:
	.zero		1
	.type		_ZN39_INTERNAL_830dff3e_4_k_cu_ede639cc_88324cuda3std3__419piecewise_constructE,@object
	.size		_ZN39_INTERNAL_830dff3e_4_k_cu_ede639cc_88324cuda3std3__419piecewise_constructE,(_ZN39_INTERNAL_830dff3e_4_k_cu_ede639cc_88324cuda3std3__45__cpo4cendE - _ZN39_INTERNAL_830dff3e_4_k_cu_ede639cc_88324cuda3std3__419piecewise_constructE)
_ZN39_INTERNAL_830dff3e_4_k_cu_ede639cc_88324cuda3std3__419piecewise_constructE:
	.zero		1
	.type		_ZN39_INTERNAL_830dff3e_4_k_cu_ede639cc_88324cuda3std3__45__cpo4cendE,@object
	.size		_ZN39_INTERNAL_830dff3e_4_k_cu_ede639cc_88324cuda3std3__45__cpo4cendE,(_ZN39_INTERNAL_830dff3e_4_k_cu_ede639cc_88324cuda3std6ranges3__45__cpo4swapE - _ZN39_INTERNAL_830dff3e_4_k_cu_ede639cc_88324cuda3std3__45__cpo4cendE)
_ZN39_INTERNAL_830dff3e_4_k_cu_ede639cc_88324cuda3std3__45__cpo4cendE:
	.zero		1
	.type		_ZN39_INTERNAL_830dff3e_4_k_cu_ede639cc_88324cuda3std6ranges3__45__cpo4swapE,@object
	.size		_ZN39_INTERNAL_830dff3e_4_k_cu_ede639cc_88324cuda3std6ranges3__45__cpo4swapE,(.L_7 - _ZN39_INTERNAL_830dff3e_4_k_cu_ede639cc_88324cuda3std6ranges3__45__cpo4swapE)
_ZN39_INTERNAL_830dff3e_4_k_cu_ede639cc_88324cuda3std6ranges3__45__cpo4swapE:
	.zero		1
.L_7:


//--------------------- .nv.constant0._ZN7cutlass13device_kernelINS_4gemm6kernel13GemmUniversalIN4cute5tupleIJiiiiEEENS1_10collective13CollectiveMmaINS1_37MainloopSm90TmaGmmaWarpSpecializedFP8ILi10ENS5_IJNS4_1CILi1EEESB_SB_EEENS1_35KernelTmaWarpSpecializedCooperativeEEENS5_IJNSA_ILi512EEENSA_ILi160EEENSA_ILi32EEEEEENS_12float_e4m3_tENS5_IJlSB_lEEESJ_SK_NS4_8TiledMMAINS4_8MMA_AtomIJNS4_4SM904GMMA30MMA_64x32x32_F32E4M3E4M3_SS_TNILNSO_7ScaleInE1ELSQ_1EEEEEENS4_6LayoutINS5_IJNSA_ILi2EEESB_SB_EEENS5_IJSB_NSA_ILi0EEESW_EEEEENS5_IJNS4_10UnderscoreESZ_SZ_EEEEENS4_13SM90_TMA_LOADENS4_14ComposedLayoutINS4_7SwizzleILi1ELi4ELi3EEENS4_18smem_ptr_flag_bitsILi8EEENST_INS5_IJNSA_ILi8EEESH_EEENS5_IJSH_SB_EEEEEEEvNS4_8identityES12_S1C_vS1D_EENS_8epilogue10collective6detail29Sm90TmaWarpSpecializedAdapterINS1G_15DefaultEpilogueISJ_SK_SK_NS1F_6thread17LinearCombinationISJ_Li1EffLNS1K_9ScaleType4KindE0ELNS_15FloatRoundStyleE2ESJ_EENS1_15EpilogueDefaultEEEEEvvEEEEvNT_6ParamsE --------------------------
	.section	.nv.constant0._ZN7cutlass13device_kernelINS_4gemm6kernel13GemmUniversalIN4cute5tupleIJiiiiEEENS1_10collective13CollectiveMmaINS1_37MainloopSm90TmaGmmaWarpSpecializedFP8ILi10ENS5_IJNS4_1CILi1EEESB_SB_EEENS1_35KernelTmaWarpSpecializedCooperativeEEENS5_IJNSA_ILi512EEENSA_ILi160EEENSA_ILi32EEEEEENS_12float_e4m3_tENS5_IJlSB_lEEESJ_SK_NS4_8TiledMMAINS4_8MMA_AtomIJNS4_4SM904GMMA30MMA_64x32x32_F32E4M3E4M3_SS_TNILNSO_7ScaleInE1ELSQ_1EEEEEENS4_6LayoutINS5_IJNSA_ILi2EEESB_SB_EEENS5_IJSB_NSA_ILi0EEESW_EEEEENS5_IJNS4_10UnderscoreESZ_SZ_EEEEENS4_13SM90_TMA_LOADENS4_14ComposedLayoutINS4_7SwizzleILi1ELi4ELi3EEENS4_18smem_ptr_flag_bitsILi8EEENST_INS5_IJNSA_ILi8EEESH_EEENS5_IJSH_SB_EEEEEEEvNS4_8identityES12_S1C_vS1D_EENS_8epilogue10collective6detail29Sm90TmaWarpSpecializedAdapterINS1G_15DefaultEpilogueISJ_SK_SK_NS1F_6thread17LinearCombinationISJ_Li1EffLNS1K_9ScaleType4KindE0ELNS_15FloatRoundStyleE2ESJ_EENS1_15EpilogueDefaultEEEEEvvEEEEvNT_6ParamsE,"a",@progbits
	.sectionflags	@""
	.align	4
.nv.constant0._ZN7cutlass13device_kernelINS_4gemm6kernel13GemmUniversalIN4cute5tupleIJiiiiEEENS1_10collective13CollectiveMmaINS1_37MainloopSm90TmaGmmaWarpSpecializedFP8ILi10ENS5_IJNS4_1CILi1EEESB_SB_EEENS1_35KernelTmaWarpSpecializedCooperativeEEENS5_IJNSA_ILi512EEENSA_ILi160EEENSA_ILi32EEEEEENS_12float_e4m3_tENS5_IJlSB_lEEESJ_SK_NS4_8TiledMMAINS4_8MMA_AtomIJNS4_4SM904GMMA30MMA_64x32x32_F32E4M3E4M3_SS_TNILNSO_7ScaleInE1ELSQ_1EEEEEENS4_6LayoutINS5_IJNSA_ILi2EEESB_SB_EEENS5_IJSB_NSA_ILi0EEESW_EEEEENS5_IJNS4_10UnderscoreESZ_SZ_EEEEENS4_13SM90_TMA_LOADENS4_14ComposedLayoutINS4_7SwizzleILi1ELi4ELi3EEENS4_18smem_ptr_flag_bitsILi8EEENST_INS5_IJNSA_ILi8EEESH_EEENS5_IJSH_SB_EEEEEEEvNS4_8identityES12_S1C_vS1D_EENS_8epilogue10collective6detail29Sm90TmaWarpSpecializedAdapterINS1G_15DefaultEpilogueISJ_SK_SK_NS1F_6thread17LinearCombinationISJ_Li1EffLNS1K_9ScaleType4KindE0ELNS_15FloatRoundStyleE2ESJ_EENS1_15EpilogueDefaultEEEEEvvEEEEvNT_6ParamsE:
	.zero		1664


//--------------------- SYMBOLS --------------------------

	.type		.nv.reservedSmem.offset0,@object
	.size		.nv.reservedSmem.offset0,0x4
